	.target	sm_103a

	.elftype	@"ET_EXEC"


//--------------------- .note.nv.tkinfo           --------------------------
	.section	.note.nv.tkinfo,"",@"SHT_NOTE"
	.sectionflags	@"SHF_NOTE_NV_TKINFO"
	.tkinfo
        /*0018*/ 	.word	0x00000002
        /*0030*/ 	.string	""
        /*0030*/ 	.string	"ptxas"
        /*0030*/ 	.string	"Cuda compilation tools, release 13.0, V13.0.88"
        /*0030*/ 	.string	"Build cuda_13.0.r13.0/compiler.36424714_0"
        /*0030*/ 	.string	"-arch sm_103a -m 64 "



//--------------------- .note.nv.cuinfo           --------------------------
	.section	.note.nv.cuinfo,"",@"SHT_NOTE"
	.sectionflags	@"SHF_NOTE_NV_CUINFO"
        /*0018*/ 	.short	0x0002
        /*001a*/ 	.short	0x0067
        /*001c*/ 	.short	0x0082
	.zero		2


//--------------------- .nv.info                  --------------------------
	.section	.nv.info,"",@"SHT_CUDA_INFO"
	.align	4


	//----- nvinfo : EIATTR_REGCOUNT
	.align		4
        /*0000*/ 	.byte	0x04, 0x2f
        /*0002*/ 	.short	(.L_12 - .L_11)
	.align		4
.L_11:
        /*0004*/ 	.word	index@(_ZN7cutlass13device_kernelIN5flash11enable_sm90INS1_16FlashAttnFwdSm90INS1_25CollectiveMainloopFwdSm90ILi2EN4cute5tupleIJNS5_1CILi1EEES8_S8_EEENS6_IJNS7_ILi128EEENS7_ILi96EEENS7_ILi64EEEEEELi256ENS_6half_tEfNS_4arch4Sm90ELb1ELb0ELb1ELb1ELb0ELb1ELb1ELb1ELb0ELb1ELb1ELb0EEENS1_21CollectiveEpilogueFwdINS6_IJSA_NS7_ILi256EEESB_EEES9_SE_SG_Li256ELb1ELb1ELb1ELb0EEENS1_36VarlenDynamicPersistentTileSchedulerILi128ELi96ELi256ELi128ELb1ELb1ELb1ELb1ELb1ELb1EEEEEEEEEvNT_6ParamsE)
        /*0008*/ 	.word	0x00000004


	//----- nvinfo : EIATTR_FRAME_SIZE
	.align		4
.L_12:
        /*000c*/ 	.byte	0x04, 0x11
        /*000e*/ 	.short	(.L_14 - .L_13)
	.align		4
.L_13:
        /*0010*/ 	.word	index@(_ZN7cutlass13device_kernelIN5flash11enable_sm90INS1_16FlashAttnFwdSm90INS1_25CollectiveMainloopFwdSm90ILi2EN4cute5tupleIJNS5_1CILi1EEES8_S8_EEENS6_IJNS7_ILi128EEENS7_ILi96EEENS7_ILi64EEEEEELi256ENS_6half_tEfNS_4arch4Sm90ELb1ELb0ELb1ELb1ELb0ELb1ELb1ELb1ELb0ELb1ELb1ELb0EEENS1_21CollectiveEpilogueFwdINS6_IJSA_NS7_ILi256EEESB_EEES9_SE_SG_Li256ELb1ELb1ELb1ELb0EEENS1_36VarlenDynamicPersistentTileSchedulerILi128ELi96ELi256ELi128ELb1ELb1ELb1ELb1ELb1ELb1EEEEEEEEEvNT_6ParamsE)
        /*0014*/ 	.word	0x00000000


	//----- nvinfo : EIATTR_REGCOUNT
	.align		4
.L_14:
        /*0018*/ 	.byte	0x04, 0x2f
        /*001a*/ 	.short	(.L_16 - .L_15)
	.align		4
.L_15:
        /*001c*/ 	.word	index@(_ZN7cutlass13device_kernelIN5flash11enable_sm90INS1_16FlashAttnFwdSm90INS1_25CollectiveMainloopFwdSm90ILi2EN4cute5tupleIJNS5_1CILi1EEES8_S8_EEENS6_IJNS7_ILi128EEENS7_ILi96EEENS7_ILi64EEEEEELi256ENS_6half_tEfNS_4arch4Sm90ELb1ELb0ELb1ELb1ELb0ELb0ELb1ELb1ELb0ELb1ELb1ELb0EEENS1_21CollectiveEpilogueFwdINS6_IJSA_NS7_ILi256EEESB_EEES9_SE_SG_Li256ELb1ELb1ELb1ELb0EEENS1_36VarlenDynamicPersistentTileSchedulerILi128ELi96ELi256ELi128ELb1ELb1ELb1ELb1ELb1ELb1EEEEEEEEEvNT_6ParamsE)
        /*0020*/ 	.word	0x00000004


	//----- nvinfo : EIATTR_FRAME_SIZE
	.align		4
.L_16:
        /*0024*/ 	.byte	0x04, 0x11
        /*0026*/ 	.short	(.L_18 - .L_17)
	.align		4
.L_17:
        /*0028*/ 	.word	index@(_ZN7cutlass13device_kernelIN5flash11enable_sm90INS1_16FlashAttnFwdSm90INS1_25CollectiveMainloopFwdSm90ILi2EN4cute5tupleIJNS5_1CILi1EEES8_S8_EEENS6_IJNS7_ILi128EEENS7_ILi96EEENS7_ILi64EEEEEELi256ENS_6half_tEfNS_4arch4Sm90ELb1ELb0ELb1ELb1ELb0ELb0ELb1ELb1ELb0ELb1ELb1ELb0EEENS1_21CollectiveEpilogueFwdINS6_IJSA_NS7_ILi256EEESB_EEES9_SE_SG_Li256ELb1ELb1ELb1ELb0EEENS1_36VarlenDynamicPersistentTileSchedulerILi128ELi96ELi256ELi128ELb1ELb1ELb1ELb1ELb1ELb1EEEEEEEEEvNT_6ParamsE)
        /*002c*/ 	.word	0x00000000


	//----- nvinfo : EIATTR_REGCOUNT
	.align		4
.L_18:
        /*0030*/ 	.byte	0x04, 0x2f
        /*0032*/ 	.short	(.L_20 - .L_19)
	.align		4
.L_19:
        /*0034*/ 	.word	index@(_ZN7cutlass13device_kernelIN5flash11enable_sm90INS1_16FlashAttnFwdSm90INS1_25CollectiveMainloopFwdSm90ILi2EN4cute5tupleIJNS5_1CILi1EEES8_S8_EEENS6_IJNS7_ILi128EEENS7_ILi96EEENS7_ILi64EEEEEELi256ENS_6half_tEfNS_4arch4Sm90ELb1ELb0ELb1ELb1ELb0ELb1ELb0ELb1ELb0ELb1ELb1ELb0EEENS1_21CollectiveEpilogueFwdINS6_IJSA_NS7_ILi256EEESB_EEES9_SE_SG_Li256ELb1ELb1ELb1ELb0EEENS1_36VarlenDynamicPersistentTileSchedulerILi128ELi96ELi256ELi128ELb1ELb1ELb1ELb1ELb1ELb1EEEEEEEEEvNT_6ParamsE)
        /*0038*/ 	.word	0x00000004


	//----- nvinfo : EIATTR_FRAME_SIZE
	.align		4
.L_20:
        /*003c*/ 	.byte	0x04, 0x11
        /*003e*/ 	.short	(.L_22 - .L_21)
	.align		4
.L_21:
        /*0040*/ 	.word	index@(_ZN7cutlass13device_kernelIN5flash11enable_sm90INS1_16FlashAttnFwdSm90INS1_25CollectiveMainloopFwdSm90ILi2EN4cute5tupleIJNS5_1CILi1EEES8_S8_EEENS6_IJNS7_ILi128EEENS7_ILi96EEENS7_ILi64EEEEEELi256ENS_6half_tEfNS_4arch4Sm90ELb1ELb0ELb1ELb1ELb0ELb1ELb0ELb1ELb0ELb1ELb1ELb0EEENS1_21CollectiveEpilogueFwdINS6_IJSA_NS7_ILi256EEESB_EEES9_SE_SG_Li256ELb1ELb1ELb1ELb0EEENS1_36VarlenDynamicPersistentTileSchedulerILi128ELi96ELi256ELi128ELb1ELb1ELb1ELb1ELb1ELb1EEEEEEEEEvNT_6ParamsE)
        /*0044*/ 	.word	0x00000000


	//----- nvinfo : EIATTR_REGCOUNT
	.align		4
.L_22:
        /*0048*/ 	.byte	0x04, 0x2f
        /*004a*/ 	.short	(.L_24 - .L_23)
	.align		4
.L_23:
        /*004c*/ 	.word	index@(_ZN7cutlass13device_kernelIN5flash11enable_sm90INS1_16FlashAttnFwdSm90INS1_25CollectiveMainloopFwdSm90ILi2EN4cute5tupleIJNS5_1CILi1EEES8_S8_EEENS6_IJNS7_ILi128EEENS7_ILi96EEENS7_ILi64EEEEEELi256ENS_6half_tEfNS_4arch4Sm90ELb1ELb0ELb1ELb1ELb0ELb0ELb0ELb1ELb0ELb1ELb1ELb0EEENS1_21CollectiveEpilogueFwdINS6_IJSA_NS7_ILi256EEESB_EEES9_SE_SG_Li256ELb1ELb1ELb1ELb0EEENS1_36VarlenDynamicPersistentTileSchedulerILi128ELi96ELi256ELi128ELb1ELb1ELb1ELb1ELb1ELb1EEEEEEEEEvNT_6ParamsE)
        /*0050*/ 	.word	0x00000004


	//----- nvinfo : EIATTR_FRAME_SIZE
	.align		4
.L_24:
        /*0054*/ 	.byte	0x04, 0x11
        /*0056*/ 	.short	(.L_26 - .L_25)
	.align		4
.L_25:
        /*0058*/ 	.word	index@(_ZN7cutlass13device_kernelIN5flash11enable_sm90INS1_16FlashAttnFwdSm90INS1_25CollectiveMainloopFwdSm90ILi2EN4cute5tupleIJNS5_1CILi1EEES8_S8_EEENS6_IJNS7_ILi128EEENS7_ILi96EEENS7_ILi64EEEEEELi256ENS_6half_tEfNS_4arch4Sm90ELb1ELb0ELb1ELb1ELb0ELb0ELb0ELb1ELb0ELb1ELb1ELb0EEENS1_21CollectiveEpilogueFwdINS6_IJSA_NS7_ILi256EEESB_EEES9_SE_SG_Li256ELb1ELb1ELb1ELb0EEENS1_36VarlenDynamicPersistentTileSchedulerILi128ELi96ELi256ELi128ELb1ELb1ELb1ELb1ELb1ELb1EEEEEEEEEvNT_6ParamsE)
        /*005c*/ 	.word	0x00000000


	//----- nvinfo : EIATTR_REGCOUNT
	.align		4
.L_26:
        /*0060*/ 	.byte	0x04, 0x2f
        /*0062*/ 	.short	(.L_28 - .L_27)
	.align		4
.L_27:
        /*0064*/ 	.word	index@(_ZN7cutlass13device_kernelIN5flash11enable_sm90INS1_16FlashAttnFwdSm90INS1_25CollectiveMainloopFwdSm90ILi2EN4cute5tupleIJNS5_1CILi1EEES8_S8_EEENS6_IJNS7_ILi128EEENS7_ILi96EEENS7_ILi64EEEEEELi256ENS_6half_tEfNS_4arch4Sm90ELb1ELb0ELb1ELb0ELb0ELb0ELb1ELb1ELb0ELb1ELb1ELb0EEENS1_21CollectiveEpilogueFwdINS6_IJSA_NS7_ILi256EEESB_EEES9_SE_SG_Li256ELb0ELb1ELb1ELb0EEENS1_19SingleTileSchedulerILb0ELb1ELb1ELi128EEEEEEEEEvNT_6ParamsE)
        /*0068*/ 	.word	0x00000004


	//----- nvinfo : EIATTR_FRAME_SIZE
	.align		4
.L_28:
        /*006c*/ 	.byte	0x04, 0x11
        /*006e*/ 	.short	(.L_30 - .L_29)
	.align		4
.L_29:
        /*0070*/ 	.word	index@(_ZN7cutlass13device_kernelIN5flash11enable_sm90INS1_16FlashAttnFwdSm90INS1_25CollectiveMainloopFwdSm90ILi2EN4cute5tupleIJNS5_1CILi1EEES8_S8_EEENS6_IJNS7_ILi128EEENS7_ILi96EEENS7_ILi64EEEEEELi256ENS_6half_tEfNS_4arch4Sm90ELb1ELb0ELb1ELb0ELb0ELb0ELb1ELb1ELb0ELb1ELb1ELb0EEENS1_21CollectiveEpilogueFwdINS6_IJSA_NS7_ILi256EEESB_EEES9_SE_SG_Li256ELb0ELb1ELb1ELb0EEENS1_19SingleTileSchedulerILb0ELb1ELb1ELi128EEEEEEEEEvNT_6ParamsE)
        /*0074*/ 	.word	0x00000000


	//----- nvinfo : EIATTR_REGCOUNT
	.align		4
.L_30:
        /*0078*/ 	.byte	0x04, 0x2f
        /*007a*/ 	.short	(.L_32 - .L_31)
	.align		4
.L_31:
        /*007c*/ 	.word	index@(_ZN7cutlass13device_kernelIN5flash11enable_sm90INS1_16FlashAttnFwdSm90INS1_25CollectiveMainloopFwdSm90ILi2EN4cute5tupleIJNS5_1CILi1EEES8_S8_EEENS6_IJNS7_ILi128EEENS7_ILi96EEENS7_ILi64EEEEEELi256ENS_6half_tEfNS_4arch4Sm90ELb1ELb0ELb1ELb0ELb0ELb0ELb0ELb1ELb0ELb1ELb1ELb0EEENS1_21CollectiveEpilogueFwdINS6_IJSA_NS7_ILi256EEESB_EEES9_SE_SG_Li256ELb0ELb1ELb1ELb0EEENS1_19SingleTileSchedulerILb0ELb1ELb1ELi128EEEEEEEEEvNT_6ParamsE)
        /*0080*/ 	.word	0x00000004


	//----- nvinfo : EIATTR_FRAME_SIZE
	.align		4
.L_32:
        /*0084*/ 	.byte	0x04, 0x11
        /*0086*/ 	.short	(.L_34 - .L_33)
	.align		4
.L_33:
        /*0088*/ 	.word	index@(_ZN7cutlass13device_kernelIN5flash11enable_sm90INS1_16FlashAttnFwdSm90INS1_25CollectiveMainloopFwdSm90ILi2EN4cute5tupleIJNS5_1CILi1EEES8_S8_EEENS6_IJNS7_ILi128EEENS7_ILi96EEENS7_ILi64EEEEEELi256ENS_6half_tEfNS_4arch4Sm90ELb1ELb0ELb1ELb0ELb0ELb0ELb0ELb1ELb0ELb1ELb1ELb0EEENS1_21CollectiveEpilogueFwdINS6_IJSA_NS7_ILi256EEESB_EEES9_SE_SG_Li256ELb0ELb1ELb1ELb0EEENS1_19SingleTileSchedulerILb0ELb1ELb1ELi128EEEEEEEEEvNT_6ParamsE)
        /*008c*/ 	.word	0x00000000


	//----- nvinfo : EIATTR_REGCOUNT
	.align		4
.L_34:
        /*0090*/ 	.byte	0x04, 0x2f
        /*0092*/ 	.short	(.L_36 - .L_35)
	.align		4
.L_35:
        /*0094*/ 	.word	index@(_ZN7cutlass13device_kernelIN5flash11enable_sm90INS1_16FlashAttnFwdSm90INS1_25CollectiveMainloopFwdSm90ILi2EN4cute5tupleIJNS5_1CILi1EEES8_S8_EEENS6_IJNS7_ILi128EEENS7_ILi96EEENS7_ILi64EEEEEELi256ENS_6half_tEfNS_4arch4Sm90ELb0ELb1ELb1ELb1ELb0ELb1ELb1ELb1ELb0ELb1ELb1ELb0EEENS1_21CollectiveEpilogueFwdINS6_IJSA_NS7_ILi256EEESB_EEES9_SE_SG_Li256ELb1ELb1ELb1ELb0EEENS1_36VarlenDynamicPersistentTileSchedulerILi128ELi96ELi256ELi128ELb1ELb1ELb1ELb1ELb0ELb1EEEEEEEEEvNT_6ParamsE)
        /*0098*/ 	.word	0x00000004


	//----- nvinfo : EIATTR_FRAME_SIZE
	.align		4
.L_36:
        /*009c*/ 	.byte	0x04, 0x11
        /*009e*/ 	.short	(.L_38 - .L_37)
	.align		4
.L_37:
        /*00a0*/ 	.word	index@(_ZN7cutlass13device_kernelIN5flash11enable_sm90INS1_16FlashAttnFwdSm90INS1_25CollectiveMainloopFwdSm90ILi2EN4cute5tupleIJNS5_1CILi1EEES8_S8_EEENS6_IJNS7_ILi128EEENS7_ILi96EEENS7_ILi64EEEEEELi256ENS_6half_tEfNS_4arch4Sm90ELb0ELb1ELb1ELb1ELb0ELb1ELb1ELb1ELb0ELb1ELb1ELb0EEENS1_21CollectiveEpilogueFwdINS6_IJSA_NS7_ILi256EEESB_EEES9_SE_SG_Li256ELb1ELb1ELb1ELb0EEENS1_36VarlenDynamicPersistentTileSchedulerILi128ELi96ELi256ELi128ELb1ELb1ELb1ELb1ELb0ELb1EEEEEEEEEvNT_6ParamsE)
        /*00a4*/ 	.word	0x00000000


	//----- nvinfo : EIATTR_REGCOUNT
	.align		4
.L_38:
        /*00a8*/ 	.byte	0x04, 0x2f
        /*00aa*/ 	.short	(.L_40 - .L_39)
	.align		4
.L_39:
        /*00ac*/ 	.word	index@(_ZN7cutlass13device_kernelIN5flash11enable_sm90INS1_16FlashAttnFwdSm90INS1_25CollectiveMainloopFwdSm90ILi2EN4cute5tupleIJNS5_1CILi1EEES8_S8_EEENS6_IJNS7_ILi128EEENS7_ILi96EEENS7_ILi64EEEEEELi256ENS_6half_tEfNS_4arch4Sm90ELb0ELb1ELb1ELb1ELb0ELb0ELb1ELb1ELb0ELb1ELb1ELb0EEENS1_21CollectiveEpilogueFwdINS6_IJSA_NS7_ILi256EEESB_EEES9_SE_SG_Li256ELb1ELb1ELb1ELb0EEENS1_36VarlenDynamicPersistentTileSchedulerILi128ELi96ELi256ELi128ELb1ELb1ELb1ELb1ELb0ELb1EEEEEEEEEvNT_6ParamsE)
        /*00b0*/ 	.word	0x00000004


	//----- nvinfo : EIATTR_FRAME_SIZE
	.align		4
.L_40:
        /*00b4*/ 	.byte	0x04, 0x11
        /*00b6*/ 	.short	(.L_42 - .L_41)
	.align		4
.L_41:
        /*00b8*/ 	.word	index@(_ZN7cutlass13device_kernelIN5flash11enable_sm90INS1_16FlashAttnFwdSm90INS1_25CollectiveMainloopFwdSm90ILi2EN4cute5tupleIJNS5_1CILi1EEES8_S8_EEENS6_IJNS7_ILi128EEENS7_ILi96EEENS7_ILi64EEEEEELi256ENS_6half_tEfNS_4arch4Sm90ELb0ELb1ELb1ELb1ELb0ELb0ELb1ELb1ELb0ELb1ELb1ELb0EEENS1_21CollectiveEpilogueFwdINS6_IJSA_NS7_ILi256EEESB_EEES9_SE_SG_Li256ELb1ELb1ELb1ELb0EEENS1_36VarlenDynamicPersistentTileSchedulerILi128ELi96ELi256ELi128ELb1ELb1ELb1ELb1ELb0ELb1EEEEEEEEEvNT_6ParamsE)
        /*00bc*/ 	.word	0x00000000


	//----- nvinfo : EIATTR_REGCOUNT
	.align		4
.L_42:
        /*00c0*/ 	.byte	0x04, 0x2f
        /*00c2*/ 	.short	(.L_44 - .L_43)
	.align		4
.L_43:
        /*00c4*/ 	.word	index@(_ZN7cutlass13device_kernelIN5flash11enable_sm90INS1_16FlashAttnFwdSm90INS1_25CollectiveMainloopFwdSm90ILi2EN4cute5tupleIJNS5_1CILi1EEES8_S8_EEENS6_IJNS7_ILi128EEENS7_ILi96EEENS7_ILi64EEEEEELi256ENS_6half_tEfNS_4arch4Sm90ELb0ELb1ELb1ELb1ELb0ELb1ELb0ELb1ELb0ELb1ELb1ELb0EEENS1_21CollectiveEpilogueFwdINS6_IJSA_NS7_ILi256EEESB_EEES9_SE_SG_Li256ELb1ELb1ELb1ELb0EEENS1_36VarlenDynamicPersistentTileSchedulerILi128ELi96ELi256ELi128ELb1ELb1ELb1ELb1ELb0ELb1EEEEEEEEEvNT_6ParamsE)
        /*00c8*/ 	.word	0x00000004


	//----- nvinfo : EIATTR_FRAME_SIZE
	.align		4
.L_44:
        /*00cc*/ 	.byte	0x04, 0x11
        /*00ce*/ 	.short	(.L_46 - .L_45)
	.align		4
.L_45:
        /*00d0*/ 	.word	index@(_ZN7cutlass13device_kernelIN5flash11enable_sm90INS1_16FlashAttnFwdSm90INS1_25CollectiveMainloopFwdSm90ILi2EN4cute5tupleIJNS5_1CILi1EEES8_S8_EEENS6_IJNS7_ILi128EEENS7_ILi96EEENS7_ILi64EEEEEELi256ENS_6half_tEfNS_4arch4Sm90ELb0ELb1ELb1ELb1ELb0ELb1ELb0ELb1ELb0ELb1ELb1ELb0EEENS1_21CollectiveEpilogueFwdINS6_IJSA_NS7_ILi256EEESB_EEES9_SE_SG_Li256ELb1ELb1ELb1ELb0EEENS1_36VarlenDynamicPersistentTileSchedulerILi128ELi96ELi256ELi128ELb1ELb1ELb1ELb1ELb0ELb1EEEEEEEEEvNT_6ParamsE)
        /*00d4*/ 	.word	0x00000000


	//----- nvinfo : EIATTR_REGCOUNT
	.align		4
.L_46:
        /*00d8*/ 	.byte	0x04, 0x2f
        /*00da*/ 	.short	(.L_48 - .L_47)
	.align		4
.L_47:
        /*00dc*/ 	.word	index@(_ZN7cutlass13device_kernelIN5flash11enable_sm90INS1_16FlashAttnFwdSm90INS1_25CollectiveMainloopFwdSm90ILi2EN4cute5tupleIJNS5_1CILi1EEES8_S8_EEENS6_IJNS7_ILi128EEENS7_ILi96EEENS7_ILi64EEEEEELi256ENS_6half_tEfNS_4arch4Sm90ELb0ELb1ELb1ELb1ELb0ELb0ELb0ELb1ELb0ELb1ELb1ELb0EEENS1_21CollectiveEpilogueFwdINS6_IJSA_NS7_ILi256EEESB_EEES9_SE_SG_Li256ELb1ELb1ELb1ELb0EEENS1_36VarlenDynamicPersistentTileSchedulerILi128ELi96ELi256ELi128ELb1ELb1ELb1ELb1ELb0ELb1EEEEEEEEEvNT_6ParamsE)
        /*00e0*/ 	.word	0x00000004


	//----- nvinfo : EIATTR_FRAME_SIZE
	.align		4
.L_48:
        /*00e4*/ 	.byte	0x04, 0x11
        /*00e6*/ 	.short	(.L_50 - .L_49)
	.align		4
.L_49:
        /*00e8*/ 	.word	index@(_ZN7cutlass13device_kernelIN5flash11enable_sm90INS1_16FlashAttnFwdSm90INS1_25CollectiveMainloopFwdSm90ILi2EN4cute5tupleIJNS5_1CILi1EEES8_S8_EEENS6_IJNS7_ILi128EEENS7_ILi96EEENS7_ILi64EEEEEELi256ENS_6half_tEfNS_4arch4Sm90ELb0ELb1ELb1ELb1ELb0ELb0ELb0ELb1ELb0ELb1ELb1ELb0EEENS1_21CollectiveEpilogueFwdINS6_IJSA_NS7_ILi256EEESB_EEES9_SE_SG_Li256ELb1ELb1ELb1ELb0EEENS1_36VarlenDynamicPersistentTileSchedulerILi128ELi96ELi256ELi128ELb1ELb1ELb1ELb1ELb0ELb1EEEEEEEEEvNT_6ParamsE)
        /*00ec*/ 	.word	0x00000000


	//----- nvinfo : EIATTR_REGCOUNT
	.align		4
.L_50:
        /*00f0*/ 	.byte	0x04, 0x2f
        /*00f2*/ 	.short	(.L_52 - .L_51)
	.align		4
.L_51:
        /*00f4*/ 	.word	index@(_ZN7cutlass13device_kernelIN5flash11enable_sm90INS1_16FlashAttnFwdSm90INS1_25CollectiveMainloopFwdSm90ILi2EN4cute5tupleIJNS5_1CILi1EEES8_S8_EEENS6_IJNS7_ILi128EEENS7_ILi96EEENS7_ILi64EEEEEELi256ENS_6half_tEfNS_4arch4Sm90ELb0ELb1ELb1ELb0ELb0ELb0ELb1ELb1ELb0ELb1ELb1ELb0EEENS1_21CollectiveEpilogueFwdINS6_IJSA_NS7_ILi256EEESB_EEES9_SE_SG_Li256ELb0ELb1ELb1ELb0EEENS1_19SingleTileSchedulerILb0ELb1ELb1ELi128EEEEEEEEEvNT_6ParamsE)
        /*00f8*/ 	.word	0x00000004


	//----- nvinfo : EIATTR_FRAME_SIZE
	.align		4
.L_52:
        /*00fc*/ 	.byte	0x04, 0x11
        /*00fe*/ 	.short	(.L_54 - .L_53)
	.align		4
.L_53:
        /*0100*/ 	.word	index@(_ZN7cutlass13device_kernelIN5flash11enable_sm90INS1_16FlashAttnFwdSm90INS1_25CollectiveMainloopFwdSm90ILi2EN4cute5tupleIJNS5_1CILi1EEES8_S8_EEENS6_IJNS7_ILi128EEENS7_ILi96EEENS7_ILi64EEEEEELi256ENS_6half_tEfNS_4arch4Sm90ELb0ELb1ELb1ELb0ELb0ELb0ELb1ELb1ELb0ELb1ELb1ELb0EEENS1_21CollectiveEpilogueFwdINS6_IJSA_NS7_ILi256EEESB_EEES9_SE_SG_Li256ELb0ELb1ELb1ELb0EEENS1_19SingleTileSchedulerILb0ELb1ELb1ELi128EEEEEEEEEvNT_6ParamsE)
        /*0104*/ 	.word	0x00000000


	//----- nvinfo : EIATTR_REGCOUNT
	.align		4
.L_54:
        /*0108*/ 	.byte	0x04, 0x2f
        /*010a*/ 	.short	(.L_56 - .L_55)
	.align		4
.L_55:
        /*010c*/ 	.word	index@(_ZN7cutlass13device_kernelIN5flash11enable_sm90INS1_16FlashAttnFwdSm90INS1_25CollectiveMainloopFwdSm90ILi2EN4cute5tupleIJNS5_1CILi1EEES8_S8_EEENS6_IJNS7_ILi128EEENS7_ILi96EEENS7_ILi64EEEEEELi256ENS_6half_tEfNS_4arch4Sm90ELb0ELb1ELb1ELb0ELb0ELb0ELb0ELb1ELb0ELb1ELb1ELb0EEENS1_21CollectiveEpilogueFwdINS6_IJSA_NS7_ILi256EEESB_EEES9_SE_SG_Li256ELb0ELb1ELb1ELb0EEENS1_19SingleTileSchedulerILb0ELb1ELb1ELi128EEEEEEEEEvNT_6ParamsE)
        /*0110*/ 	.word	0x00000004


	//----- nvinfo : EIATTR_FRAME_SIZE
	.align		4
.L_56:
        /*0114*/ 	.byte	0x04, 0x11
        /*0116*/ 	.short	(.L_58 - .L_57)
	.align		4
.L_57:
        /*0118*/ 	.word	index@(_ZN7cutlass13device_kernelIN5flash11enable_sm90INS1_16FlashAttnFwdSm90INS1_25CollectiveMainloopFwdSm90ILi2EN4cute5tupleIJNS5_1CILi1EEES8_S8_EEENS6_IJNS7_ILi128EEENS7_ILi96EEENS7_ILi64EEEEEELi256ENS_6half_tEfNS_4arch4Sm90ELb0ELb1ELb1ELb0ELb0ELb0ELb0ELb1ELb0ELb1ELb1ELb0EEENS1_21CollectiveEpilogueFwdINS6_IJSA_NS7_ILi256EEESB_EEES9_SE_SG_Li256ELb0ELb1ELb1ELb0EEENS1_19SingleTileSchedulerILb0ELb1ELb1ELi128EEEEEEEEEvNT_6ParamsE)
        /*011c*/ 	.word	0x00000000


	//----- nvinfo : EIATTR_REGCOUNT
	.align		4
.L_58:
        /*0120*/ 	.byte	0x04, 0x2f
        /*0122*/ 	.short	(.L_60 - .L_59)
	.align		4
.L_59:
        /*0124*/ 	.word	index@(_ZN7cutlass13device_kernelIN5flash11enable_sm90INS1_16FlashAttnFwdSm90INS1_25CollectiveMainloopFwdSm90ILi2EN4cute5tupleIJNS5_1CILi1EEES8_S8_EEENS6_IJNS7_ILi128EEENS7_ILi96EEENS7_ILi64EEEEEELi256ENS_6half_tEfNS_4arch4Sm90ELb0ELb0ELb1ELb1ELb0ELb1ELb1ELb1ELb0ELb1ELb1ELb0EEENS1_21CollectiveEpilogueFwdINS6_IJSA_NS7_ILi256EEESB_EEES9_SE_SG_Li256ELb1ELb1ELb1ELb0EEENS1_36VarlenDynamicPersistentTileSchedulerILi128ELi96ELi256ELi128ELb1ELb1ELb1ELb0ELb1ELb1EEEEEEEEEvNT_6ParamsE)
        /*0128*/ 	.word	0x00000004


	//----- nvinfo : EIATTR_FRAME_SIZE
	.align		4
.L_60:
        /*012c*/ 	.byte	0x04, 0x11
        /*012e*/ 	.short	(.L_62 - .L_61)
	.align		4
.L_61:
        /*0130*/ 	.word	index@(_ZN7cutlass13device_kernelIN5flash11enable_sm90INS1_16FlashAttnFwdSm90INS1_25CollectiveMainloopFwdSm90ILi2EN4cute5tupleIJNS5_1CILi1EEES8_S8_EEENS6_IJNS7_ILi128EEENS7_ILi96EEENS7_ILi64EEEEEELi256ENS_6half_tEfNS_4arch4Sm90ELb0ELb0ELb1ELb1ELb0ELb1ELb1ELb1ELb0ELb1ELb1ELb0EEENS1_21CollectiveEpilogueFwdINS6_IJSA_NS7_ILi256EEESB_EEES9_SE_SG_Li256ELb1ELb1ELb1ELb0EEENS1_36VarlenDynamicPersistentTileSchedulerILi128ELi96ELi256ELi128ELb1ELb1ELb1ELb0ELb1ELb1EEEEEEEEEvNT_6ParamsE)
        /*0134*/ 	.word	0x00000000


	//----- nvinfo : EIATTR_REGCOUNT
	.align		4
.L_62:
        /*0138*/ 	.byte	0x04, 0x2f
        /*013a*/ 	.short	(.L_64 - .L_63)
	.align		4
.L_63:
        /*013c*/ 	.word	index@(_ZN7cutlass13device_kernelIN5flash11enable_sm90INS1_16FlashAttnFwdSm90INS1_25CollectiveMainloopFwdSm90ILi2EN4cute5tupleIJNS5_1CILi1EEES8_S8_EEENS6_IJNS7_ILi128EEENS7_ILi96EEENS7_ILi64EEEEEELi256ENS_6half_tEfNS_4arch4Sm90ELb0ELb0ELb1ELb1ELb0ELb0ELb1ELb1ELb0ELb1ELb1ELb0EEENS1_21CollectiveEpilogueFwdINS6_IJSA_NS7_ILi256EEESB_EEES9_SE_SG_Li256ELb1ELb1ELb1ELb0EEENS1_36VarlenDynamicPersistentTileSchedulerILi128ELi96ELi256ELi128ELb1ELb1ELb1ELb0ELb1ELb1EEEEEEEEEvNT_6ParamsE)
        /*0140*/ 	.word	0x00000004


	//----- nvinfo : EIATTR_FRAME_SIZE
	.align		4
.L_64:
        /*0144*/ 	.byte	0x04, 0x11
        /*0146*/ 	.short	(.L_66 - .L_65)
	.align		4
.L_65:
        /*0148*/ 	.word	index@(_ZN7cutlass13device_kernelIN5flash11enable_sm90INS1_16FlashAttnFwdSm90INS1_25CollectiveMainloopFwdSm90ILi2EN4cute5tupleIJNS5_1CILi1EEES8_S8_EEENS6_IJNS7_ILi128EEENS7_ILi96EEENS7_ILi64EEEEEELi256ENS_6half_tEfNS_4arch4Sm90ELb0ELb0ELb1ELb1ELb0ELb0ELb1ELb1ELb0ELb1ELb1ELb0EEENS1_21CollectiveEpilogueFwdINS6_IJSA_NS7_ILi256EEESB_EEES9_SE_SG_Li256ELb1ELb1ELb1ELb0EEENS1_36VarlenDynamicPersistentTileSchedulerILi128ELi96ELi256ELi128ELb1ELb1ELb1ELb0ELb1ELb1EEEEEEEEEvNT_6ParamsE)
        /*014c*/ 	.word	0x00000000


	//----- nvinfo : EIATTR_REGCOUNT
	.align		4
.L_66:
        /*0150*/ 	.byte	0x04, 0x2f
        /*0152*/ 	.short	(.L_68 - .L_67)
	.align		4
.L_67:
        /*0154*/ 	.word	index@(_ZN7cutlass13device_kernelIN5flash11enable_sm90INS1_16FlashAttnFwdSm90INS1_25CollectiveMainloopFwdSm90ILi2EN4cute5tupleIJNS5_1CILi1EEES8_S8_EEENS6_IJNS7_ILi128EEENS7_ILi96EEENS7_ILi64EEEEEELi256ENS_6half_tEfNS_4arch4Sm90ELb0ELb0ELb1ELb1ELb0ELb1ELb0ELb1ELb0ELb1ELb1ELb0EEENS1_21CollectiveEpilogueFwdINS6_IJSA_NS7_ILi256EEESB_EEES9_SE_SG_Li256ELb1ELb1ELb1ELb0EEENS1_36VarlenDynamicPersistentTileSchedulerILi128ELi96ELi256ELi128ELb1ELb1ELb1ELb0ELb1ELb1EEEEEEEEEvNT_6ParamsE)
        /*0158*/ 	.word	0x00000004


	//----- nvinfo : EIATTR_FRAME_SIZE
	.align		4
.L_68:
        /*015c*/ 	.byte	0x04, 0x11
        /*015e*/ 	.short	(.L_70 - .L_69)
	.align		4
.L_69:
        /*0160*/ 	.word	index@(_ZN7cutlass13device_kernelIN5flash11enable_sm90INS1_16FlashAttnFwdSm90INS1_25CollectiveMainloopFwdSm90ILi2EN4cute5tupleIJNS5_1CILi1EEES8_S8_EEENS6_IJNS7_ILi128EEENS7_ILi96EEENS7_ILi64EEEEEELi256ENS_6half_tEfNS_4arch4Sm90ELb0ELb0ELb1ELb1ELb0ELb1ELb0ELb1ELb0ELb1ELb1ELb0EEENS1_21CollectiveEpilogueFwdINS6_IJSA_NS7_ILi256EEESB_EEES9_SE_SG_Li256ELb1ELb1ELb1ELb0EEENS1_36VarlenDynamicPersistentTileSchedulerILi128ELi96ELi256ELi128ELb1ELb1ELb1ELb0ELb1ELb1EEEEEEEEEvNT_6ParamsE)
        /*0164*/ 	.word	0x00000000


	//----- nvinfo : EIATTR_REGCOUNT
	.align		4
.L_70:
        /*0168*/ 	.byte	0x04, 0x2f
        /*016a*/ 	.short	(.L_72 - .L_71)
	.align		4
.L_71:
        /*016c*/ 	.word	index@(_ZN7cutlass13device_kernelIN5flash11enable_sm90INS1_16FlashAttnFwdSm90INS1_25CollectiveMainloopFwdSm90ILi2EN4cute5tupleIJNS5_1CILi1EEES8_S8_EEENS6_IJNS7_ILi128EEENS7_ILi96EEENS7_ILi64EEEEEELi256ENS_6half_tEfNS_4arch4Sm90ELb0ELb0ELb1ELb1ELb0ELb0ELb0ELb1ELb0ELb1ELb1ELb0EEENS1_21CollectiveEpilogueFwdINS6_IJSA_NS7_ILi256EEESB_EEES9_SE_SG_Li256ELb1ELb1ELb1ELb0EEENS1_36VarlenDynamicPersistentTileSchedulerILi128ELi96ELi256ELi128ELb1ELb1ELb1ELb0ELb1ELb1EEEEEEEEEvNT_6ParamsE)
        /*0170*/ 	.word	0x00000004


	//----- nvinfo : EIATTR_FRAME_SIZE
	.align		4
.L_72:
        /*0174*/ 	.byte	0x04, 0x11
        /*0176*/ 	.short	(.L_74 - .L_73)
	.align		4
.L_73:
        /*0178*/ 	.word	index@(_ZN7cutlass13device_kernelIN5flash11enable_sm90INS1_16FlashAttnFwdSm90INS1_25CollectiveMainloopFwdSm90ILi2EN4cute5tupleIJNS5_1CILi1EEES8_S8_EEENS6_IJNS7_ILi128EEENS7_ILi96EEENS7_ILi64EEEEEELi256ENS_6half_tEfNS_4arch4Sm90ELb0ELb0ELb1ELb1ELb0ELb0ELb0ELb1ELb0ELb1ELb1ELb0EEENS1_21CollectiveEpilogueFwdINS6_IJSA_NS7_ILi256EEESB_EEES9_SE_SG_Li256ELb1ELb1ELb1ELb0EEENS1_36VarlenDynamicPersistentTileSchedulerILi128ELi96ELi256ELi128ELb1ELb1ELb1ELb0ELb1ELb1EEEEEEEEEvNT_6ParamsE)
        /*017c*/ 	.word	0x00000000


	//----- nvinfo : EIATTR_REGCOUNT
	.align		4
.L_74:
        /*0180*/ 	.byte	0x04, 0x2f
        /*0182*/ 	.short	(.L_76 - .L_75)
	.align		4
.L_75:
        /*0184*/ 	.word	index@(_ZN7cutlass13device_kernelIN5flash11enable_sm90INS1_16FlashAttnFwdSm90INS1_25CollectiveMainloopFwdSm90ILi2EN4cute5tupleIJNS5_1CILi1EEES8_S8_EEENS6_IJNS7_ILi128EEENS7_ILi96EEENS7_ILi64EEEEEELi256ENS_6half_tEfNS_4arch4Sm90ELb0ELb0ELb1ELb0ELb0ELb0ELb1ELb1ELb0ELb1ELb1ELb0EEENS1_21CollectiveEpilogueFwdINS6_IJSA_NS7_ILi256EEESB_EEES9_SE_SG_Li256ELb0ELb1ELb1ELb0EEENS1_19SingleTileSchedulerILb0ELb1ELb1ELi128EEEEEEEEEvNT_6ParamsE)
        /*0188*/ 	.word	0x00000004


	//----- nvinfo : EIATTR_FRAME_SIZE
	.align		4
.L_76:
        /*018c*/ 	.byte	0x04, 0x11
        /*018e*/ 	.short	(.L_78 - .L_77)
	.align		4
.L_77:
        /*0190*/ 	.word	index@(_ZN7cutlass13device_kernelIN5flash11enable_sm90INS1_16FlashAttnFwdSm90INS1_25CollectiveMainloopFwdSm90ILi2EN4cute5tupleIJNS5_1CILi1EEES8_S8_EEENS6_IJNS7_ILi128EEENS7_ILi96EEENS7_ILi64EEEEEELi256ENS_6half_tEfNS_4arch4Sm90ELb0ELb0ELb1ELb0ELb0ELb0ELb1ELb1ELb0ELb1ELb1ELb0EEENS1_21CollectiveEpilogueFwdINS6_IJSA_NS7_ILi256EEESB_EEES9_SE_SG_Li256ELb0ELb1ELb1ELb0EEENS1_19SingleTileSchedulerILb0ELb1ELb1ELi128EEEEEEEEEvNT_6ParamsE)
        /*0194*/ 	.word	0x00000000


	//----- nvinfo : EIATTR_REGCOUNT
	.align		4
.L_78:
        /*0198*/ 	.byte	0x04, 0x2f
        /*019a*/ 	.short	(.L_80 - .L_79)
	.align		4
.L_79:
        /*019c*/ 	.word	index@(_ZN7cutlass13device_kernelIN5flash11enable_sm90INS1_16FlashAttnFwdSm90INS1_25CollectiveMainloopFwdSm90ILi2EN4cute5tupleIJNS5_1CILi1EEES8_S8_EEENS6_IJNS7_ILi128EEENS7_ILi96EEENS7_ILi64EEEEEELi256ENS_6half_tEfNS_4arch4Sm90ELb0ELb0ELb1ELb0ELb0ELb0ELb0ELb1ELb0ELb1ELb1ELb0EEENS1_21CollectiveEpilogueFwdINS6_IJSA_NS7_ILi256EEESB_EEES9_SE_SG_Li256ELb0ELb1ELb1ELb0EEENS1_19SingleTileSchedulerILb0ELb1ELb1ELi128EEEEEEEEEvNT_6ParamsE)
        /*01a0*/ 	.word	0x00000004


	//----- nvinfo : EIATTR_FRAME_SIZE
	.align		4
.L_80:
        /*01a4*/ 	.byte	0x04, 0x11
        /*01a6*/ 	.short	(.L_82 - .L_81)
	.align		4
.L_81:
        /*01a8*/ 	.word	index@(_ZN7cutlass13device_kernelIN5flash11enable_sm90INS1_16FlashAttnFwdSm90INS1_25CollectiveMainloopFwdSm90ILi2EN4cute5tupleIJNS5_1CILi1EEES8_S8_EEENS6_IJNS7_ILi128EEENS7_ILi96EEENS7_ILi64EEEEEELi256ENS_6half_tEfNS_4arch4Sm90ELb0ELb0ELb1ELb0ELb0ELb0ELb0ELb1ELb0ELb1ELb1ELb0EEENS1_21CollectiveEpilogueFwdINS6_IJSA_NS7_ILi256EEESB_EEES9_SE_SG_Li256ELb0ELb1ELb1ELb0EEENS1_19SingleTileSchedulerILb0ELb1ELb1ELi128EEEEEEEEEvNT_6ParamsE)
        /*01ac*/ 	.word	0x00000000


	//----- nvinfo : EIATTR_REGCOUNT
	.align		4
.L_82:
        /*01b0*/ 	.byte	0x04, 0x2f
        /*01b2*/ 	.short	(.L_84 - .L_83)
	.align		4
.L_83:
        /*01b4*/ 	.word	index@(_ZN7cutlass13device_kernelIN5flash11enable_sm90INS1_16FlashAttnFwdSm90INS1_25CollectiveMainloopFwdSm90ILi2EN4cute5tupleIJNS5_1CILi1EEES8_S8_EEENS6_IJNS7_ILi64EEESA_SA_EEELi512ENS_6half_tEfNS_4arch4Sm90ELb1ELb0ELb1ELb1ELb0ELb1ELb1ELb0ELb0ELb1ELb1ELb0EEENS1_21CollectiveEpilogueFwdINS6_IJSA_NS7_ILi512EEESA_EEES9_SC_SE_Li256ELb1ELb1ELb1ELb0EEENS1_36VarlenDynamicPersistentTileSchedulerILi64ELi64ELi256ELi128ELb1ELb1ELb1ELb1ELb1ELb1EEEEEEEEEvNT_6ParamsE)
        /*01b8*/ 	.word	0x00000004


	//----- nvinfo : EIATTR_FRAME_SIZE
	.align		4
.L_84:
        /*01bc*/ 	.byte	0x04, 0x11
        /*01be*/ 	.short	(.L_86 - .L_85)
	.align		4
.L_85:
        /*01c0*/ 	.word	index@(_ZN7cutlass13device_kernelIN5flash11enable_sm90INS1_16FlashAttnFwdSm90INS1_25CollectiveMainloopFwdSm90ILi2EN4cute5tupleIJNS5_1CILi1EEES8_S8_EEENS6_IJNS7_ILi64EEESA_SA_EEELi512ENS_6half_tEfNS_4arch4Sm90ELb1ELb0ELb1ELb1ELb0ELb1ELb1ELb0ELb0ELb1ELb1ELb0EEENS1_21CollectiveEpilogueFwdINS6_IJSA_NS7_ILi512EEESA_EEES9_SC_SE_Li256ELb1ELb1ELb1ELb0EEENS1_36VarlenDynamicPersistentTileSchedulerILi64ELi64ELi256ELi128ELb1ELb1ELb1ELb1ELb1ELb1EEEEEEEEEvNT_6ParamsE)
        /*01c4*/ 	.word	0x00000000


	//----- nvinfo : EIATTR_REGCOUNT
	.align		4
.L_86:
        /*01c8*/ 	.byte	0x04, 0x2f
        /*01ca*/ 	.short	(.L_88 - .L_87)
	.align		4
.L_87:
        /*01cc*/ 	.word	index@(_ZN7cutlass13device_kernelIN5flash11enable_sm90INS1_16FlashAttnFwdSm90INS1_25CollectiveMainloopFwdSm90ILi2EN4cute5tupleIJNS5_1CILi1EEES8_S8_EEENS6_IJNS7_ILi64EEESA_SA_EEELi512ENS_6half_tEfNS_4arch4Sm90ELb1ELb0ELb1ELb1ELb0ELb0ELb1ELb0ELb0ELb1ELb1ELb0EEENS1_21CollectiveEpilogueFwdINS6_IJSA_NS7_ILi512EEESA_EEES9_SC_SE_Li256ELb1ELb1ELb1ELb0EEENS1_36VarlenDynamicPersistentTileSchedulerILi64ELi64ELi256ELi128ELb1ELb1ELb1ELb1ELb1ELb1EEEEEEEEEvNT_6ParamsE)
        /*01d0*/ 	.word	0x00000004


	//----- nvinfo : EIATTR_FRAME_SIZE
	.align		4
.L_88:
        /*01d4*/ 	.byte	0x04, 0x11
        /*01d6*/ 	.short	(.L_90 - .L_89)
	.align		4
.L_89:
        /*01d8*/ 	.word	index@(_ZN7cutlass13device_kernelIN5flash11enable_sm90INS1_16FlashAttnFwdSm90INS1_25CollectiveMainloopFwdSm90ILi2EN4cute5tupleIJNS5_1CILi1EEES8_S8_EEENS6_IJNS7_ILi64EEESA_SA_EEELi512ENS_6half_tEfNS_4arch4Sm90ELb1ELb0ELb1ELb1ELb0ELb0ELb1ELb0ELb0ELb1ELb1ELb0EEENS1_21CollectiveEpilogueFwdINS6_IJSA_NS7_ILi512EEESA_EEES9_SC_SE_Li256ELb1ELb1ELb1ELb0EEENS1_36VarlenDynamicPersistentTileSchedulerILi64ELi64ELi256ELi128ELb1ELb1ELb1ELb1ELb1ELb1EEEEEEEEEvNT_6ParamsE)
        /*01dc*/ 	.word	0x00000000


	//----- nvinfo : EIATTR_REGCOUNT
	.align		4
.L_90:
        /*01e0*/ 	.byte	0x04, 0x2f
        /*01e2*/ 	.short	(.L_92 - .L_91)
	.align		4
.L_91:
        /*01e4*/ 	.word	index@(_ZN7cutlass13device_kernelIN5flash11enable_sm90INS1_16FlashAttnFwdSm90INS1_25CollectiveMainloopFwdSm90ILi2EN4cute5tupleIJNS5_1CILi1EEES8_S8_EEENS6_IJNS7_ILi64EEESA_SA_EEELi512ENS_6half_tEfNS_4arch4Sm90ELb1ELb0ELb1ELb1ELb0ELb1ELb0ELb0ELb0ELb1ELb1ELb0EEENS1_21CollectiveEpilogueFwdINS6_IJSA_NS7_ILi512EEESA_EEES9_SC_SE_Li256ELb1ELb1ELb1ELb0EEENS1_36VarlenDynamicPersistentTileSchedulerILi64ELi64ELi256ELi128ELb1ELb1ELb1ELb1ELb1ELb1EEEEEEEEEvNT_6ParamsE)
        /*01e8*/ 	.word	0x00000004


	//----- nvinfo : EIATTR_FRAME_SIZE
	.align		4
.L_92:
        /*01ec*/ 	.byte	0x04, 0x11
        /*01ee*/ 	.short	(.L_94 - .L_93)
	.align		4
.L_93:
        /*01f0*/ 	.word	index@(_ZN7cutlass13device_kernelIN5flash11enable_sm90INS1_16FlashAttnFwdSm90INS1_25CollectiveMainloopFwdSm90ILi2EN4cute5tupleIJNS5_1CILi1EEES8_S8_EEENS6_IJNS7_ILi64EEESA_SA_EEELi512ENS_6half_tEfNS_4arch4Sm90ELb1ELb0ELb1ELb1ELb0ELb1ELb0ELb0ELb0ELb1ELb1ELb0EEENS1_21CollectiveEpilogueFwdINS6_IJSA_NS7_ILi512EEESA_EEES9_SC_SE_Li256ELb1ELb1ELb1ELb0EEENS1_36VarlenDynamicPersistentTileSchedulerILi64ELi64ELi256ELi128ELb1ELb1ELb1ELb1ELb1ELb1EEEEEEEEEvNT_6ParamsE)
        /*01f4*/ 	.word	0x00000000


	//----- nvinfo : EIATTR_REGCOUNT
	.align		4
.L_94:
        /*01f8*/ 	.byte	0x04, 0x2f
        /*01fa*/ 	.short	(.L_96 - .L_95)
	.align		4
.L_95:
        /*01fc*/ 	.word	index@(_ZN7cutlass13device_kernelIN5flash11enable_sm90INS1_16FlashAttnFwdSm90INS1_25CollectiveMainloopFwdSm90ILi2EN4cute5tupleIJNS5_1CILi1EEES8_S8_EEENS6_IJNS7_ILi64EEESA_SA_EEELi512ENS_6half_tEfNS_4arch4Sm90ELb1ELb0ELb1ELb1ELb0ELb0ELb0ELb0ELb0ELb1ELb1ELb0EEENS1_21CollectiveEpilogueFwdINS6_IJSA_NS7_ILi512EEESA_EEES9_SC_SE_Li256ELb1ELb1ELb1ELb0EEENS1_36VarlenDynamicPersistentTileSchedulerILi64ELi64ELi256ELi128ELb1ELb1ELb1ELb1ELb1ELb1EEEEEEEEEvNT_6ParamsE)
        /*0200*/ 	.word	0x00000004


	//----- nvinfo : EIATTR_FRAME_SIZE
	.align		4
.L_96:
        /*0204*/ 	.byte	0x04, 0x11
        /*0206*/ 	.short	(.L_98 - .L_97)
	.align		4
.L_97:
        /*0208*/ 	.word	index@(_ZN7cutlass13device_kernelIN5flash11enable_sm90INS1_16FlashAttnFwdSm90INS1_25CollectiveMainloopFwdSm90ILi2EN4cute5tupleIJNS5_1CILi1EEES8_S8_EEENS6_IJNS7_ILi64EEESA_SA_EEELi512ENS_6half_tEfNS_4arch4Sm90ELb1ELb0ELb1ELb1ELb0ELb0ELb0ELb0ELb0ELb1ELb1ELb0EEENS1_21CollectiveEpilogueFwdINS6_IJSA_NS7_ILi512EEESA_EEES9_SC_SE_Li256ELb1ELb1ELb1ELb0EEENS1_36VarlenDynamicPersistentTileSchedulerILi64ELi64ELi256ELi128ELb1ELb1ELb1ELb1ELb1ELb1EEEEEEEEEvNT_6ParamsE)
        /*020c*/ 	.word	0x00000000


	//----- nvinfo : EIATTR_REGCOUNT
	.align		4
.L_98:
        /*0210*/ 	.byte	0x04, 0x2f
        /*0212*/ 	.short	(.L_100 - .L_99)
	.align		4
.L_99:
        /*0214*/ 	.word	index@(_ZN7cutlass13device_kernelIN5flash11enable_sm90INS1_16FlashAttnFwdSm90INS1_25CollectiveMainloopFwdSm90ILi2EN4cute5tupleIJNS5_1CILi1EEES8_S8_EEENS6_IJNS7_ILi64EEESA_SA_EEELi512ENS_6half_tEfNS_4arch4Sm90ELb1ELb0ELb1ELb0ELb0ELb0ELb1ELb0ELb0ELb1ELb1ELb0EEENS1_21CollectiveEpilogueFwdINS6_IJSA_NS7_ILi512EEESA_EEES9_SC_SE_Li256ELb0ELb1ELb1ELb0EEENS1_19SingleTileSchedulerILb0ELb1ELb1ELi64EEEEEEEEEvNT_6ParamsE)
        /*0218*/ 	.word	0x00000004


	//----- nvinfo : EIATTR_FRAME_SIZE
	.align		4
.L_100:
        /*021c*/ 	.byte	0x04, 0x11
        /*021e*/ 	.short	(.L_102 - .L_101)
	.align		4
.L_101:
        /*0220*/ 	.word	index@(_ZN7cutlass13device_kernelIN5flash11enable_sm90INS1_16FlashAttnFwdSm90INS1_25CollectiveMainloopFwdSm90ILi2EN4cute5tupleIJNS5_1CILi1EEES8_S8_EEENS6_IJNS7_ILi64EEESA_SA_EEELi512ENS_6half_tEfNS_4arch4Sm90ELb1ELb0ELb1ELb0ELb0ELb0ELb1ELb0ELb0ELb1ELb1ELb0EEENS1_21CollectiveEpilogueFwdINS6_IJSA_NS7_ILi512EEESA_EEES9_SC_SE_Li256ELb0ELb1ELb1ELb0EEENS1_19SingleTileSchedulerILb0ELb1ELb1ELi64EEEEEEEEEvNT_6ParamsE)
        /*0224*/ 	.word	0x00000000


	//----- nvinfo : EIATTR_REGCOUNT
	.align		4
.L_102:
        /*0228*/ 	.byte	0x04, 0x2f
        /*022a*/ 	.short	(.L_104 - .L_103)
	.align		4
.L_103:
        /*022c*/ 	.word	index@(_ZN7cutlass13device_kernelIN5flash11enable_sm90INS1_16FlashAttnFwdSm90INS1_25CollectiveMainloopFwdSm90ILi2EN4cute5tupleIJNS5_1CILi1EEES8_S8_EEENS6_IJNS7_ILi64EEESA_SA_EEELi512ENS_6half_tEfNS_4arch4Sm90ELb1ELb0ELb1ELb0ELb0ELb0ELb0ELb0ELb0ELb1ELb1ELb0EEENS1_21CollectiveEpilogueFwdINS6_IJSA_NS7_ILi512EEESA_EEES9_SC_SE_Li256ELb0ELb1ELb1ELb0EEENS1_19SingleTileSchedulerILb0ELb1ELb1ELi64EEEEEEEEEvNT_6ParamsE)
        /*0230*/ 	.word	0x00000004


	//----- nvinfo : EIATTR_FRAME_SIZE
	.align		4
.L_104:
        /*0234*/ 	.byte	0x04, 0x11
        /*0236*/ 	.short	(.L_106 - .L_105)
	.align		4
.L_105:
        /*0238*/ 	.word	index@(_ZN7cutlass13device_kernelIN5flash11enable_sm90INS1_16FlashAttnFwdSm90INS1_25CollectiveMainloopFwdSm90ILi2EN4cute5tupleIJNS5_1CILi1EEES8_S8_EEENS6_IJNS7_ILi64EEESA_SA_EEELi512ENS_6half_tEfNS_4arch4Sm90ELb1ELb0ELb1ELb0ELb0ELb0ELb0ELb0ELb0ELb1ELb1ELb0EEENS1_21CollectiveEpilogueFwdINS6_IJSA_NS7_ILi512EEESA_EEES9_SC_SE_Li256ELb0ELb1ELb1ELb0EEENS1_19SingleTileSchedulerILb0ELb1ELb1ELi64EEEEEEEEEvNT_6ParamsE)
        /*023c*/ 	.word	0x00000000


	//----- nvinfo : EIATTR_REGCOUNT
	.align		4
.L_106:
        /*0240*/ 	.byte	0x04, 0x2f
        /*0242*/ 	.short	(.L_108 - .L_107)
	.align		4
.L_107:
        /*0244*/ 	.word	index@(_ZN7cutlass13device_kernelIN5flash11enable_sm90INS1_16FlashAttnFwdSm90INS1_25CollectiveMainloopFwdSm90ILi2EN4cute5tupleIJNS5_1CILi1EEES8_S8_EEENS6_IJNS7_ILi64EEESA_SA_EEELi512ENS_6half_tEfNS_4arch4Sm90ELb0ELb1ELb1ELb1ELb0ELb1ELb1ELb0ELb0ELb1ELb1ELb0EEENS1_21CollectiveEpilogueFwdINS6_IJSA_NS7_ILi512EEESA_EEES9_SC_SE_Li256ELb1ELb1ELb1ELb0EEENS1_36VarlenDynamicPersistentTileSchedulerILi64ELi64ELi256ELi128ELb1ELb1ELb1ELb1ELb0ELb1EEEEEEEEEvNT_6ParamsE)
        /*0248*/ 	.word	0x00000004


	//----- nvinfo : EIATTR_FRAME_SIZE
	.align		4
.L_108:
        /*024c*/ 	.byte	0x04, 0x11
        /*024e*/ 	.short	(.L_110 - .L_109)
	.align		4
.L_109:
        /*0250*/ 	.word	index@(_ZN7cutlass13device_kernelIN5flash11enable_sm90INS1_16FlashAttnFwdSm90INS1_25CollectiveMainloopFwdSm90ILi2EN4cute5tupleIJNS5_1CILi1EEES8_S8_EEENS6_IJNS7_ILi64EEESA_SA_EEELi512ENS_6half_tEfNS_4arch4Sm90ELb0ELb1ELb1ELb1ELb0ELb1ELb1ELb0ELb0ELb1ELb1ELb0EEENS1_21CollectiveEpilogueFwdINS6_IJSA_NS7_ILi512EEESA_EEES9_SC_SE_Li256ELb1ELb1ELb1ELb0EEENS1_36VarlenDynamicPersistentTileSchedulerILi64ELi64ELi256ELi128ELb1ELb1ELb1ELb1ELb0ELb1EEEEEEEEEvNT_6ParamsE)
        /*0254*/ 	.word	0x00000000


	//----- nvinfo : EIATTR_REGCOUNT
	.align		4
.L_110:
        /*0258*/ 	.byte	0x04, 0x2f
        /*025a*/ 	.short	(.L_112 - .L_111)
	.align		4
.L_111:
        /*025c*/ 	.word	index@(_ZN7cutlass13device_kernelIN5flash11enable_sm90INS1_16FlashAttnFwdSm90INS1_25CollectiveMainloopFwdSm90ILi2EN4cute5tupleIJNS5_1CILi1EEES8_S8_EEENS6_IJNS7_ILi64EEESA_SA_EEELi512ENS_6half_tEfNS_4arch4Sm90ELb0ELb1ELb1ELb1ELb0ELb0ELb1ELb0ELb0ELb1ELb1ELb0EEENS1_21CollectiveEpilogueFwdINS6_IJSA_NS7_ILi512EEESA_EEES9_SC_SE_Li256ELb1ELb1ELb1ELb0EEENS1_36VarlenDynamicPersistentTileSchedulerILi64ELi64ELi256ELi128ELb1ELb1ELb1ELb1ELb0ELb1EEEEEEEEEvNT_6ParamsE)
        /*0260*/ 	.word	0x00000004


	//----- nvinfo : EIATTR_FRAME_SIZE
	.align		4
.L_112:
        /*0264*/ 	.byte	0x04, 0x11
        /*0266*/ 	.short	(.L_114 - .L_113)
	.align		4
.L_113:
        /*0268*/ 	.word	index@(_ZN7cutlass13device_kernelIN5flash11enable_sm90INS1_16FlashAttnFwdSm90INS1_25CollectiveMainloopFwdSm90ILi2EN4cute5tupleIJNS5_1CILi1EEES8_S8_EEENS6_IJNS7_ILi64EEESA_SA_EEELi512ENS_6half_tEfNS_4arch4Sm90ELb0ELb1ELb1ELb1ELb0ELb0ELb1ELb0ELb0ELb1ELb1ELb0EEENS1_21CollectiveEpilogueFwdINS6_IJSA_NS7_ILi512EEESA_EEES9_SC_SE_Li256ELb1ELb1ELb1ELb0EEENS1_36VarlenDynamicPersistentTileSchedulerILi64ELi64ELi256ELi128ELb1ELb1ELb1ELb1ELb0ELb1EEEEEEEEEvNT_6ParamsE)
        /*026c*/ 	.word	0x00000000


	//----- nvinfo : EIATTR_REGCOUNT
	.align		4
.L_114:
        /*0270*/ 	.byte	0x04, 0x2f
        /*0272*/ 	.short	(.L_116 - .L_115)
	.align		4
.L_115:
        /*0274*/ 	.word	index@(_ZN7cutlass13device_kernelIN5flash11enable_sm90INS1_16FlashAttnFwdSm90INS1_25CollectiveMainloopFwdSm90ILi2EN4cute5tupleIJNS5_1CILi1EEES8_S8_EEENS6_IJNS7_ILi64EEESA_SA_EEELi512ENS_6half_tEfNS_4arch4Sm90ELb0ELb1ELb1ELb1ELb0ELb1ELb0ELb0ELb0ELb1ELb1ELb0EEENS1_21CollectiveEpilogueFwdINS6_IJSA_NS7_ILi512EEESA_EEES9_SC_SE_Li256ELb1ELb1ELb1ELb0EEENS1_36VarlenDynamicPersistentTileSchedulerILi64ELi64ELi256ELi128ELb1ELb1ELb1ELb1ELb0ELb1EEEEEEEEEvNT_6ParamsE)
        /*0278*/ 	.word	0x00000004


	//----- nvinfo : EIATTR_FRAME_SIZE
	.align		4
.L_116:
        /*027c*/ 	.byte	0x04, 0x11
        /*027e*/ 	.short	(.L_118 - .L_117)
	.align		4
.L_117:
        /*0280*/ 	.word	index@(_ZN7cutlass13device_kernelIN5flash11enable_sm90INS1_16FlashAttnFwdSm90INS1_25CollectiveMainloopFwdSm90ILi2EN4cute5tupleIJNS5_1CILi1EEES8_S8_EEENS6_IJNS7_ILi64EEESA_SA_EEELi512ENS_6half_tEfNS_4arch4Sm90ELb0ELb1ELb1ELb1ELb0ELb1ELb0ELb0ELb0ELb1ELb1ELb0EEENS1_21CollectiveEpilogueFwdINS6_IJSA_NS7_ILi512EEESA_EEES9_SC_SE_Li256ELb1ELb1ELb1ELb0EEENS1_36VarlenDynamicPersistentTileSchedulerILi64ELi64ELi256ELi128ELb1ELb1ELb1ELb1ELb0ELb1EEEEEEEEEvNT_6ParamsE)
        /*0284*/ 	.word	0x00000000


	//----- nvinfo : EIATTR_REGCOUNT
	.align		4
.L_118:
        /*0288*/ 	.byte	0x04, 0x2f
        /*028a*/ 	.short	(.L_120 - .L_119)
	.align		4
.L_119:
        /*028c*/ 	.word	index@(_ZN7cutlass13device_kernelIN5flash11enable_sm90INS1_16FlashAttnFwdSm90INS1_25CollectiveMainloopFwdSm90ILi2EN4cute5tupleIJNS5_1CILi1EEES8_S8_EEENS6_IJNS7_ILi64EEESA_SA_EEELi512ENS_6half_tEfNS_4arch4Sm90ELb0ELb1ELb1ELb1ELb0ELb0ELb0ELb0ELb0ELb1ELb1ELb0EEENS1_21CollectiveEpilogueFwdINS6_IJSA_NS7_ILi512EEESA_EEES9_SC_SE_Li256ELb1ELb1ELb1ELb0EEENS1_36VarlenDynamicPersistentTileSchedulerILi64ELi64ELi256ELi128ELb1ELb1ELb1ELb1ELb0ELb1EEEEEEEEEvNT_6ParamsE)
        /*0290*/ 	.word	0x00000004


	//----- nvinfo : EIATTR_FRAME_SIZE
	.align		4
.L_120:
        /*0294*/ 	.byte	0x04, 0x11
        /*0296*/ 	.short	(.L_122 - .L_121)
	.align		4
.L_121:
        /*0298*/ 	.word	index@(_ZN7cutlass13device_kernelIN5flash11enable_sm90INS1_16FlashAttnFwdSm90INS1_25CollectiveMainloopFwdSm90ILi2EN4cute5tupleIJNS5_1CILi1EEES8_S8_EEENS6_IJNS7_ILi64EEESA_SA_EEELi512ENS_6half_tEfNS_4arch4Sm90ELb0ELb1ELb1ELb1ELb0ELb0ELb0ELb0ELb0ELb1ELb1ELb0EEENS1_21CollectiveEpilogueFwdINS6_IJSA_NS7_ILi512EEESA_EEES9_SC_SE_Li256ELb1ELb1ELb1ELb0EEENS1_36VarlenDynamicPersistentTileSchedulerILi64ELi64ELi256ELi128ELb1ELb1ELb1ELb1ELb0ELb1EEEEEEEEEvNT_6ParamsE)
        /*029c*/ 	.word	0x00000000


	//----- nvinfo : EIATTR_REGCOUNT
	.align		4
.L_122:
        /*02a0*/ 	.byte	0x04, 0x2f
        /*02a2*/ 	.short	(.L_124 - .L_123)
	.align		4
.L_123:
        /*02a4*/ 	.word	index@(_ZN7cutlass13device_kernelIN5flash11enable_sm90INS1_16FlashAttnFwdSm90INS1_25CollectiveMainloopFwdSm90ILi2EN4cute5tupleIJNS5_1CILi1EEES8_S8_EEENS6_IJNS7_ILi64EEESA_SA_EEELi512ENS_6half_tEfNS_4arch4Sm90ELb0ELb1ELb1ELb0ELb0ELb0ELb1ELb0ELb0ELb1ELb1ELb0EEENS1_21CollectiveEpilogueFwdINS6_IJSA_NS7_ILi512EEESA_EEES9_SC_SE_Li256ELb0ELb1ELb1ELb0EEENS1_19SingleTileSchedulerILb0ELb1ELb1ELi64EEEEEEEEEvNT_6ParamsE)
        /*02a8*/ 	.word	0x00000004


	//----- nvinfo : EIATTR_FRAME_SIZE
	.align		4
.L_124:
        /*02ac*/ 	.byte	0x04, 0x11
        /*02ae*/ 	.short	(.L_126 - .L_125)
	.align		4
.L_125:
        /*02b0*/ 	.word	index@(_ZN7cutlass13device_kernelIN5flash11enable_sm90INS1_16FlashAttnFwdSm90INS1_25CollectiveMainloopFwdSm90ILi2EN4cute5tupleIJNS5_1CILi1EEES8_S8_EEENS6_IJNS7_ILi64EEESA_SA_EEELi512ENS_6half_tEfNS_4arch4Sm90ELb0ELb1ELb1ELb0ELb0ELb0ELb1ELb0ELb0ELb1ELb1ELb0EEENS1_21CollectiveEpilogueFwdINS6_IJSA_NS7_ILi512EEESA_EEES9_SC_SE_Li256ELb0ELb1ELb1ELb0EEENS1_19SingleTileSchedulerILb0ELb1ELb1ELi64EEEEEEEEEvNT_6ParamsE)
        /*02b4*/ 	.word	0x00000000


	//----- nvinfo : EIATTR_REGCOUNT
	.align		4
.L_126:
        /*02b8*/ 	.byte	0x04, 0x2f
        /*02ba*/ 	.short	(.L_128 - .L_127)
	.align		4
.L_127:
        /*02bc*/ 	.word	index@(_ZN7cutlass13device_kernelIN5flash11enable_sm90INS1_16FlashAttnFwdSm90INS1_25CollectiveMainloopFwdSm90ILi2EN4cute5tupleIJNS5_1CILi1EEES8_S8_EEENS6_IJNS7_ILi64EEESA_SA_EEELi512ENS_6half_tEfNS_4arch4Sm90ELb0ELb1ELb1ELb0ELb0ELb0ELb0ELb0ELb0ELb1ELb1ELb0EEENS1_21CollectiveEpilogueFwdINS6_IJSA_NS7_ILi512EEESA_EEES9_SC_SE_Li256ELb0ELb1ELb1ELb0EEENS1_19SingleTileSchedulerILb0ELb1ELb1ELi64EEEEEEEEEvNT_6ParamsE)
        /*02c0*/ 	.word	0x00000004


	//----- nvinfo : EIATTR_FRAME_SIZE
	.align		4
.L_128:
        /*02c4*/ 	.byte	0x04, 0x11
        /*02c6*/ 	.short	(.L_130 - .L_129)
	.align		4
.L_129:
        /*02c8*/ 	.word	index@(_ZN7cutlass13device_kernelIN5flash11enable_sm90INS1_16FlashAttnFwdSm90INS1_25CollectiveMainloopFwdSm90ILi2EN4cute5tupleIJNS5_1CILi1EEES8_S8_EEENS6_IJNS7_ILi64EEESA_SA_EEELi512ENS_6half_tEfNS_4arch4Sm90ELb0ELb1ELb1ELb0ELb0ELb0ELb0ELb0ELb0ELb1ELb1ELb0EEENS1_21CollectiveEpilogueFwdINS6_IJSA_NS7_ILi512EEESA_EEES9_SC_SE_Li256ELb0ELb1ELb1ELb0EEENS1_19SingleTileSchedulerILb0ELb1ELb1ELi64EEEEEEEEEvNT_6ParamsE)
        /*02cc*/ 	.word	0x00000000


	//----- nvinfo : EIATTR_REGCOUNT
	.align		4
.L_130:
        /*02d0*/ 	.byte	0x04, 0x2f
        /*02d2*/ 	.short	(.L_132 - .L_131)
	.align		4
.L_131:
        /*02d4*/ 	.word	index@(_ZN7cutlass13device_kernelIN5flash11enable_sm90INS1_16FlashAttnFwdSm90INS1_25CollectiveMainloopFwdSm90ILi2EN4cute5tupleIJNS5_1CILi1EEES8_S8_EEENS6_IJNS7_ILi64EEESA_SA_EEELi512ENS_6half_tEfNS_4arch4Sm90ELb0ELb0ELb1ELb1ELb0ELb1ELb1ELb0ELb0ELb1ELb1ELb0EEENS1_21CollectiveEpilogueFwdINS6_IJSA_NS7_ILi512EEESA_EEES9_SC_SE_Li256ELb1ELb1ELb1ELb0EEENS1_36VarlenDynamicPersistentTileSchedulerILi64ELi64ELi256ELi128ELb1ELb1ELb1ELb0ELb1ELb1EEEEEEEEEvNT_6ParamsE)
        /*02d8*/ 	.word	0x00000004


	//----- nvinfo : EIATTR_FRAME_SIZE
	.align		4
.L_132:
        /*02dc*/ 	.byte	0x04, 0x11
        /*02de*/ 	.short	(.L_134 - .L_133)
	.align		4
.L_133:
        /*02e0*/ 	.word	index@(_ZN7cutlass13device_kernelIN5flash11enable_sm90INS1_16FlashAttnFwdSm90INS1_25CollectiveMainloopFwdSm90ILi2EN4cute5tupleIJNS5_1CILi1EEES8_S8_EEENS6_IJNS7_ILi64EEESA_SA_EEELi512ENS_6half_tEfNS_4arch4Sm90ELb0ELb0ELb1ELb1ELb0ELb1ELb1ELb0ELb0ELb1ELb1ELb0EEENS1_21CollectiveEpilogueFwdINS6_IJSA_NS7_ILi512EEESA_EEES9_SC_SE_Li256ELb1ELb1ELb1ELb0EEENS1_36VarlenDynamicPersistentTileSchedulerILi64ELi64ELi256ELi128ELb1ELb1ELb1ELb0ELb1ELb1EEEEEEEEEvNT_6ParamsE)
        /*02e4*/ 	.word	0x00000000


	//----- nvinfo : EIATTR_REGCOUNT
	.align		4
.L_134:
        /*02e8*/ 	.byte	0x04, 0x2f
        /*02ea*/ 	.short	(.L_136 - .L_135)
	.align		4
.L_135:
        /*02ec*/ 	.word	index@(_ZN7cutlass13device_kernelIN5flash11enable_sm90INS1_16FlashAttnFwdSm90INS1_25CollectiveMainloopFwdSm90ILi2EN4cute5tupleIJNS5_1CILi1EEES8_S8_EEENS6_IJNS7_ILi64EEESA_SA_EEELi512ENS_6half_tEfNS_4arch4Sm90ELb0ELb0ELb1ELb1ELb0ELb0ELb1ELb0ELb0ELb1ELb1ELb0EEENS1_21CollectiveEpilogueFwdINS6_IJSA_NS7_ILi512EEESA_EEES9_SC_SE_Li256ELb1ELb1ELb1ELb0EEENS1_36VarlenDynamicPersistentTileSchedulerILi64ELi64ELi256ELi128ELb1ELb1ELb1ELb0ELb1ELb1EEEEEEEEEvNT_6ParamsE)
        /*02f0*/ 	.word	0x00000004


	//----- nvinfo : EIATTR_FRAME_SIZE
	.align		4
.L_136:
        /*02f4*/ 	.byte	0x04, 0x11
        /*02f6*/ 	.short	(.L_138 - .L_137)
	.align		4
.L_137:
        /*02f8*/ 	.word	index@(_ZN7cutlass13device_kernelIN5flash11enable_sm90INS1_16FlashAttnFwdSm90INS1_25CollectiveMainloopFwdSm90ILi2EN4cute5tupleIJNS5_1CILi1EEES8_S8_EEENS6_IJNS7_ILi64EEESA_SA_EEELi512ENS_6half_tEfNS_4arch4Sm90ELb0ELb0ELb1ELb1ELb0ELb0ELb1ELb0ELb0ELb1ELb1ELb0EEENS1_21CollectiveEpilogueFwdINS6_IJSA_NS7_ILi512EEESA_EEES9_SC_SE_Li256ELb1ELb1ELb1ELb0EEENS1_36VarlenDynamicPersistentTileSchedulerILi64ELi64ELi256ELi128ELb1ELb1ELb1ELb0ELb1ELb1EEEEEEEEEvNT_6ParamsE)
        /*02fc*/ 	.word	0x00000000


	//----- nvinfo : EIATTR_REGCOUNT
	.align		4
.L_138:
        /*0300*/ 	.byte	0x04, 0x2f
        /*0302*/ 	.short	(.L_140 - .L_139)
	.align		4
.L_139:
        /*0304*/ 	.word	index@(_ZN7cutlass13device_kernelIN5flash11enable_sm90INS1_16FlashAttnFwdSm90INS1_25CollectiveMainloopFwdSm90ILi2EN4cute5tupleIJNS5_1CILi1EEES8_S8_EEENS6_IJNS7_ILi64EEESA_SA_EEELi512ENS_6half_tEfNS_4arch4Sm90ELb0ELb0ELb1ELb1ELb0ELb1ELb0ELb0ELb0ELb1ELb1ELb0EEENS1_21CollectiveEpilogueFwdINS6_IJSA_NS7_ILi512EEESA_EEES9_SC_SE_Li256ELb1ELb1ELb1ELb0EEENS1_36VarlenDynamicPersistentTileSchedulerILi64ELi64ELi256ELi128ELb1ELb1ELb1ELb0ELb1ELb1EEEEEEEEEvNT_6ParamsE)
        /*0308*/ 	.word	0x00000004


	//----- nvinfo : EIATTR_FRAME_SIZE
	.align		4
.L_140:
        /*030c*/ 	.byte	0x04, 0x11
        /*030e*/ 	.short	(.L_142 - .L_141)
	.align		4
.L_141:
        /*0310*/ 	.word	index@(_ZN7cutlass13device_kernelIN5flash11enable_sm90INS1_16FlashAttnFwdSm90INS1_25CollectiveMainloopFwdSm90ILi2EN4cute5tupleIJNS5_1CILi1EEES8_S8_EEENS6_IJNS7_ILi64EEESA_SA_EEELi512ENS_6half_tEfNS_4arch4Sm90ELb0ELb0ELb1ELb1ELb0ELb1ELb0ELb0ELb0ELb1ELb1ELb0EEENS1_21CollectiveEpilogueFwdINS6_IJSA_NS7_ILi512EEESA_EEES9_SC_SE_Li256ELb1ELb1ELb1ELb0EEENS1_36VarlenDynamicPersistentTileSchedulerILi64ELi64ELi256ELi128ELb1ELb1ELb1ELb0ELb1ELb1EEEEEEEEEvNT_6ParamsE)
        /*0314*/ 	.word	0x00000000


	//----- nvinfo : EIATTR_REGCOUNT
	.align		4
.L_142:
        /*0318*/ 	.byte	0x04, 0x2f
        /*031a*/ 	.short	(.L_144 - .L_143)
	.align		4
.L_143:
        /*031c*/ 	.word	index@(_ZN7cutlass13device_kernelIN5flash11enable_sm90INS1_16FlashAttnFwdSm90INS1_25CollectiveMainloopFwdSm90ILi2EN4cute5tupleIJNS5_1CILi1EEES8_S8_EEENS6_IJNS7_ILi64EEESA_SA_EEELi512ENS_6half_tEfNS_4arch4Sm90ELb0ELb0ELb1ELb1ELb0ELb0ELb0ELb0ELb0ELb1ELb1ELb0EEENS1_21CollectiveEpilogueFwdINS6_IJSA_NS7_ILi512EEESA_EEES9_SC_SE_Li256ELb1ELb1ELb1ELb0EEENS1_36VarlenDynamicPersistentTileSchedulerILi64ELi64ELi256ELi128ELb1ELb1ELb1ELb0ELb1ELb1EEEEEEEEEvNT_6ParamsE)
        /*0320*/ 	.word	0x00000004


	//----- nvinfo : EIATTR_FRAME_SIZE
	.align		4
.L_144:
        /*0324*/ 	.byte	0x04, 0x11
        /*0326*/ 	.short	(.L_146 - .L_145)
	.align		4
.L_145:
        /*0328*/ 	.word	index@(_ZN7cutlass13device_kernelIN5flash11enable_sm90INS1_16FlashAttnFwdSm90INS1_25CollectiveMainloopFwdSm90ILi2EN4cute5tupleIJNS5_1CILi1EEES8_S8_EEENS6_IJNS7_ILi64EEESA_SA_EEELi512ENS_6half_tEfNS_4arch4Sm90ELb0ELb0ELb1ELb1ELb0ELb0ELb0ELb0ELb0ELb1ELb1ELb0EEENS1_21CollectiveEpilogueFwdINS6_IJSA_NS7_ILi512EEESA_EEES9_SC_SE_Li256ELb1ELb1ELb1ELb0EEENS1_36VarlenDynamicPersistentTileSchedulerILi64ELi64ELi256ELi128ELb1ELb1ELb1ELb0ELb1ELb1EEEEEEEEEvNT_6ParamsE)
        /*032c*/ 	.word	0x00000000


	//----- nvinfo : EIATTR_REGCOUNT
	.align		4
.L_146:
        /*0330*/ 	.byte	0x04, 0x2f
        /*0332*/ 	.short	(.L_148 - .L_147)
	.align		4
.L_147:
        /*0334*/ 	.word	index@(_ZN7cutlass13device_kernelIN5flash11enable_sm90INS1_16FlashAttnFwdSm90INS1_25CollectiveMainloopFwdSm90ILi2EN4cute5tupleIJNS5_1CILi1EEES8_S8_EEENS6_IJNS7_ILi64EEESA_SA_EEELi512ENS_6half_tEfNS_4arch4Sm90ELb0ELb0ELb1ELb0ELb0ELb0ELb1ELb0ELb0ELb1ELb1ELb0EEENS1_21CollectiveEpilogueFwdINS6_IJSA_NS7_ILi512EEESA_EEES9_SC_SE_Li256ELb0ELb1ELb1ELb0EEENS1_19SingleTileSchedulerILb0ELb1ELb1ELi64EEEEEEEEEvNT_6ParamsE)
        /*0338*/ 	.word	0x00000004


	//----- nvinfo : EIATTR_FRAME_SIZE
	.align		4
.L_148:
        /*033c*/ 	.byte	0x04, 0x11
        /*033e*/ 	.short	(.L_150 - .L_149)
	.align		4
.L_149:
        /*0340*/ 	.word	index@(_ZN7cutlass13device_kernelIN5flash11enable_sm90INS1_16FlashAttnFwdSm90INS1_25CollectiveMainloopFwdSm90ILi2EN4cute5tupleIJNS5_1CILi1EEES8_S8_EEENS6_IJNS7_ILi64EEESA_SA_EEELi512ENS_6half_tEfNS_4arch4Sm90ELb0ELb0ELb1ELb0ELb0ELb0ELb1ELb0ELb0ELb1ELb1ELb0EEENS1_21CollectiveEpilogueFwdINS6_IJSA_NS7_ILi512EEESA_EEES9_SC_SE_Li256ELb0ELb1ELb1ELb0EEENS1_19SingleTileSchedulerILb0ELb1ELb1ELi64EEEEEEEEEvNT_6ParamsE)
        /*0344*/ 	.word	0x00000000


	//----- nvinfo : EIATTR_REGCOUNT
	.align		4
.L_150:
        /*0348*/ 	.byte	0x04, 0x2f
        /*034a*/ 	.short	(.L_152 - .L_151)
	.align		4
.L_151:
        /*034c*/ 	.word	index@(_ZN7cutlass13device_kernelIN5flash11enable_sm90INS1_16FlashAttnFwdSm90INS1_25CollectiveMainloopFwdSm90ILi2EN4cute5tupleIJNS5_1CILi1EEES8_S8_EEENS6_IJNS7_ILi64EEESA_SA_EEELi512ENS_6half_tEfNS_4arch4Sm90ELb0ELb0ELb1ELb0ELb0ELb0ELb0ELb0ELb0ELb1ELb1ELb0EEENS1_21CollectiveEpilogueFwdINS6_IJSA_NS7_ILi512EEESA_EEES9_SC_SE_Li256ELb0ELb1ELb1ELb0EEENS1_19SingleTileSchedulerILb0ELb1ELb1ELi64EEEEEEEEEvNT_6ParamsE)
        /*0350*/ 	.word	0x00000004


	//----- nvinfo : EIATTR_FRAME_SIZE
	.align		4
.L_152:
        /*0354*/ 	.byte	0x04, 0x11
        /*0356*/ 	.short	(.L_154 - .L_153)
	.align		4
.L_153:
        /*0358*/ 	.word	index@(_ZN7cutlass13device_kernelIN5flash11enable_sm90INS1_16FlashAttnFwdSm90INS1_25CollectiveMainloopFwdSm90ILi2EN4cute5tupleIJNS5_1CILi1EEES8_S8_EEENS6_IJNS7_ILi64EEESA_SA_EEELi512ENS_6half_tEfNS_4arch4Sm90ELb0ELb0ELb1ELb0ELb0ELb0ELb0ELb0ELb0ELb1ELb1ELb0EEENS1_21CollectiveEpilogueFwdINS6_IJSA_NS7_ILi512EEESA_EEES9_SC_SE_Li256ELb0ELb1ELb1ELb0EEENS1_19SingleTileSchedulerILb0ELb1ELb1ELi64EEEEEEEEEvNT_6ParamsE)
        /*035c*/ 	.word	0x00000000


	//----- nvinfo : EIATTR_REGCOUNT
	.align		4
.L_154:
        /*0360*/ 	.byte	0x04, 0x2f
        /*0362*/ 	.short	(.L_156 - .L_155)
	.align		4
.L_155:
        /*0364*/ 	.word	index@(_ZN7cutlass13device_kernelIN5flash11enable_sm90INS1_16FlashAttnFwdSm90INS1_25CollectiveMainloopFwdSm90ILi2EN4cute5tupleIJNS5_1CILi1EEES8_S8_EEENS6_IJNS7_ILi128EEESA_NS7_ILi192EEEEEELi128ENS_6half_tEfNS_4arch4Sm90ELb1ELb0ELb1ELb1ELb0ELb1ELb0ELb1ELb1ELb1ELb1ELb0EEENS1_21CollectiveEpilogueFwdINS6_IJSA_SA_SA_EEES9_SD_SF_Li256ELb1ELb1ELb1ELb0EEENS1_36VarlenDynamicPersistentTileSchedulerILi128ELi128ELi256ELi128ELb1ELb1ELb1ELb1ELb1ELb1EEEEEEEEEvNT_6ParamsE)
        /*0368*/ 	.word	0x00000004


	//----- nvinfo : EIATTR_FRAME_SIZE
	.align		4
.L_156:
        /*036c*/ 	.byte	0x04, 0x11
        /*036e*/ 	.short	(.L_158 - .L_157)
	.align		4
.L_157:
        /*0370*/ 	.word	index@(_ZN7cutlass13device_kernelIN5flash11enable_sm90INS1_16FlashAttnFwdSm90INS1_25CollectiveMainloopFwdSm90ILi2EN4cute5tupleIJNS5_1CILi1EEES8_S8_EEENS6_IJNS7_ILi128EEESA_NS7_ILi192EEEEEELi128ENS_6half_tEfNS_4arch4Sm90ELb1ELb0ELb1ELb1ELb0ELb1ELb0ELb1ELb1ELb1ELb1ELb0EEENS1_21CollectiveEpilogueFwdINS6_IJSA_SA_SA_EEES9_SD_SF_Li256ELb1ELb1ELb1ELb0EEENS1_36VarlenDynamicPersistentTileSchedulerILi128ELi128ELi256ELi128ELb1ELb1ELb1ELb1ELb1ELb1EEEEEEEEEvNT_6ParamsE)
        /*0374*/ 	.word	0x00000000


	//----- nvinfo : EIATTR_REGCOUNT
	.align		4
.L_158:
        /*0378*/ 	.byte	0x04, 0x2f
        /*037a*/ 	.short	(.L_160 - .L_159)
	.align		4
.L_159:
        /*037c*/ 	.word	index@(_ZN7cutlass13device_kernelIN5flash11enable_sm90INS1_16FlashAttnFwdSm90INS1_25CollectiveMainloopFwdSm90ILi2EN4cute5tupleIJNS5_1CILi1EEES8_S8_EEENS6_IJNS7_ILi128EEESA_NS7_ILi192EEEEEELi128ENS_6half_tEfNS_4arch4Sm90ELb1ELb0ELb1ELb1ELb0ELb0ELb0ELb1ELb1ELb1ELb1ELb0EEENS1_21CollectiveEpilogueFwdINS6_IJSA_SA_SA_EEES9_SD_SF_Li256ELb1ELb1ELb1ELb0EEENS1_36VarlenDynamicPersistentTileSchedulerILi128ELi128ELi256ELi128ELb1ELb1ELb1ELb1ELb1ELb1EEEEEEEEEvNT_6ParamsE)
        /*0380*/ 	.word	0x00000004


	//----- nvinfo : EIATTR_FRAME_SIZE
	.align		4
.L_160:
        /*0384*/ 	.byte	0x04, 0x11
        /*0386*/ 	.short	(.L_162 - .L_161)
	.align		4
.L_161:
        /*0388*/ 	.word	index@(_ZN7cutlass13device_kernelIN5flash11enable_sm90INS1_16FlashAttnFwdSm90INS1_25CollectiveMainloopFwdSm90ILi2EN4cute5tupleIJNS5_1CILi1EEES8_S8_EEENS6_IJNS7_ILi128EEESA_NS7_ILi192EEEEEELi128ENS_6half_tEfNS_4arch4Sm90ELb1ELb0ELb1ELb1ELb0ELb0ELb0ELb1ELb1ELb1ELb1ELb0EEENS1_21CollectiveEpilogueFwdINS6_IJSA_SA_SA_EEES9_SD_SF_Li256ELb1ELb1ELb1ELb0EEENS1_36VarlenDynamicPersistentTileSchedulerILi128ELi128ELi256ELi128ELb1ELb1ELb1ELb1ELb1ELb1EEEEEEEEEvNT_6ParamsE)
        /*038c*/ 	.word	0x00000000


	//----- nvinfo : EIATTR_REGCOUNT
	.align		4
.L_162:
        /*0390*/ 	.byte	0x04, 0x2f
        /*0392*/ 	.short	(.L_164 - .L_163)
	.align		4
.L_163:
        /*0394*/ 	.word	index@(_ZN7cutlass13device_kernelIN5flash11enable_sm90INS1_16FlashAttnFwdSm90INS1_25CollectiveMainloopFwdSm90ILi2EN4cute5tupleIJNS5_1CILi1EEES8_S8_EEENS6_IJNS7_ILi128EEESA_NS7_ILi192EEEEEELi128ENS_6half_tEfNS_4arch4Sm90ELb1ELb0ELb1ELb0ELb0ELb0ELb0ELb1ELb1ELb1ELb1ELb0EEENS1_21CollectiveEpilogueFwdINS6_IJSA_SA_SA_EEES9_SD_SF_Li256ELb0ELb1ELb1ELb0EEENS1_19SingleTileSchedulerILb0ELb1ELb1ELi128EEEEEEEEEvNT_6ParamsE)
        /*0398*/ 	.word	0x00000004


	//----- nvinfo : EIATTR_FRAME_SIZE
	.align		4
.L_164:
        /*039c*/ 	.byte	0x04, 0x11
        /*039e*/ 	.short	(.L_166 - .L_165)
	.align		4
.L_165:
        /*03a0*/ 	.word	index@(_ZN7cutlass13device_kernelIN5flash11enable_sm90INS1_16FlashAttnFwdSm90INS1_25CollectiveMainloopFwdSm90ILi2EN4cute5tupleIJNS5_1CILi1EEES8_S8_EEENS6_IJNS7_ILi128EEESA_NS7_ILi192EEEEEELi128ENS_6half_tEfNS_4arch4Sm90ELb1ELb0ELb1ELb0ELb0ELb0ELb0ELb1ELb1ELb1ELb1ELb0EEENS1_21CollectiveEpilogueFwdINS6_IJSA_SA_SA_EEES9_SD_SF_Li256ELb0ELb1ELb1ELb0EEENS1_19SingleTileSchedulerILb0ELb1ELb1ELi128EEEEEEEEEvNT_6ParamsE)
        /*03a4*/ 	.word	0x00000000


	//----- nvinfo : EIATTR_REGCOUNT
	.align		4
.L_166:
        /*03a8*/ 	.byte	0x04, 0x2f
        /*03aa*/ 	.short	(.L_168 - .L_167)
	.align		4
.L_167:
        /*03ac*/ 	.word	index@(_ZN7cutlass13device_kernelIN5flash11enable_sm90INS1_16FlashAttnFwdSm90INS1_25CollectiveMainloopFwdSm90ILi2EN4cute5tupleIJNS5_1CILi1EEES8_S8_EEENS6_IJNS7_ILi128EEENS7_ILi96EEENS7_ILi192EEEEEELi128ENS_6half_tEfNS_4arch4Sm90ELb0ELb1ELb1ELb1ELb0ELb1ELb0ELb1ELb1ELb1ELb1ELb0EEENS1_21CollectiveEpilogueFwdINS6_IJSA_SA_SB_EEES9_SE_SG_Li256ELb1ELb1ELb1ELb0EEENS1_36VarlenDynamicPersistentTileSchedulerILi128ELi96ELi256ELi128ELb1ELb1ELb1ELb1ELb0ELb1EEEEEEEEEvNT_6ParamsE)
        /*03b0*/ 	.word	0x00000004


	//----- nvinfo : EIATTR_FRAME_SIZE
	.align		4
.L_168:
        /*03b4*/ 	.byte	0x04, 0x11
        /*03b6*/ 	.short	(.L_170 - .L_169)
	.align		4
.L_169:
        /*03b8*/ 	.word	index@(_ZN7cutlass13device_kernelIN5flash11enable_sm90INS1_16FlashAttnFwdSm90INS1_25CollectiveMainloopFwdSm90ILi2EN4cute5tupleIJNS5_1CILi1EEES8_S8_EEENS6_IJNS7_ILi128EEENS7_ILi96EEENS7_ILi192EEEEEELi128ENS_6half_tEfNS_4arch4Sm90ELb0ELb1ELb1ELb1ELb0ELb1ELb0ELb1ELb1ELb1ELb1ELb0EEENS1_21CollectiveEpilogueFwdINS6_IJSA_SA_SB_EEES9_SE_SG_Li256ELb1ELb1ELb1ELb0EEENS1_36VarlenDynamicPersistentTileSchedulerILi128ELi96ELi256ELi128ELb1ELb1ELb1ELb1ELb0ELb1EEEEEEEEEvNT_6ParamsE)
        /*03bc*/ 	.word	0x00000000


	//----- nvinfo : EIATTR_REGCOUNT
	.align		4
.L_170:
        /*03c0*/ 	.byte	0x04, 0x2f
        /*03c2*/ 	.short	(.L_172 - .L_171)
	.align		4
.L_171:
        /*03c4*/ 	.word	index@(_ZN7cutlass13device_kernelIN5flash11enable_sm90INS1_16FlashAttnFwdSm90INS1_25CollectiveMainloopFwdSm90ILi2EN4cute5tupleIJNS5_1CILi1EEES8_S8_EEENS6_IJNS7_ILi128EEENS7_ILi96EEENS7_ILi192EEEEEELi128ENS_6half_tEfNS_4arch4Sm90ELb0ELb1ELb1ELb1ELb0ELb0ELb0ELb1ELb1ELb1ELb1ELb0EEENS1_21CollectiveEpilogueFwdINS6_IJSA_SA_SB_EEES9_SE_SG_Li256ELb1ELb1ELb1ELb0EEENS1_36VarlenDynamicPersistentTileSchedulerILi128ELi96ELi256ELi128ELb1ELb1ELb1ELb1ELb0ELb1EEEEEEEEEvNT_6ParamsE)
        /*03c8*/ 	.word	0x00000004


	//----- nvinfo : EIATTR_FRAME_SIZE
	.align		4
.L_172:
        /*03cc*/ 	.byte	0x04, 0x11
        /*03ce*/ 	.short	(.L_174 - .L_173)
	.align		4
.L_173:
        /*03d0*/ 	.word	index@(_ZN7cutlass13device_kernelIN5flash11enable_sm90INS1_16FlashAttnFwdSm90INS1_25CollectiveMainloopFwdSm90ILi2EN4cute5tupleIJNS5_1CILi1EEES8_S8_EEENS6_IJNS7_ILi128EEENS7_ILi96EEENS7_ILi192EEEEEELi128ENS_6half_tEfNS_4arch4Sm90ELb0ELb1ELb1ELb1ELb0ELb0ELb0ELb1ELb1ELb1ELb1ELb0EEENS1_21CollectiveEpilogueFwdINS6_IJSA_SA_SB_EEES9_SE_SG_Li256ELb1ELb1ELb1ELb0EEENS1_36VarlenDynamicPersistentTileSchedulerILi128ELi96ELi256ELi128ELb1ELb1ELb1ELb1ELb0ELb1EEEEEEEEEvNT_6ParamsE)
        /*03d4*/ 	.word	0x00000000


	//----- nvinfo : EIATTR_REGCOUNT
	.align		4
.L_174:
        /*03d8*/ 	.byte	0x04, 0x2f
        /*03da*/ 	.short	(.L_176 - .L_175)
	.align		4
.L_175:
        /*03dc*/ 	.word	index@(_ZN7cutlass13device_kernelIN5flash11enable_sm90INS1_16FlashAttnFwdSm90INS1_25CollectiveMainloopFwdSm90ILi2EN4cute5tupleIJNS5_1CILi1EEES8_S8_EEENS6_IJNS7_ILi128EEENS7_ILi96EEENS7_ILi192EEEEEELi128ENS_6half_tEfNS_4arch4Sm90ELb0ELb1ELb1ELb0ELb0ELb0ELb0ELb1ELb1ELb1ELb1ELb0EEENS1_21CollectiveEpilogueFwdINS6_IJSA_SA_SB_EEES9_SE_SG_Li256ELb0ELb1ELb1ELb0EEENS1_19SingleTileSchedulerILb0ELb1ELb1ELi128EEEEEEEEEvNT_6ParamsE)
        /*03e0*/ 	.word	0x00000004


	//----- nvinfo : EIATTR_FRAME_SIZE
	.align		4
.L_176:
        /*03e4*/ 	.byte	0x04, 0x11
        /*03e6*/ 	.short	(.L_178 - .L_177)
	.align		4
.L_177:
        /*03e8*/ 	.word	index@(_ZN7cutlass13device_kernelIN5flash11enable_sm90INS1_16FlashAttnFwdSm90INS1_25CollectiveMainloopFwdSm90ILi2EN4cute5tupleIJNS5_1CILi1EEES8_S8_EEENS6_IJNS7_ILi128EEENS7_ILi96EEENS7_ILi192EEEEEELi128ENS_6half_tEfNS_4arch4Sm90ELb0ELb1ELb1ELb0ELb0ELb0ELb0ELb1ELb1ELb1ELb1ELb0EEENS1_21CollectiveEpilogueFwdINS6_IJSA_SA_SB_EEES9_SE_SG_Li256ELb0ELb1ELb1ELb0EEENS1_19SingleTileSchedulerILb0ELb1ELb1ELi128EEEEEEEEEvNT_6ParamsE)
        /*03ec*/ 	.word	0x00000000


	//----- nvinfo : EIATTR_REGCOUNT
	.align		4
.L_178:
        /*03f0*/ 	.byte	0x04, 0x2f
        /*03f2*/ 	.short	(.L_180 - .L_179)
	.align		4
.L_179:
        /*03f4*/ 	.word	index@(_ZN7cutlass13device_kernelIN5flash11enable_sm90INS1_16FlashAttnFwdSm90INS1_25CollectiveMainloopFwdSm90ILi2EN4cute5tupleIJNS5_1CILi1EEES8_S8_EEENS6_IJNS7_ILi128EEESA_NS7_ILi192EEEEEELi128ENS_6half_tEfNS_4arch4Sm90ELb0ELb0ELb1ELb1ELb0ELb1ELb0ELb1ELb1ELb1ELb1ELb0EEENS1_21CollectiveEpilogueFwdINS6_IJSA_SA_SA_EEES9_SD_SF_Li256ELb1ELb1ELb1ELb0EEENS1_36VarlenDynamicPersistentTileSchedulerILi128ELi128ELi256ELi128ELb1ELb1ELb1ELb0ELb1ELb1EEEEEEEEEvNT_6ParamsE)
        /*03f8*/ 	.word	0x00000004


	//----- nvinfo : EIATTR_FRAME_SIZE
	.align		4
.L_180:
        /*03fc*/ 	.byte	0x04, 0x11
        /*03fe*/ 	.short	(.L_182 - .L_181)
	.align		4
.L_181:
        /*0400*/ 	.word	index@(_ZN7cutlass13device_kernelIN5flash11enable_sm90INS1_16FlashAttnFwdSm90INS1_25CollectiveMainloopFwdSm90ILi2EN4cute5tupleIJNS5_1CILi1EEES8_S8_EEENS6_IJNS7_ILi128EEESA_NS7_ILi192EEEEEELi128ENS_6half_tEfNS_4arch4Sm90ELb0ELb0ELb1ELb1ELb0ELb1ELb0ELb1ELb1ELb1ELb1ELb0EEENS1_21CollectiveEpilogueFwdINS6_IJSA_SA_SA_EEES9_SD_SF_Li256ELb1ELb1ELb1ELb0EEENS1_36VarlenDynamicPersistentTileSchedulerILi128ELi128ELi256ELi128ELb1ELb1ELb1ELb0ELb1ELb1EEEEEEEEEvNT_6ParamsE)
        /*0404*/ 	.word	0x00000000


	//----- nvinfo : EIATTR_REGCOUNT
	.align		4
.L_182:
        /*0408*/ 	.byte	0x04, 0x2f
        /*040a*/ 	.short	(.L_184 - .L_183)
	.align		4
.L_183:
        /*040c*/ 	.word	index@(_ZN7cutlass13device_kernelIN5flash11enable_sm90INS1_16FlashAttnFwdSm90INS1_25CollectiveMainloopFwdSm90ILi2EN4cute5tupleIJNS5_1CILi1EEES8_S8_EEENS6_IJNS7_ILi128EEESA_NS7_ILi192EEEEEELi128ENS_6half_tEfNS_4arch4Sm90ELb0ELb0ELb1ELb1ELb0ELb0ELb0ELb1ELb1ELb1ELb1ELb0EEENS1_21CollectiveEpilogueFwdINS6_IJSA_SA_SA_EEES9_SD_SF_Li256ELb1ELb1ELb1ELb0EEENS1_36VarlenDynamicPersistentTileSchedulerILi128ELi128ELi256ELi128ELb1ELb1ELb1ELb0ELb1ELb1EEEEEEEEEvNT_6ParamsE)
        /*0410*/ 	.word	0x00000004


	//----- nvinfo : EIATTR_FRAME_SIZE
	.align		4
.L_184:
        /*0414*/ 	.byte	0x04, 0x11
        /*0416*/ 	.short	(.L_186 - .L_185)
	.align		4
.L_185:
        /*0418*/ 	.word	index@(_ZN7cutlass13device_kernelIN5flash11enable_sm90INS1_16FlashAttnFwdSm90INS1_25CollectiveMainloopFwdSm90ILi2EN4cute5tupleIJNS5_1CILi1EEES8_S8_EEENS6_IJNS7_ILi128EEESA_NS7_ILi192EEEEEELi128ENS_6half_tEfNS_4arch4Sm90ELb0ELb0ELb1ELb1ELb0ELb0ELb0ELb1ELb1ELb1ELb1ELb0EEENS1_21CollectiveEpilogueFwdINS6_IJSA_SA_SA_EEES9_SD_SF_Li256ELb1ELb1ELb1ELb0EEENS1_36VarlenDynamicPersistentTileSchedulerILi128ELi128ELi256ELi128ELb1ELb1ELb1ELb0ELb1ELb1EEEEEEEEEvNT_6ParamsE)
        /*041c*/ 	.word	0x00000000


	//----- nvinfo : EIATTR_REGCOUNT
	.align		4
.L_186:
        /*0420*/ 	.byte	0x04, 0x2f
        /*0422*/ 	.short	(.L_188 - .L_187)
	.align		4
.L_187:
        /*0424*/ 	.word	index@(_ZN7cutlass13device_kernelIN5flash11enable_sm90INS1_16FlashAttnFwdSm90INS1_25CollectiveMainloopFwdSm90ILi2EN4cute5tupleIJNS5_1CILi1EEES8_S8_EEENS6_IJNS7_ILi128EEESA_NS7_ILi192EEEEEELi128ENS_6half_tEfNS_4arch4Sm90ELb0ELb0ELb1ELb0ELb0ELb0ELb0ELb1ELb1ELb1ELb1ELb0EEENS1_21CollectiveEpilogueFwdINS6_IJSA_SA_SA_EEES9_SD_SF_Li256ELb0ELb1ELb1ELb0EEENS1_19SingleTileSchedulerILb0ELb1ELb1ELi128EEEEEEEEEvNT_6ParamsE)
        /*0428*/ 	.word	0x00000004


	//----- nvinfo : EIATTR_FRAME_SIZE
	.align		4
.L_188:
        /*042c*/ 	.byte	0x04, 0x11
        /*042e*/ 	.short	(.L_190 - .L_189)
	.align		4
.L_189:
        /*0430*/ 	.word	index@(_ZN7cutlass13device_kernelIN5flash11enable_sm90INS1_16FlashAttnFwdSm90INS1_25CollectiveMainloopFwdSm90ILi2EN4cute5tupleIJNS5_1CILi1EEES8_S8_EEENS6_IJNS7_ILi128EEESA_NS7_ILi192EEEEEELi128ENS_6half_tEfNS_4arch4Sm90ELb0ELb0ELb1ELb0ELb0ELb0ELb0ELb1ELb1ELb1ELb1ELb0EEENS1_21CollectiveEpilogueFwdINS6_IJSA_SA_SA_EEES9_SD_SF_Li256ELb0ELb1ELb1ELb0EEENS1_19SingleTileSchedulerILb0ELb1ELb1ELi128EEEEEEEEEvNT_6ParamsE)
        /*0434*/ 	.word	0x00000000


	//----- nvinfo : EIATTR_MIN_STACK_SIZE
	.align		4
.L_190:
        /*0438*/ 	.byte	0x04, 0x12
        /*043a*/ 	.short	(.L_192 - .L_191)
	.align		4
.L_191:
        /*043c*/ 	.word	index@(_ZN7cutlass13device_kernelIN5flash11enable_sm90INS1_16FlashAttnFwdSm90INS1_25CollectiveMainloopFwdSm90ILi2EN4cute5tupleIJNS5_1CILi1EEES8_S8_EEENS6_IJNS7_ILi128EEESA_NS7_ILi192EEEEEELi128ENS_6half_tEfNS_4arch4Sm90ELb0ELb0ELb1ELb0ELb0ELb0ELb0ELb1ELb1ELb1ELb1ELb0EEENS1_21CollectiveEpilogueFwdINS6_IJSA_SA_SA_EEES9_SD_SF_Li256ELb0ELb1ELb1ELb0EEENS1_19SingleTileSchedulerILb0ELb1ELb1ELi128EEEEEEEEEvNT_6ParamsE)
        /*0440*/ 	.word	0x00000000


	//----- nvinfo : EIATTR_MIN_STACK_SIZE
	.align		4
.L_192:
        /*0444*/ 	.byte	0x04, 0x12
        /*0446*/ 	.short	(.L_194 - .L_193)
	.align		4
.L_193:
        /*0448*/ 	.word	index@(_ZN7cutlass13device_kernelIN5flash11enable_sm90INS1_16FlashAttnFwdSm90INS1_25CollectiveMainloopFwdSm90ILi2EN4cute5tupleIJNS5_1CILi1EEES8_S8_EEENS6_IJNS7_ILi128EEESA_NS7_ILi192EEEEEELi128ENS_6half_tEfNS_4arch4Sm90ELb0ELb0ELb1ELb1ELb0ELb0ELb0ELb1ELb1ELb1ELb1ELb0EEENS1_21CollectiveEpilogueFwdINS6_IJSA_SA_SA_EEES9_SD_SF_Li256ELb1ELb1ELb1ELb0EEENS1_36VarlenDynamicPersistentTileSchedulerILi128ELi128ELi256ELi128ELb1ELb1ELb1ELb0ELb1ELb1EEEEEEEEEvNT_6ParamsE)
        /*044c*/ 	.word	0x00000000


	//----- nvinfo : EIATTR_MIN_STACK_SIZE
	.align		4
.L_194:
        /*0450*/ 	.byte	0x04, 0x12
        /*0452*/ 	.short	(.L_196 - .L_195)
	.align		4
.L_195:
        /*0454*/ 	.word	index@(_ZN7cutlass13device_kernelIN5flash11enable_sm90INS1_16FlashAttnFwdSm90INS1_25CollectiveMainloopFwdSm90ILi2EN4cute5tupleIJNS5_1CILi1EEES8_S8_EEENS6_IJNS7_ILi128EEESA_NS7_ILi192EEEEEELi128ENS_6half_tEfNS_4arch4Sm90ELb0ELb0ELb1ELb1ELb0ELb1ELb0ELb1ELb1ELb1ELb1ELb0EEENS1_21CollectiveEpilogueFwdINS6_IJSA_SA_SA_EEES9_SD_SF_Li256ELb1ELb1ELb1ELb0EEENS1_36VarlenDynamicPersistentTileSchedulerILi128ELi128ELi256ELi128ELb1ELb1ELb1ELb0ELb1ELb1EEEEEEEEEvNT_6ParamsE)
        /*0458*/ 	.word	0x00000000


	//----- nvinfo : EIATTR_MIN_STACK_SIZE
	.align		4
.L_196:
        /*045c*/ 	.byte	0x04, 0x12
        /*045e*/ 	.short	(.L_198 - .L_197)
	.align		4
.L_197:
        /*0460*/ 	.word	index@(_ZN7cutlass13device_kernelIN5flash11enable_sm90INS1_16FlashAttnFwdSm90INS1_25CollectiveMainloopFwdSm90ILi2EN4cute5tupleIJNS5_1CILi1EEES8_S8_EEENS6_IJNS7_ILi128EEENS7_ILi96EEENS7_ILi192EEEEEELi128ENS_6half_tEfNS_4arch4Sm90ELb0ELb1ELb1ELb0ELb0ELb0ELb0ELb1ELb1ELb1ELb1ELb0EEENS1_21CollectiveEpilogueFwdINS6_IJSA_SA_SB_EEES9_SE_SG_Li256ELb0ELb1ELb1ELb0EEENS1_19SingleTileSchedulerILb0ELb1ELb1ELi128EEEEEEEEEvNT_6ParamsE)
        /*0464*/ 	.word	0x00000000


	//----- nvinfo : EIATTR_MIN_STACK_SIZE
	.align		4
.L_198:
        /*0468*/ 	.byte	0x04, 0x12
        /*046a*/ 	.short	(.L_200 - .L_199)
	.align		4
.L_199:
        /*046c*/ 	.word	index@(_ZN7cutlass13device_kernelIN5flash11enable_sm90INS1_16FlashAttnFwdSm90INS1_25CollectiveMainloopFwdSm90ILi2EN4cute5tupleIJNS5_1CILi1EEES8_S8_EEENS6_IJNS7_ILi128EEENS7_ILi96EEENS7_ILi192EEEEEELi128ENS_6half_tEfNS_4arch4Sm90ELb0ELb1ELb1ELb1ELb0ELb0ELb0ELb1ELb1ELb1ELb1ELb0EEENS1_21CollectiveEpilogueFwdINS6_IJSA_SA_SB_EEES9_SE_SG_Li256ELb1ELb1ELb1ELb0EEENS1_36VarlenDynamicPersistentTileSchedulerILi128ELi96ELi256ELi128ELb1ELb1ELb1ELb1ELb0ELb1EEEEEEEEEvNT_6ParamsE)
        /*0470*/ 	.word	0x00000000


	//----- nvinfo : EIATTR_MIN_STACK_SIZE
	.align		4
.L_200:
        /*0474*/ 	.byte	0x04, 0x12
        /*0476*/ 	.short	(.L_202 - .L_201)
	.align		4
.L_201:
        /*0478*/ 	.word	index@(_ZN7cutlass13device_kernelIN5flash11enable_sm90INS1_16FlashAttnFwdSm90INS1_25CollectiveMainloopFwdSm90ILi2EN4cute5tupleIJNS5_1CILi1EEES8_S8_EEENS6_IJNS7_ILi128EEENS7_ILi96EEENS7_ILi192EEEEEELi128ENS_6half_tEfNS_4arch4Sm90ELb0ELb1ELb1ELb1ELb0ELb1ELb0ELb1ELb1ELb1ELb1ELb0EEENS1_21CollectiveEpilogueFwdINS6_IJSA_SA_SB_EEES9_SE_SG_Li256ELb1ELb1ELb1ELb0EEENS1_36VarlenDynamicPersistentTileSchedulerILi128ELi96ELi256ELi128ELb1ELb1ELb1ELb1ELb0ELb1EEEEEEEEEvNT_6ParamsE)
        /*047c*/ 	.word	0x00000000


	//----- nvinfo : EIATTR_MIN_STACK_SIZE
	.align		4
.L_202:
        /*0480*/ 	.byte	0x04, 0x12
        /*0482*/ 	.short	(.L_204 - .L_203)
	.align		4
.L_203:
        /*0484*/ 	.word	index@(_ZN7cutlass13device_kernelIN5flash11enable_sm90INS1_16FlashAttnFwdSm90INS1_25CollectiveMainloopFwdSm90ILi2EN4cute5tupleIJNS5_1CILi1EEES8_S8_EEENS6_IJNS7_ILi128EEESA_NS7_ILi192EEEEEELi128ENS_6half_tEfNS_4arch4Sm90ELb1ELb0ELb1ELb0ELb0ELb0ELb0ELb1ELb1ELb1ELb1ELb0EEENS1_21CollectiveEpilogueFwdINS6_IJSA_SA_SA_EEES9_SD_SF_Li256ELb0ELb1ELb1ELb0EEENS1_19SingleTileSchedulerILb0ELb1ELb1ELi128EEEEEEEEEvNT_6ParamsE)
        /*0488*/ 	.word	0x00000000


	//----- nvinfo : EIATTR_MIN_STACK_SIZE
	.align		4
.L_204:
        /*048c*/ 	.byte	0x04, 0x12
        /*048e*/ 	.short	(.L_206 - .L_205)
	.align		4
.L_205:
        /*0490*/ 	.word	index@(_ZN7cutlass13device_kernelIN5flash11enable_sm90INS1_16FlashAttnFwdSm90INS1_25CollectiveMainloopFwdSm90ILi2EN4cute5tupleIJNS5_1CILi1EEES8_S8_EEENS6_IJNS7_ILi128EEESA_NS7_ILi192EEEEEELi128ENS_6half_tEfNS_4arch4Sm90ELb1ELb0ELb1ELb1ELb0ELb0ELb0ELb1ELb1ELb1ELb1ELb0EEENS1_21CollectiveEpilogueFwdINS6_IJSA_SA_SA_EEES9_SD_SF_Li256ELb1ELb1ELb1ELb0EEENS1_36VarlenDynamicPersistentTileSchedulerILi128ELi128ELi256ELi128ELb1ELb1ELb1ELb1ELb1ELb1EEEEEEEEEvNT_6ParamsE)
        /*0494*/ 	.word	0x00000000


	//----- nvinfo : EIATTR_MIN_STACK_SIZE
	.align		4
.L_206:
        /*0498*/ 	.byte	0x04, 0x12
        /*049a*/ 	.short	(.L_208 - .L_207)
	.align		4
.L_207:
        /*049c*/ 	.word	index@(_ZN7cutlass13device_kernelIN5flash11enable_sm90INS1_16FlashAttnFwdSm90INS1_25CollectiveMainloopFwdSm90ILi2EN4cute5tupleIJNS5_1CILi1EEES8_S8_EEENS6_IJNS7_ILi128EEESA_NS7_ILi192EEEEEELi128ENS_6half_tEfNS_4arch4Sm90ELb1ELb0ELb1ELb1ELb0ELb1ELb0ELb1ELb1ELb1ELb1ELb0EEENS1_21CollectiveEpilogueFwdINS6_IJSA_SA_SA_EEES9_SD_SF_Li256ELb1ELb1ELb1ELb0EEENS1_36VarlenDynamicPersistentTileSchedulerILi128ELi128ELi256ELi128ELb1ELb1ELb1ELb1ELb1ELb1EEEEEEEEEvNT_6ParamsE)
        /*04a0*/ 	.word	0x00000000


	//----- nvinfo : EIATTR_MIN_STACK_SIZE
	.align		4
.L_208:
        /*04a4*/ 	.byte	0x04, 0x12
        /*04a6*/ 	.short	(.L_210 - .L_209)
	.align		4
.L_209:
        /*04a8*/ 	.word	index@(_ZN7cutlass13device_kernelIN5flash11enable_sm90INS1_16FlashAttnFwdSm90INS1_25CollectiveMainloopFwdSm90ILi2EN4cute5tupleIJNS5_1CILi1EEES8_S8_EEENS6_IJNS7_ILi64EEESA_SA_EEELi512ENS_6half_tEfNS_4arch4Sm90ELb0ELb0ELb1ELb0ELb0ELb0ELb0ELb0ELb0ELb1ELb1ELb0EEENS1_21CollectiveEpilogueFwdINS6_IJSA_NS7_ILi512EEESA_EEES9_SC_SE_Li256ELb0ELb1ELb1ELb0EEENS1_19SingleTileSchedulerILb0ELb1ELb1ELi64EEEEEEEEEvNT_6ParamsE)
        /*04ac*/ 	.word	0x00000000


	//----- nvinfo : EIATTR_MIN_STACK_SIZE
	.align		4
.L_210:
        /*04b0*/ 	.byte	0x04, 0x12
        /*04b2*/ 	.short	(.L_212 - .L_211)
	.align		4
.L_211:
        /*04b4*/ 	.word	index@(_ZN7cutlass13device_kernelIN5flash11enable_sm90INS1_16FlashAttnFwdSm90INS1_25CollectiveMainloopFwdSm90ILi2EN4cute5tupleIJNS5_1CILi1EEES8_S8_EEENS6_IJNS7_ILi64EEESA_SA_EEELi512ENS_6half_tEfNS_4arch4Sm90ELb0ELb0ELb1ELb0ELb0ELb0ELb1ELb0ELb0ELb1ELb1ELb0EEENS1_21CollectiveEpilogueFwdINS6_IJSA_NS7_ILi512EEESA_EEES9_SC_SE_Li256ELb0ELb1ELb1ELb0EEENS1_19SingleTileSchedulerILb0ELb1ELb1ELi64EEEEEEEEEvNT_6ParamsE)
        /*04b8*/ 	.word	0x00000000


	//----- nvinfo : EIATTR_MIN_STACK_SIZE
	.align		4
.L_212:
        /*04bc*/ 	.byte	0x04, 0x12
        /*04be*/ 	.short	(.L_214 - .L_213)
	.align		4
.L_213:
        /*04c0*/ 	.word	index@(_ZN7cutlass13device_kernelIN5flash11enable_sm90INS1_16FlashAttnFwdSm90INS1_25CollectiveMainloopFwdSm90ILi2EN4cute5tupleIJNS5_1CILi1EEES8_S8_EEENS6_IJNS7_ILi64EEESA_SA_EEELi512ENS_6half_tEfNS_4arch4Sm90ELb0ELb0ELb1ELb1ELb0ELb0ELb0ELb0ELb0ELb1ELb1ELb0EEENS1_21CollectiveEpilogueFwdINS6_IJSA_NS7_ILi512EEESA_EEES9_SC_SE_Li256ELb1ELb1ELb1ELb0EEENS1_36VarlenDynamicPersistentTileSchedulerILi64ELi64ELi256ELi128ELb1ELb1ELb1ELb0ELb1ELb1EEEEEEEEEvNT_6ParamsE)
        /*04c4*/ 	.word	0x00000000


	//----- nvinfo : EIATTR_MIN_STACK_SIZE
	.align		4
.L_214:
        /*04c8*/ 	.byte	0x04, 0x12
        /*04ca*/ 	.short	(.L_216 - .L_215)
	.align		4
.L_215:
        /*04cc*/ 	.word	index@(_ZN7cutlass13device_kernelIN5flash11enable_sm90INS1_16FlashAttnFwdSm90INS1_25CollectiveMainloopFwdSm90ILi2EN4cute5tupleIJNS5_1CILi1EEES8_S8_EEENS6_IJNS7_ILi64EEESA_SA_EEELi512ENS_6half_tEfNS_4arch4Sm90ELb0ELb0ELb1ELb1ELb0ELb1ELb0ELb0ELb0ELb1ELb1ELb0EEENS1_21CollectiveEpilogueFwdINS6_IJSA_NS7_ILi512EEESA_EEES9_SC_SE_Li256ELb1ELb1ELb1ELb0EEENS1_36VarlenDynamicPersistentTileSchedulerILi64ELi64ELi256ELi128ELb1ELb1ELb1ELb0ELb1ELb1EEEEEEEEEvNT_6ParamsE)
        /*04d0*/ 	.word	0x00000000


	//----- nvinfo : EIATTR_MIN_STACK_SIZE
	.align		4
.L_216:
        /*04d4*/ 	.byte	0x04, 0x12
        /*04d6*/ 	.short	(.L_218 - .L_217)
	.align		4
.L_217:
        /*04d8*/ 	.word	index@(_ZN7cutlass13device_kernelIN5flash11enable_sm90INS1_16FlashAttnFwdSm90INS1_25CollectiveMainloopFwdSm90ILi2EN4cute5tupleIJNS5_1CILi1EEES8_S8_EEENS6_IJNS7_ILi64EEESA_SA_EEELi512ENS_6half_tEfNS_4arch4Sm90ELb0ELb0ELb1ELb1ELb0ELb0ELb1ELb0ELb0ELb1ELb1ELb0EEENS1_21CollectiveEpilogueFwdINS6_IJSA_NS7_ILi512EEESA_EEES9_SC_SE_Li256ELb1ELb1ELb1ELb0EEENS1_36VarlenDynamicPersistentTileSchedulerILi64ELi64ELi256ELi128ELb1ELb1ELb1ELb0ELb1ELb1EEEEEEEEEvNT_6ParamsE)
        /*04dc*/ 	.word	0x00000000


	//----- nvinfo : EIATTR_MIN_STACK_SIZE
	.align		4
.L_218:
        /*04e0*/ 	.byte	0x04, 0x12
        /*04e2*/ 	.short	(.L_220 - .L_219)
	.align		4
.L_219:
        /*04e4*/ 	.word	index@(_ZN7cutlass13device_kernelIN5flash11enable_sm90INS1_16FlashAttnFwdSm90INS1_25CollectiveMainloopFwdSm90ILi2EN4cute5tupleIJNS5_1CILi1EEES8_S8_EEENS6_IJNS7_ILi64EEESA_SA_EEELi512ENS_6half_tEfNS_4arch4Sm90ELb0ELb0ELb1ELb1ELb0ELb1ELb1ELb0ELb0ELb1ELb1ELb0EEENS1_21CollectiveEpilogueFwdINS6_IJSA_NS7_ILi512EEESA_EEES9_SC_SE_Li256ELb1ELb1ELb1ELb0EEENS1_36VarlenDynamicPersistentTileSchedulerILi64ELi64ELi256ELi128ELb1ELb1ELb1ELb0ELb1ELb1EEEEEEEEEvNT_6ParamsE)
        /*04e8*/ 	.word	0x00000000


	//----- nvinfo : EIATTR_MIN_STACK_SIZE
	.align		4
.L_220:
        /*04ec*/ 	.byte	0x04, 0x12
        /*04ee*/ 	.short	(.L_222 - .L_221)
	.align		4
.L_221:
        /*04f0*/ 	.word	index@(_ZN7cutlass13device_kernelIN5flash11enable_sm90INS1_16FlashAttnFwdSm90INS1_25CollectiveMainloopFwdSm90ILi2EN4cute5tupleIJNS5_1CILi1EEES8_S8_EEENS6_IJNS7_ILi64EEESA_SA_EEELi512ENS_6half_tEfNS_4arch4Sm90ELb0ELb1ELb1ELb0ELb0ELb0ELb0ELb0ELb0ELb1ELb1ELb0EEENS1_21CollectiveEpilogueFwdINS6_IJSA_NS7_ILi512EEESA_EEES9_SC_SE_Li256ELb0ELb1ELb1ELb0EEENS1_19SingleTileSchedulerILb0ELb1ELb1ELi64EEEEEEEEEvNT_6ParamsE)
        /*04f4*/ 	.word	0x00000000


	//----- nvinfo : EIATTR_MIN_STACK_SIZE
	.align		4
.L_222:
        /*04f8*/ 	.byte	0x04, 0x12
        /*04fa*/ 	.short	(.L_224 - .L_223)
	.align		4
.L_223:
        /*04fc*/ 	.word	index@(_ZN7cutlass13device_kernelIN5flash11enable_sm90INS1_16FlashAttnFwdSm90INS1_25CollectiveMainloopFwdSm90ILi2EN4cute5tupleIJNS5_1CILi1EEES8_S8_EEENS6_IJNS7_ILi64EEESA_SA_EEELi512ENS_6half_tEfNS_4arch4Sm90ELb0ELb1ELb1ELb0ELb0ELb0ELb1ELb0ELb0ELb1ELb1ELb0EEENS1_21CollectiveEpilogueFwdINS6_IJSA_NS7_ILi512EEESA_EEES9_SC_SE_Li256ELb0ELb1ELb1ELb0EEENS1_19SingleTileSchedulerILb0ELb1ELb1ELi64EEEEEEEEEvNT_6ParamsE)
        /*0500*/ 	.word	0x00000000


	//----- nvinfo : EIATTR_MIN_STACK_SIZE
	.align		4
.L_224:
        /*0504*/ 	.byte	0x04, 0x12
        /*0506*/ 	.short	(.L_226 - .L_225)
	.align		4
.L_225:
        /*0508*/ 	.word	index@(_ZN7cutlass13device_kernelIN5flash11enable_sm90INS1_16FlashAttnFwdSm90INS1_25CollectiveMainloopFwdSm90ILi2EN4cute5tupleIJNS5_1CILi1EEES8_S8_EEENS6_IJNS7_ILi64EEESA_SA_EEELi512ENS_6half_tEfNS_4arch4Sm90ELb0ELb1ELb1ELb1ELb0ELb0ELb0ELb0ELb0ELb1ELb1ELb0EEENS1_21CollectiveEpilogueFwdINS6_IJSA_NS7_ILi512EEESA_EEES9_SC_SE_Li256ELb1ELb1ELb1ELb0EEENS1_36VarlenDynamicPersistentTileSchedulerILi64ELi64ELi256ELi128ELb1ELb1ELb1ELb1ELb0ELb1EEEEEEEEEvNT_6ParamsE)
        /*050c*/ 	.word	0x00000000


	//----- nvinfo : EIATTR_MIN_STACK_SIZE
	.align		4
.L_226:
        /*0510*/ 	.byte	0x04, 0x12
        /*0512*/ 	.short	(.L_228 - .L_227)
	.align		4
.L_227:
        /*0514*/ 	.word	index@(_ZN7cutlass13device_kernelIN5flash11enable_sm90INS1_16FlashAttnFwdSm90INS1_25CollectiveMainloopFwdSm90ILi2EN4cute5tupleIJNS5_1CILi1EEES8_S8_EEENS6_IJNS7_ILi64EEESA_SA_EEELi512ENS_6half_tEfNS_4arch4Sm90ELb0ELb1ELb1ELb1ELb0ELb1ELb0ELb0ELb0ELb1ELb1ELb0EEENS1_21CollectiveEpilogueFwdINS6_IJSA_NS7_ILi512EEESA_EEES9_SC_SE_Li256ELb1ELb1ELb1ELb0EEENS1_36VarlenDynamicPersistentTileSchedulerILi64ELi64ELi256ELi128ELb1ELb1ELb1ELb1ELb0ELb1EEEEEEEEEvNT_6ParamsE)
        /*0518*/ 	.word	0x00000000


	//----- nvinfo : EIATTR_MIN_STACK_SIZE
	.align		4
.L_228:
        /*051c*/ 	.byte	0x04, 0x12
        /*051e*/ 	.short	(.L_230 - .L_229)
	.align		4
.L_229:
        /*0520*/ 	.word	index@(_ZN7cutlass13device_kernelIN5flash11enable_sm90INS1_16FlashAttnFwdSm90INS1_25CollectiveMainloopFwdSm90ILi2EN4cute5tupleIJNS5_1CILi1EEES8_S8_EEENS6_IJNS7_ILi64EEESA_SA_EEELi512ENS_6half_tEfNS_4arch4Sm90ELb0ELb1ELb1ELb1ELb0ELb0ELb1ELb0ELb0ELb1ELb1ELb0EEENS1_21CollectiveEpilogueFwdINS6_IJSA_NS7_ILi512EEESA_EEES9_SC_SE_Li256ELb1ELb1ELb1ELb0EEENS1_36VarlenDynamicPersistentTileSchedulerILi64ELi64ELi256ELi128ELb1ELb1ELb1ELb1ELb0ELb1EEEEEEEEEvNT_6ParamsE)
        /*0524*/ 	.word	0x00000000


	//----- nvinfo : EIATTR_MIN_STACK_SIZE
	.align		4
.L_230:
        /*0528*/ 	.byte	0x04, 0x12
        /*052a*/ 	.short	(.L_232 - .L_231)
	.align		4
.L_231:
        /*052c*/ 	.word	index@(_ZN7cutlass13device_kernelIN5flash11enable_sm90INS1_16FlashAttnFwdSm90INS1_25CollectiveMainloopFwdSm90ILi2EN4cute5tupleIJNS5_1CILi1EEES8_S8_EEENS6_IJNS7_ILi64EEESA_SA_EEELi512ENS_6half_tEfNS_4arch4Sm90ELb0ELb1ELb1ELb1ELb0ELb1ELb1ELb0ELb0ELb1ELb1ELb0EEENS1_21CollectiveEpilogueFwdINS6_IJSA_NS7_ILi512EEESA_EEES9_SC_SE_Li256ELb1ELb1ELb1ELb0EEENS1_36VarlenDynamicPersistentTileSchedulerILi64ELi64ELi256ELi128ELb1ELb1ELb1ELb1ELb0ELb1EEEEEEEEEvNT_6ParamsE)
        /*0530*/ 	.word	0x00000000


	//----- nvinfo : EIATTR_MIN_STACK_SIZE
	.align		4
.L_232:
        /*0534*/ 	.byte	0x04, 0x12
        /*0536*/ 	.short	(.L_234 - .L_233)
	.align		4
.L_233:
        /*0538*/ 	.word	index@(_ZN7cutlass13device_kernelIN5flash11enable_sm90INS1_16FlashAttnFwdSm90INS1_25CollectiveMainloopFwdSm90ILi2EN4cute5tupleIJNS5_1CILi1EEES8_S8_EEENS6_IJNS7_ILi64EEESA_SA_EEELi512ENS_6half_tEfNS_4arch4Sm90ELb1ELb0ELb1ELb0ELb0ELb0ELb0ELb0ELb0ELb1ELb1ELb0EEENS1_21CollectiveEpilogueFwdINS6_IJSA_NS7_ILi512EEESA_EEES9_SC_SE_Li256ELb0ELb1ELb1ELb0EEENS1_19SingleTileSchedulerILb0ELb1ELb1ELi64EEEEEEEEEvNT_6ParamsE)
        /*053c*/ 	.word	0x00000000


	//----- nvinfo : EIATTR_MIN_STACK_SIZE
	.align		4
.L_234:
        /*0540*/ 	.byte	0x04, 0x12
        /*0542*/ 	.short	(.L_236 - .L_235)
	.align		4
.L_235:
        /*0544*/ 	.word	index@(_ZN7cutlass13device_kernelIN5flash11enable_sm90INS1_16FlashAttnFwdSm90INS1_25CollectiveMainloopFwdSm90ILi2EN4cute5tupleIJNS5_1CILi1EEES8_S8_EEENS6_IJNS7_ILi64EEESA_SA_EEELi512ENS_6half_tEfNS_4arch4Sm90ELb1ELb0ELb1ELb0ELb0ELb0ELb1ELb0ELb0ELb1ELb1ELb0EEENS1_21CollectiveEpilogueFwdINS6_IJSA_NS7_ILi512EEESA_EEES9_SC_SE_Li256ELb0ELb1ELb1ELb0EEENS1_19SingleTileSchedulerILb0ELb1ELb1ELi64EEEEEEEEEvNT_6ParamsE)
        /*0548*/ 	.word	0x00000000


	//----- nvinfo : EIATTR_MIN_STACK_SIZE
	.align		4
.L_236:
        /*054c*/ 	.byte	0x04, 0x12
        /*054e*/ 	.short	(.L_238 - .L_237)
	.align		4
.L_237:
        /*0550*/ 	.word	index@(_ZN7cutlass13device_kernelIN5flash11enable_sm90INS1_16FlashAttnFwdSm90INS1_25CollectiveMainloopFwdSm90ILi2EN4cute5tupleIJNS5_1CILi1EEES8_S8_EEENS6_IJNS7_ILi64EEESA_SA_EEELi512ENS_6half_tEfNS_4arch4Sm90ELb1ELb0ELb1ELb1ELb0ELb0ELb0ELb0ELb0ELb1ELb1ELb0EEENS1_21CollectiveEpilogueFwdINS6_IJSA_NS7_ILi512EEESA_EEES9_SC_SE_Li256ELb1ELb1ELb1ELb0EEENS1_36VarlenDynamicPersistentTileSchedulerILi64ELi64ELi256ELi128ELb1ELb1ELb1ELb1ELb1ELb1EEEEEEEEEvNT_6ParamsE)
        /*0554*/ 	.word	0x00000000


	//----- nvinfo : EIATTR_MIN_STACK_SIZE
	.align		4
.L_238:
        /*0558*/ 	.byte	0x04, 0x12
        /*055a*/ 	.short	(.L_240 - .L_239)
	.align		4
.L_239:
        /*055c*/ 	.word	index@(_ZN7cutlass13device_kernelIN5flash11enable_sm90INS1_16FlashAttnFwdSm90INS1_25CollectiveMainloopFwdSm90ILi2EN4cute5tupleIJNS5_1CILi1EEES8_S8_EEENS6_IJNS7_ILi64EEESA_SA_EEELi512ENS_6half_tEfNS_4arch4Sm90ELb1ELb0ELb1ELb1ELb0ELb1ELb0ELb0ELb0ELb1ELb1ELb0EEENS1_21CollectiveEpilogueFwdINS6_IJSA_NS7_ILi512EEESA_EEES9_SC_SE_Li256ELb1ELb1ELb1ELb0EEENS1_36VarlenDynamicPersistentTileSchedulerILi64ELi64ELi256ELi128ELb1ELb1ELb1ELb1ELb1ELb1EEEEEEEEEvNT_6ParamsE)
        /*0560*/ 	.word	0x00000000


	//----- nvinfo : EIATTR_MIN_STACK_SIZE
	.align		4
.L_240:
        /*0564*/ 	.byte	0x04, 0x12
        /*0566*/ 	.short	(.L_242 - .L_241)
	.align		4
.L_241:
        /*0568*/ 	.word	index@(_ZN7cutlass13device_kernelIN5flash11enable_sm90INS1_16FlashAttnFwdSm90INS1_25CollectiveMainloopFwdSm90ILi2EN4cute5tupleIJNS5_1CILi1EEES8_S8_EEENS6_IJNS7_ILi64EEESA_SA_EEELi512ENS_6half_tEfNS_4arch4Sm90ELb1ELb0ELb1ELb1ELb0ELb0ELb1ELb0ELb0ELb1ELb1ELb0EEENS1_21CollectiveEpilogueFwdINS6_IJSA_NS7_ILi512EEESA_EEES9_SC_SE_Li256ELb1ELb1ELb1ELb0EEENS1_36VarlenDynamicPersistentTileSchedulerILi64ELi64ELi256ELi128ELb1ELb1ELb1ELb1ELb1ELb1EEEEEEEEEvNT_6ParamsE)
        /*056c*/ 	.word	0x00000000


	//----- nvinfo : EIATTR_MIN_STACK_SIZE
	.align		4
.L_242:
        /*0570*/ 	.byte	0x04, 0x12
        /*0572*/ 	.short	(.L_244 - .L_243)
	.align		4
.L_243:
        /*0574*/ 	.word	index@(_ZN7cutlass13device_kernelIN5flash11enable_sm90INS1_16FlashAttnFwdSm90INS1_25CollectiveMainloopFwdSm90ILi2EN4cute5tupleIJNS5_1CILi1EEES8_S8_EEENS6_IJNS7_ILi64EEESA_SA_EEELi512ENS_6half_tEfNS_4arch4Sm90ELb1ELb0ELb1ELb1ELb0ELb1ELb1ELb0ELb0ELb1ELb1ELb0EEENS1_21CollectiveEpilogueFwdINS6_IJSA_NS7_ILi512EEESA_EEES9_SC_SE_Li256ELb1ELb1ELb1ELb0EEENS1_36VarlenDynamicPersistentTileSchedulerILi64ELi64ELi256ELi128ELb1ELb1ELb1ELb1ELb1ELb1EEEEEEEEEvNT_6ParamsE)
        /*0578*/ 	.word	0x00000000


	//----- nvinfo : EIATTR_MIN_STACK_SIZE
	.align		4
.L_244:
        /*057c*/ 	.byte	0x04, 0x12
        /*057e*/ 	.short	(.L_246 - .L_245)
	.align		4
.L_245:
        /*0580*/ 	.word	index@(_ZN7cutlass13device_kernelIN5flash11enable_sm90INS1_16FlashAttnFwdSm90INS1_25CollectiveMainloopFwdSm90ILi2EN4cute5tupleIJNS5_1CILi1EEES8_S8_EEENS6_IJNS7_ILi128EEENS7_ILi96EEENS7_ILi64EEEEEELi256ENS_6half_tEfNS_4arch4Sm90ELb0ELb0ELb1ELb0ELb0ELb0ELb0ELb1ELb0ELb1ELb1ELb0EEENS1_21CollectiveEpilogueFwdINS6_IJSA_NS7_ILi256EEESB_EEES9_SE_SG_Li256ELb0ELb1ELb1ELb0EEENS1_19SingleTileSchedulerILb0ELb1ELb1ELi128EEEEEEEEEvNT_6ParamsE)
        /*0584*/ 	.word	0x00000000


	//----- nvinfo : EIATTR_MIN_STACK_SIZE
	.align		4
.L_246:
        /*0588*/ 	.byte	0x04, 0x12
        /*058a*/ 	.short	(.L_248 - .L_247)
	.align		4
.L_247:
        /*058c*/ 	.word	index@(_ZN7cutlass13device_kernelIN5flash11enable_sm90INS1_16FlashAttnFwdSm90INS1_25CollectiveMainloopFwdSm90ILi2EN4cute5tupleIJNS5_1CILi1EEES8_S8_EEENS6_IJNS7_ILi128EEENS7_ILi96EEENS7_ILi64EEEEEELi256ENS_6half_tEfNS_4arch4Sm90ELb0ELb0ELb1ELb0ELb0ELb0ELb1ELb1ELb0ELb1ELb1ELb0EEENS1_21CollectiveEpilogueFwdINS6_IJSA_NS7_ILi256EEESB_EEES9_SE_SG_Li256ELb0ELb1ELb1ELb0EEENS1_19SingleTileSchedulerILb0ELb1ELb1ELi128EEEEEEEEEvNT_6ParamsE)
        /*0590*/ 	.word	0x00000000


	//----- nvinfo : EIATTR_MIN_STACK_SIZE
	.align		4
.L_248:
        /*0594*/ 	.byte	0x04, 0x12
        /*0596*/ 	.short	(.L_250 - .L_249)
	.align		4
.L_249:
        /*0598*/ 	.word	index@(_ZN7cutlass13device_kernelIN5flash11enable_sm90INS1_16FlashAttnFwdSm90INS1_25CollectiveMainloopFwdSm90ILi2EN4cute5tupleIJNS5_1CILi1EEES8_S8_EEENS6_IJNS7_ILi128EEENS7_ILi96EEENS7_ILi64EEEEEELi256ENS_6half_tEfNS_4arch4Sm90ELb0ELb0ELb1ELb1ELb0ELb0ELb0ELb1ELb0ELb1ELb1ELb0EEENS1_21CollectiveEpilogueFwdINS6_IJSA_NS7_ILi256EEESB_EEES9_SE_SG_Li256ELb1ELb1ELb1ELb0EEENS1_36VarlenDynamicPersistentTileSchedulerILi128ELi96ELi256ELi128ELb1ELb1ELb1ELb0ELb1ELb1EEEEEEEEEvNT_6ParamsE)
        /*059c*/ 	.word	0x00000000


	//----- nvinfo : EIATTR_MIN_STACK_SIZE
	.align		4
.L_250:
        /*05a0*/ 	.byte	0x04, 0x12
        /*05a2*/ 	.short	(.L_252 - .L_251)
	.align		4
.L_251:
        /*05a4*/ 	.word	index@(_ZN7cutlass13device_kernelIN5flash11enable_sm90INS1_16FlashAttnFwdSm90INS1_25CollectiveMainloopFwdSm90ILi2EN4cute5tupleIJNS5_1CILi1EEES8_S8_EEENS6_IJNS7_ILi128EEENS7_ILi96EEENS7_ILi64EEEEEELi256ENS_6half_tEfNS_4arch4Sm90ELb0ELb0ELb1ELb1ELb0ELb1ELb0ELb1ELb0ELb1ELb1ELb0EEENS1_21CollectiveEpilogueFwdINS6_IJSA_NS7_ILi256EEESB_EEES9_SE_SG_Li256ELb1ELb1ELb1ELb0EEENS1_36VarlenDynamicPersistentTileSchedulerILi128ELi96ELi256ELi128ELb1ELb1ELb1ELb0ELb1ELb1EEEEEEEEEvNT_6ParamsE)
        /*05a8*/ 	.word	0x00000000


	//----- nvinfo : EIATTR_MIN_STACK_SIZE
	.align		4
.L_252:
        /*05ac*/ 	.byte	0x04, 0x12
        /*05ae*/ 	.short	(.L_254 - .L_253)
	.align		4
.L_253:
        /*05b0*/ 	.word	index@(_ZN7cutlass13device_kernelIN5flash11enable_sm90INS1_16FlashAttnFwdSm90INS1_25CollectiveMainloopFwdSm90ILi2EN4cute5tupleIJNS5_1CILi1EEES8_S8_EEENS6_IJNS7_ILi128EEENS7_ILi96EEENS7_ILi64EEEEEELi256ENS_6half_tEfNS_4arch4Sm90ELb0ELb0ELb1ELb1ELb0ELb0ELb1ELb1ELb0ELb1ELb1ELb0EEENS1_21CollectiveEpilogueFwdINS6_IJSA_NS7_ILi256EEESB_EEES9_SE_SG_Li256ELb1ELb1ELb1ELb0EEENS1_36VarlenDynamicPersistentTileSchedulerILi128ELi96ELi256ELi128ELb1ELb1ELb1ELb0ELb1ELb1EEEEEEEEEvNT_6ParamsE)
        /*05b4*/ 	.word	0x00000000


	//----- nvinfo : EIATTR_MIN_STACK_SIZE
	.align		4
.L_254:
        /*05b8*/ 	.byte	0x04, 0x12
        /*05ba*/ 	.short	(.L_256 - .L_255)
	.align		4
.L_255:
        /*05bc*/ 	.word	index@(_ZN7cutlass13device_kernelIN5flash11enable_sm90INS1_16FlashAttnFwdSm90INS1_25CollectiveMainloopFwdSm90ILi2EN4cute5tupleIJNS5_1CILi1EEES8_S8_EEENS6_IJNS7_ILi128EEENS7_ILi96EEENS7_ILi64EEEEEELi256ENS_6half_tEfNS_4arch4Sm90ELb0ELb0ELb1ELb1ELb0ELb1ELb1ELb1ELb0ELb1ELb1ELb0EEENS1_21CollectiveEpilogueFwdINS6_IJSA_NS7_ILi256EEESB_EEES9_SE_SG_Li256ELb1ELb1ELb1ELb0EEENS1_36VarlenDynamicPersistentTileSchedulerILi128ELi96ELi256ELi128ELb1ELb1ELb1ELb0ELb1ELb1EEEEEEEEEvNT_6ParamsE)
        /*05c0*/ 	.word	0x00000000


	//----- nvinfo : EIATTR_MIN_STACK_SIZE
	.align		4
.L_256:
        /*05c4*/ 	.byte	0x04, 0x12
        /*05c6*/ 	.short	(.L_258 - .L_257)
	.align		4
.L_257:
        /*05c8*/ 	.word	index@(_ZN7cutlass13device_kernelIN5flash11enable_sm90INS1_16FlashAttnFwdSm90INS1_25CollectiveMainloopFwdSm90ILi2EN4cute5tupleIJNS5_1CILi1EEES8_S8_EEENS6_IJNS7_ILi128EEENS7_ILi96EEENS7_ILi64EEEEEELi256ENS_6half_tEfNS_4arch4Sm90ELb0ELb1ELb1ELb0ELb0ELb0ELb0ELb1ELb0ELb1ELb1ELb0EEENS1_21CollectiveEpilogueFwdINS6_IJSA_NS7_ILi256EEESB_EEES9_SE_SG_Li256ELb0ELb1ELb1ELb0EEENS1_19SingleTileSchedulerILb0ELb1ELb1ELi128EEEEEEEEEvNT_6ParamsE)
        /*05cc*/ 	.word	0x00000000


	//----- nvinfo : EIATTR_MIN_STACK_SIZE
	.align		4
.L_258:
        /*05d0*/ 	.byte	0x04, 0x12
        /*05d2*/ 	.short	(.L_260 - .L_259)
	.align		4
.L_259:
        /*05d4*/ 	.word	index@(_ZN7cutlass13device_kernelIN5flash11enable_sm90INS1_16FlashAttnFwdSm90INS1_25CollectiveMainloopFwdSm90ILi2EN4cute5tupleIJNS5_1CILi1EEES8_S8_EEENS6_IJNS7_ILi128EEENS7_ILi96EEENS7_ILi64EEEEEELi256ENS_6half_tEfNS_4arch4Sm90ELb0ELb1ELb1ELb0ELb0ELb0ELb1ELb1ELb0ELb1ELb1ELb0EEENS1_21CollectiveEpilogueFwdINS6_IJSA_NS7_ILi256EEESB_EEES9_SE_SG_Li256ELb0ELb1ELb1ELb0EEENS1_19SingleTileSchedulerILb0ELb1ELb1ELi128EEEEEEEEEvNT_6ParamsE)
        /*05d8*/ 	.word	0x00000000


	//----- nvinfo : EIATTR_MIN_STACK_SIZE
	.align		4
.L_260:
        /*05dc*/ 	.byte	0x04, 0x12
        /*05de*/ 	.short	(.L_262 - .L_261)
	.align		4
.L_261:
        /*05e0*/ 	.word	index@(_ZN7cutlass13device_kernelIN5flash11enable_sm90INS1_16FlashAttnFwdSm90INS1_25CollectiveMainloopFwdSm90ILi2EN4cute5tupleIJNS5_1CILi1EEES8_S8_EEENS6_IJNS7_ILi128EEENS7_ILi96EEENS7_ILi64EEEEEELi256ENS_6half_tEfNS_4arch4Sm90ELb0ELb1ELb1ELb1ELb0ELb0ELb0ELb1ELb0ELb1ELb1ELb0EEENS1_21CollectiveEpilogueFwdINS6_IJSA_NS7_ILi256EEESB_EEES9_SE_SG_Li256ELb1ELb1ELb1ELb0EEENS1_36VarlenDynamicPersistentTileSchedulerILi128ELi96ELi256ELi128ELb1ELb1ELb1ELb1ELb0ELb1EEEEEEEEEvNT_6ParamsE)
        /*05e4*/ 	.word	0x00000000


	//----- nvinfo : EIATTR_MIN_STACK_SIZE
	.align		4
.L_262:
        /*05e8*/ 	.byte	0x04, 0x12
        /*05ea*/ 	.short	(.L_264 - .L_263)
	.align		4
.L_263:
        /*05ec*/ 	.word	index@(_ZN7cutlass13device_kernelIN5flash11enable_sm90INS1_16FlashAttnFwdSm90INS1_25CollectiveMainloopFwdSm90ILi2EN4cute5tupleIJNS5_1CILi1EEES8_S8_EEENS6_IJNS7_ILi128EEENS7_ILi96EEENS7_ILi64EEEEEELi256ENS_6half_tEfNS_4arch4Sm90ELb0ELb1ELb1ELb1ELb0ELb1ELb0ELb1ELb0ELb1ELb1ELb0EEENS1_21CollectiveEpilogueFwdINS6_IJSA_NS7_ILi256EEESB_EEES9_SE_SG_Li256ELb1ELb1ELb1ELb0EEENS1_36VarlenDynamicPersistentTileSchedulerILi128ELi96ELi256ELi128ELb1ELb1ELb1ELb1ELb0ELb1EEEEEEEEEvNT_6ParamsE)
        /*05f0*/ 	.word	0x00000000


	//----- nvinfo : EIATTR_MIN_STACK_SIZE
	.align		4
.L_264:
        /*05f4*/ 	.byte	0x04, 0x12
        /*05f6*/ 	.short	(.L_266 - .L_265)
	.align		4
.L_265:
        /*05f8*/ 	.word	index@(_ZN7cutlass13device_kernelIN5flash11enable_sm90INS1_16FlashAttnFwdSm90INS1_25CollectiveMainloopFwdSm90ILi2EN4cute5tupleIJNS5_1CILi1EEES8_S8_EEENS6_IJNS7_ILi128EEENS7_ILi96EEENS7_ILi64EEEEEELi256ENS_6half_tEfNS_4arch4Sm90ELb0ELb1ELb1ELb1ELb0ELb0ELb1ELb1ELb0ELb1ELb1ELb0EEENS1_21CollectiveEpilogueFwdINS6_IJSA_NS7_ILi256EEESB_EEES9_SE_SG_Li256ELb1ELb1ELb1ELb0EEENS1_36VarlenDynamicPersistentTileSchedulerILi128ELi96ELi256ELi128ELb1ELb1ELb1ELb1ELb0ELb1EEEEEEEEEvNT_6ParamsE)
        /*05fc*/ 	.word	0x00000000


	//----- nvinfo : EIATTR_MIN_STACK_SIZE
	.align		4
.L_266:
        /*0600*/ 	.byte	0x04, 0x12
        /*0602*/ 	.short	(.L_268 - .L_267)
	.align		4
.L_267:
        /*0604*/ 	.word	index@(_ZN7cutlass13device_kernelIN5flash11enable_sm90INS1_16FlashAttnFwdSm90INS1_25CollectiveMainloopFwdSm90ILi2EN4cute5tupleIJNS5_1CILi1EEES8_S8_EEENS6_IJNS7_ILi128EEENS7_ILi96EEENS7_ILi64EEEEEELi256ENS_6half_tEfNS_4arch4Sm90ELb0ELb1ELb1ELb1ELb0ELb1ELb1ELb1ELb0ELb1ELb1ELb0EEENS1_21CollectiveEpilogueFwdINS6_IJSA_NS7_ILi256EEESB_EEES9_SE_SG_Li256ELb1ELb1ELb1ELb0EEENS1_36VarlenDynamicPersistentTileSchedulerILi128ELi96ELi256ELi128ELb1ELb1ELb1ELb1ELb0ELb1EEEEEEEEEvNT_6ParamsE)
        /*0608*/ 	.word	0x00000000


	//----- nvinfo : EIATTR_MIN_STACK_SIZE
	.align		4
.L_268:
        /*060c*/ 	.byte	0x04, 0x12
        /*060e*/ 	.short	(.L_270 - .L_269)
	.align		4
.L_269:
        /*0610*/ 	.word	index@(_ZN7cutlass13device_kernelIN5flash11enable_sm90INS1_16FlashAttnFwdSm90INS1_25CollectiveMainloopFwdSm90ILi2EN4cute5tupleIJNS5_1CILi1EEES8_S8_EEENS6_IJNS7_ILi128EEENS7_ILi96EEENS7_ILi64EEEEEELi256ENS_6half_tEfNS_4arch4Sm90ELb1ELb0ELb1ELb0ELb0ELb0ELb0ELb1ELb0ELb1ELb1ELb0EEENS1_21CollectiveEpilogueFwdINS6_IJSA_NS7_ILi256EEESB_EEES9_SE_SG_Li256ELb0ELb1ELb1ELb0EEENS1_19SingleTileSchedulerILb0ELb1ELb1ELi128EEEEEEEEEvNT_6ParamsE)
        /*0614*/ 	.word	0x00000000


	//----- nvinfo : EIATTR_MIN_STACK_SIZE
	.align		4
.L_270:
        /*0618*/ 	.byte	0x04, 0x12
        /*061a*/ 	.short	(.L_272 - .L_271)
	.align		4
.L_271:
        /*061c*/ 	.word	index@(_ZN7cutlass13device_kernelIN5flash11enable_sm90INS1_16FlashAttnFwdSm90INS1_25CollectiveMainloopFwdSm90ILi2EN4cute5tupleIJNS5_1CILi1EEES8_S8_EEENS6_IJNS7_ILi128EEENS7_ILi96EEENS7_ILi64EEEEEELi256ENS_6half_tEfNS_4arch4Sm90ELb1ELb0ELb1ELb0ELb0ELb0ELb1ELb1ELb0ELb1ELb1ELb0EEENS1_21CollectiveEpilogueFwdINS6_IJSA_NS7_ILi256EEESB_EEES9_SE_SG_Li256ELb0ELb1ELb1ELb0EEENS1_19SingleTileSchedulerILb0ELb1ELb1ELi128EEEEEEEEEvNT_6ParamsE)
        /*0620*/ 	.word	0x00000000


	//----- nvinfo : EIATTR_MIN_STACK_SIZE
	.align		4
.L_272:
        /*0624*/ 	.byte	0x04, 0x12
        /*0626*/ 	.short	(.L_274 - .L_273)
	.align		4
.L_273:
        /*0628*/ 	.word	index@(_ZN7cutlass13device_kernelIN5flash11enable_sm90INS1_16FlashAttnFwdSm90INS1_25CollectiveMainloopFwdSm90ILi2EN4cute5tupleIJNS5_1CILi1EEES8_S8_EEENS6_IJNS7_ILi128EEENS7_ILi96EEENS7_ILi64EEEEEELi256ENS_6half_tEfNS_4arch4Sm90ELb1ELb0ELb1ELb1ELb0ELb0ELb0ELb1ELb0ELb1ELb1ELb0EEENS1_21CollectiveEpilogueFwdINS6_IJSA_NS7_ILi256EEESB_EEES9_SE_SG_Li256ELb1ELb1ELb1ELb0EEENS1_36VarlenDynamicPersistentTileSchedulerILi128ELi96ELi256ELi128ELb1ELb1ELb1ELb1ELb1ELb1EEEEEEEEEvNT_6ParamsE)
        /*062c*/ 	.word	0x00000000


	//----- nvinfo : EIATTR_MIN_STACK_SIZE
	.align		4
.L_274:
        /*0630*/ 	.byte	0x04, 0x12
        /*0632*/ 	.short	(.L_276 - .L_275)
	.align		4
.L_275:
        /*0634*/ 	.word	index@(_ZN7cutlass13device_kernelIN5flash11enable_sm90INS1_16FlashAttnFwdSm90INS1_25CollectiveMainloopFwdSm90ILi2EN4cute5tupleIJNS5_1CILi1EEES8_S8_EEENS6_IJNS7_ILi128EEENS7_ILi96EEENS7_ILi64EEEEEELi256ENS_6half_tEfNS_4arch4Sm90ELb1ELb0ELb1ELb1ELb0ELb1ELb0ELb1ELb0ELb1ELb1ELb0EEENS1_21CollectiveEpilogueFwdINS6_IJSA_NS7_ILi256EEESB_EEES9_SE_SG_Li256ELb1ELb1ELb1ELb0EEENS1_36VarlenDynamicPersistentTileSchedulerILi128ELi96ELi256ELi128ELb1ELb1ELb1ELb1ELb1ELb1EEEEEEEEEvNT_6ParamsE)
        /*0638*/ 	.word	0x00000000


	//----- nvinfo : EIATTR_MIN_STACK_SIZE
	.align		4
.L_276:
        /*063c*/ 	.byte	0x04, 0x12
        /*063e*/ 	.short	(.L_278 - .L_277)
	.align		4
.L_277:
        /*0640*/ 	.word	index@(_ZN7cutlass13device_kernelIN5flash11enable_sm90INS1_16FlashAttnFwdSm90INS1_25CollectiveMainloopFwdSm90ILi2EN4cute5tupleIJNS5_1CILi1EEES8_S8_EEENS6_IJNS7_ILi128EEENS7_ILi96EEENS7_ILi64EEEEEELi256ENS_6half_tEfNS_4arch4Sm90ELb1ELb0ELb1ELb1ELb0ELb0ELb1ELb1ELb0ELb1ELb1ELb0EEENS1_21CollectiveEpilogueFwdINS6_IJSA_NS7_ILi256EEESB_EEES9_SE_SG_Li256ELb1ELb1ELb1ELb0EEENS1_36VarlenDynamicPersistentTileSchedulerILi128ELi96ELi256ELi128ELb1ELb1ELb1ELb1ELb1ELb1EEEEEEEEEvNT_6ParamsE)
        /*0644*/ 	.word	0x00000000


	//----- nvinfo : EIATTR_MIN_STACK_SIZE
	.align		4
.L_278:
        /*0648*/ 	.byte	0x04, 0x12
        /*064a*/ 	.short	(.L_280 - .L_279)
	.align		4
.L_279:
        /*064c*/ 	.word	index@(_ZN7cutlass13device_kernelIN5flash11enable_sm90INS1_16FlashAttnFwdSm90INS1_25CollectiveMainloopFwdSm90ILi2EN4cute5tupleIJNS5_1CILi1EEES8_S8_EEENS6_IJNS7_ILi128EEENS7_ILi96EEENS7_ILi64EEEEEELi256ENS_6half_tEfNS_4arch4Sm90ELb1ELb0ELb1ELb1ELb0ELb1ELb1ELb1ELb0ELb1ELb1ELb0EEENS1_21CollectiveEpilogueFwdINS6_IJSA_NS7_ILi256EEESB_EEES9_SE_SG_Li256ELb1ELb1ELb1ELb0EEENS1_36VarlenDynamicPersistentTileSchedulerILi128ELi96ELi256ELi128ELb1ELb1ELb1ELb1ELb1ELb1EEEEEEEEEvNT_6ParamsE)
        /*0650*/ 	.word	0x00000000
.L_280:


//--------------------- .nv.compat                --------------------------
	.section	.nv.compat,"",@"SHT_CUDA_COMPAT_INFO"
	.align	4
        /*0000*/ 	.byte	0x02, 0x09, 0x01, 0x00, 0x02, 0x02, 0x01, 0x00, 0x02, 0x05, 0x05, 0x00, 0x03, 0x07, 0x01, 0x01
        /*0010*/ 	.byte	0x02, 0x03, 0x00, 0x00, 0x02, 0x06, 0x01, 0x00, 0x04, 0x0b, 0x08, 0x00, 0x00, 0x00, 0x00, 0x00
        /*0020*/ 	.byte	0x00, 0x00, 0x00, 0x00


//--------------------- .nv.info._ZN7cutlass13device_kernelIN5flash11enable_sm90INS1_16FlashAttnFwdSm90INS1_25CollectiveMainloopFwdSm90ILi2EN4cute5tupleIJNS5_1CILi1EEES8_S8_EEENS6_IJNS7_ILi128EEESA_NS7_ILi192EEEEEELi128ENS_6half_tEfNS_4arch4Sm90ELb0ELb0ELb1ELb0ELb0ELb0ELb0ELb1ELb1ELb1ELb1ELb0EEENS1_21CollectiveEpilogueFwdINS6_IJSA_SA_SA_EEES9_SD_SF_Li256ELb0ELb1ELb1ELb0EEENS1_19SingleTileSchedulerILb0ELb1ELb1ELi128EEEEEEEEEvNT_6ParamsE --------------------------
	.section	.nv.info._ZN7cutlass13device_kernelIN5flash11enable_sm90INS1_16FlashAttnFwdSm90INS1_25CollectiveMainloopFwdSm90ILi2EN4cute5tupleIJNS5_1CILi1EEES8_S8_EEENS6_IJNS7_ILi128EEESA_NS7_ILi192EEEEEELi128ENS_6half_tEfNS_4arch4Sm90ELb0ELb0ELb1ELb0ELb0ELb0ELb0ELb1ELb1ELb1ELb1ELb0EEENS1_21CollectiveEpilogueFwdINS6_IJSA_SA_SA_EEES9_SD_SF_Li256ELb0ELb1ELb1ELb0EEENS1_19SingleTileSchedulerILb0ELb1ELb1ELi128EEEEEEEEEvNT_6ParamsE,"",@"SHT_CUDA_INFO"
	.sectionflags	@""
	.align	4


	//----- nvinfo : EIATTR_CUDA_API_VERSION
	.align		4
        /*0000*/ 	.byte	0x04, 0x37
        /*0002*/ 	.short	(.L_282 - .L_281)
.L_281:
        /*0004*/ 	.word	0x00000082


	//----- nvinfo : EIATTR_KPARAM_INFO
	.align		4
.L_282:
        /*0008*/ 	.byte	0x04, 0x17
        /*000a*/ 	.short	(.L_284 - .L_283)
.L_283:
        /*000c*/ 	.word	0x00000000
        /*0010*/ 	.short	0x0000
        /*0012*/ 	.short	0x0000
        /*0014*/ 	.byte	0x00, 0xf0, 0x01, 0x28


	//----- nvinfo : EIATTR_SPARSE_MMA_MASK
	.align		4
.L_284:
        /*0018*/ 	.byte	0x03, 0x50
        /*001a*/ 	.short	0x0000


	//----- nvinfo : EIATTR_MAXREG_COUNT
	.align		4
        /*001c*/ 	.byte	0x03, 0x1b
        /*001e*/ 	.short	0x00a8


	//----- nvinfo : EIATTR_MERCURY_ISA_VERSION
	.align		4
        /*0020*/ 	.byte	0x03, 0x5f
        /*0022*/ 	.short	0x0101


	//----- nvinfo : EIATTR_VRC_CTA_INIT_COUNT
	.align		4
        /*0024*/ 	.byte	0x02, 0x4a
	.zero		1
	.zero		1


	//----- nvinfo : EIATTR_EXIT_INSTR_OFFSETS
	.align		4
        /*0028*/ 	.byte	0x04, 0x1c
        /*002a*/ 	.short	(.L_286 - .L_285)


	//   ....[0]....
.L_285:
        /*002c*/ 	.word	0x00000010


	//----- nvinfo : EIATTR_MAX_THREADS
	.align		4
.L_286:
        /*0030*/ 	.byte	0x04, 0x05
        /*0032*/ 	.short	(.L_288 - .L_287)
.L_287:
        /*0034*/ 	.word	0x00000180
        /*0038*/ 	.word	0x00000001
        /*003c*/ 	.word	0x00000001


	//----- nvinfo : EIATTR_CBANK_PARAM_SIZE
	.align		4
.L_288:
        /*0040*/ 	.byte	0x03, 0x19
        /*0042*/ 	.short	0x0a00


	//----- nvinfo : EIATTR_PARAM_CBANK
	.align		4
        /*0044*/ 	.byte	0x04, 0x0a
        /*0046*/ 	.short	(.L_290 - .L_289)
	.align		4
.L_289:
        /*0048*/ 	.word	index@(.nv.constant0._ZN7cutlass13device_kernelIN5flash11enable_sm90INS1_16FlashAttnFwdSm90INS1_25CollectiveMainloopFwdSm90ILi2EN4cute5tupleIJNS5_1CILi1EEES8_S8_EEENS6_IJNS7_ILi128EEESA_NS7_ILi192EEEEEELi128ENS_6half_tEfNS_4arch4Sm90ELb0ELb0ELb1ELb0ELb0ELb0ELb0ELb1ELb1ELb1ELb1ELb0EEENS1_21CollectiveEpilogueFwdINS6_IJSA_SA_SA_EEES9_SD_SF_Li256ELb0ELb1ELb1ELb0EEENS1_19SingleTileSchedulerILb0ELb1ELb1ELi128EEEEEEEEEvNT_6ParamsE)
        /*004c*/ 	.short	0x0380
        /*004e*/ 	.short	0x0a00


	//----- nvinfo : EIATTR_SW_WAR
	.align		4
.L_290:
        /*0050*/ 	.byte	0x04, 0x36
        /*0052*/ 	.short	(.L_292 - .L_291)
.L_291:
        /*0054*/ 	.word	0x00000008
.L_292:


//--------------------- .nv.info._ZN7cutlass13device_kernelIN5flash11enable_sm90INS1_16FlashAttnFwdSm90INS1_25CollectiveMainloopFwdSm90ILi2EN4cute5tupleIJNS5_1CILi1EEES8_S8_EEENS6_IJNS7_ILi128EEESA_NS7_ILi192EEEEEELi128ENS_6half_tEfNS_4arch4Sm90ELb0ELb0ELb1ELb1ELb0ELb0ELb0ELb1ELb1ELb1ELb1ELb0EEENS1_21CollectiveEpilogueFwdINS6_IJSA_SA_SA_EEES9_SD_SF_Li256ELb1ELb1ELb1ELb0EEENS1_36VarlenDynamicPersistentTileSchedulerILi128ELi128ELi256ELi128ELb1ELb1ELb1ELb0ELb1ELb1EEEEEEEEEvNT_6ParamsE --------------------------
	.section	.nv.info._ZN7cutlass13device_kernelIN5flash11enable_sm90INS1_16FlashAttnFwdSm90INS1_25CollectiveMainloopFwdSm90ILi2EN4cute5tupleIJNS5_1CILi1EEES8_S8_EEENS6_IJNS7_ILi128EEESA_NS7_ILi192EEEEEELi128ENS_6half_tEfNS_4arch4Sm90ELb0ELb0ELb1ELb1ELb0ELb0ELb0ELb1ELb1ELb1ELb1ELb0EEENS1_21CollectiveEpilogueFwdINS6_IJSA_SA_SA_EEES9_SD_SF_Li256ELb1ELb1ELb1ELb0EEENS1_36VarlenDynamicPersistentTileSchedulerILi128ELi128ELi256ELi128ELb1ELb1ELb1ELb0ELb1ELb1EEEEEEEEEvNT_6ParamsE,"",@"SHT_CUDA_INFO"
	.sectionflags	@""
	.align	4


	//----- nvinfo : EIATTR_CUDA_API_VERSION
	.align		4
        /*0000*/ 	.byte	0x04, 0x37
        /*0002*/ 	.short	(.L_294 - .L_293)
.L_293:
        /*0004*/ 	.word	0x00000082


	//----- nvinfo : EIATTR_KPARAM_INFO
	.align		4
.L_294:
        /*0008*/ 	.byte	0x04, 0x17
        /*000a*/ 	.short	(.L_296 - .L_295)
.L_295:
        /*000c*/ 	.word	0x00000000
        /*0010*/ 	.short	0x0000
        /*0012*/ 	.short	0x0000
        /*0014*/ 	.byte	0x00, 0xf0, 0x01, 0x2a


	//----- nvinfo : EIATTR_SPARSE_MMA_MASK
	.align		4
.L_296:
        /*0018*/ 	.byte	0x03, 0x50
        /*001a*/ 	.short	0x0000


	//----- nvinfo : EIATTR_MAXREG_COUNT
	.align		4
        /*001c*/ 	.byte	0x03, 0x1b
        /*001e*/ 	.short	0x00a8


	//----- nvinfo : EIATTR_MERCURY_ISA_VERSION
	.align		4
        /*0020*/ 	.byte	0x03, 0x5f
        /*0022*/ 	.short	0x0101


	//----- nvinfo : EIATTR_VRC_CTA_INIT_COUNT
	.align		4
        /*0024*/ 	.byte	0x02, 0x4a
	.zero		1
	.zero		1


	//----- nvinfo : EIATTR_EXIT_INSTR_OFFSETS
	.align		4
        /*0028*/ 	.byte	0x04, 0x1c
        /*002a*/ 	.short	(.L_298 - .L_297)


	//   ....[0]....
.L_297:
        /*002c*/ 	.word	0x00000010


	//----- nvinfo : EIATTR_MAX_THREADS
	.align		4
.L_298:
        /*0030*/ 	.byte	0x04, 0x05
        /*0032*/ 	.short	(.L_300 - .L_299)
.L_299:
        /*0034*/ 	.word	0x00000180
        /*0038*/ 	.word	0x00000001
        /*003c*/ 	.word	0x00000001


	//----- nvinfo : EIATTR_CBANK_PARAM_SIZE
	.align		4
.L_300:
        /*0040*/ 	.byte	0x03, 0x19
        /*0042*/ 	.short	0x0a80


	//----- nvinfo : EIATTR_PARAM_CBANK
	.align		4
        /*0044*/ 	.byte	0x04, 0x0a
        /*0046*/ 	.short	(.L_302 - .L_301)
	.align		4
.L_301:
        /*0048*/ 	.word	index@(.nv.constant0._ZN7cutlass13device_kernelIN5flash11enable_sm90INS1_16FlashAttnFwdSm90INS1_25CollectiveMainloopFwdSm90ILi2EN4cute5tupleIJNS5_1CILi1EEES8_S8_EEENS6_IJNS7_ILi128EEESA_NS7_ILi192EEEEEELi128ENS_6half_tEfNS_4arch4Sm90ELb0ELb0ELb1ELb1ELb0ELb0ELb0ELb1ELb1ELb1ELb1ELb0EEENS1_21CollectiveEpilogueFwdINS6_IJSA_SA_SA_EEES9_SD_SF_Li256ELb1ELb1ELb1ELb0EEENS1_36VarlenDynamicPersistentTileSchedulerILi128ELi128ELi256ELi128ELb1ELb1ELb1ELb0ELb1ELb1EEEEEEEEEvNT_6ParamsE)
        /*004c*/ 	.short	0x0380
        /*004e*/ 	.short	0x0a80


	//----- nvinfo : EIATTR_SW_WAR
	.align		4
.L_302:
        /*0050*/ 	.byte	0x04, 0x36
        /*0052*/ 	.short	(.L_304 - .L_303)
.L_303:
        /*0054*/ 	.word	0x00000008
.L_304:


//--------------------- .nv.info._ZN7cutlass13device_kernelIN5flash11enable_sm90INS1_16FlashAttnFwdSm90INS1_25CollectiveMainloopFwdSm90ILi2EN4cute5tupleIJNS5_1CILi1EEES8_S8_EEENS6_IJNS7_ILi128EEESA_NS7_ILi192EEEEEELi128ENS_6half_tEfNS_4arch4Sm90ELb0ELb0ELb1ELb1ELb0ELb1ELb0ELb1ELb1ELb1ELb1ELb0EEENS1_21CollectiveEpilogueFwdINS6_IJSA_SA_SA_EEES9_SD_SF_Li256ELb1ELb1ELb1ELb0EEENS1_36VarlenDynamicPersistentTileSchedulerILi128ELi128ELi256ELi128ELb1ELb1ELb1ELb0ELb1ELb1EEEEEEEEEvNT_6ParamsE --------------------------
	.section	.nv.info._ZN7cutlass13device_kernelIN5flash11enable_sm90INS1_16FlashAttnFwdSm90INS1_25CollectiveMainloopFwdSm90ILi2EN4cute5tupleIJNS5_1CILi1EEES8_S8_EEENS6_IJNS7_ILi128EEESA_NS7_ILi192EEEEEELi128ENS_6half_tEfNS_4arch4Sm90ELb0ELb0ELb1ELb1ELb0ELb1ELb0ELb1ELb1ELb1ELb1ELb0EEENS1_21CollectiveEpilogueFwdINS6_IJSA_SA_SA_EEES9_SD_SF_Li256ELb1ELb1ELb1ELb0EEENS1_36VarlenDynamicPersistentTileSchedulerILi128ELi128ELi256ELi128ELb1ELb1ELb1ELb0ELb1ELb1EEEEEEEEEvNT_6ParamsE,"",@"SHT_CUDA_INFO"
	.sectionflags	@""
	.align	4


	//----- nvinfo : EIATTR_CUDA_API_VERSION
	.align		4
        /*0000*/ 	.byte	0x04, 0x37
        /*0002*/ 	.short	(.L_306 - .L_305)
.L_305:
        /*0004*/ 	.word	0x00000082


	//----- nvinfo : EIATTR_KPARAM_INFO
	.align		4
.L_306:
        /*0008*/ 	.byte	0x04, 0x17
        /*000a*/ 	.short	(.L_308 - .L_307)
.L_307:
        /*000c*/ 	.word	0x00000000
        /*0010*/ 	.short	0x0000
        /*0012*/ 	.short	0x0000
        /*0014*/ 	.byte	0x00, 0xf0, 0x01, 0x2a


	//----- nvinfo : EIATTR_SPARSE_MMA_MASK
	.align		4
.L_308:
        /*0018*/ 	.byte	0x03, 0x50
        /*001a*/ 	.short	0x0000


	//----- nvinfo : EIATTR_MAXREG_COUNT
	.align		4
        /*001c*/ 	.byte	0x03, 0x1b
        /*001e*/ 	.short	0x00a8


	//----- nvinfo : EIATTR_MERCURY_ISA_VERSION
	.align		4
        /*0020*/ 	.byte	0x03, 0x5f
        /*0022*/ 	.short	0x0101


	//----- nvinfo : EIATTR_VRC_CTA_INIT_COUNT
	.align		4
        /*0024*/ 	.byte	0x02, 0x4a
	.zero		1
	.zero		1


	//----- nvinfo : EIATTR_EXIT_INSTR_OFFSETS
	.align		4
        /*0028*/ 	.byte	0x04, 0x1c
        /*002a*/ 	.short	(.L_310 - .L_309)


	//   ....[0]....
.L_309:
        /*002c*/ 	.word	0x00000010


	//----- nvinfo : EIATTR_MAX_THREADS
	.align		4
.L_310:
        /*0030*/ 	.byte	0x04, 0x05
        /*0032*/ 	.short	(.L_312 - .L_311)
.L_311:
        /*0034*/ 	.word	0x00000180
        /*0038*/ 	.word	0x00000001
        /*003c*/ 	.word	0x00000001


	//----- nvinfo : EIATTR_CBANK_PARAM_SIZE
	.align		4
.L_312:
        /*0040*/ 	.byte	0x03, 0x19
        /*0042*/ 	.short	0x0a80


	//----- nvinfo : EIATTR_PARAM_CBANK
	.align		4
        /*0044*/ 	.byte	0x04, 0x0a
        /*0046*/ 	.short	(.L_314 - .L_313)
	.align		4
.L_313:
        /*0048*/ 	.word	index@(.nv.constant0._ZN7cutlass13device_kernelIN5flash11enable_sm90INS1_16FlashAttnFwdSm90INS1_25CollectiveMainloopFwdSm90ILi2EN4cute5tupleIJNS5_1CILi1EEES8_S8_EEENS6_IJNS7_ILi128EEESA_NS7_ILi192EEEEEELi128ENS_6half_tEfNS_4arch4Sm90ELb0ELb0ELb1ELb1ELb0ELb1ELb0ELb1ELb1ELb1ELb1ELb0EEENS1_21CollectiveEpilogueFwdINS6_IJSA_SA_SA_EEES9_SD_SF_Li256ELb1ELb1ELb1ELb0EEENS1_36VarlenDynamicPersistentTileSchedulerILi128ELi128ELi256ELi128ELb1ELb1ELb1ELb0ELb1ELb1EEEEEEEEEvNT_6ParamsE)
        /*004c*/ 	.short	0x0380
        /*004e*/ 	.short	0x0a80


	//----- nvinfo : EIATTR_SW_WAR
	.align		4
.L_314:
        /*0050*/ 	.byte	0x04, 0x36
        /*0052*/ 	.short	(.L_316 - .L_315)
.L_315:
        /*0054*/ 	.word	0x00000008
.L_316:


//--------------------- .nv.info._ZN7cutlass13device_kernelIN5flash11enable_sm90INS1_16FlashAttnFwdSm90INS1_25CollectiveMainloopFwdSm90ILi2EN4cute5tupleIJNS5_1CILi1EEES8_S8_EEENS6_IJNS7_ILi128EEENS7_ILi96EEENS7_ILi192EEEEEELi128ENS_6half_tEfNS_4arch4Sm90ELb0ELb1ELb1ELb0ELb0ELb0ELb0ELb1ELb1ELb1ELb1ELb0EEENS1_21CollectiveEpilogueFwdINS6_IJSA_SA_SB_EEES9_SE_SG_Li256ELb0ELb1ELb1ELb0EEENS1_19SingleTileSchedulerILb0ELb1ELb1ELi128EEEEEEEEEvNT_6ParamsE --------------------------
	.section	.nv.info._ZN7cutlass13device_kernelIN5flash11enable_sm90INS1_16FlashAttnFwdSm90INS1_25CollectiveMainloopFwdSm90ILi2EN4cute5tupleIJNS5_1CILi1EEES8_S8_EEENS6_IJNS7_ILi128EEENS7_ILi96EEENS7_ILi192EEEEEELi128ENS_6half_tEfNS_4arch4Sm90ELb0ELb1ELb1ELb0ELb0ELb0ELb0ELb1ELb1ELb1ELb1ELb0EEENS1_21CollectiveEpilogueFwdINS6_IJSA_SA_SB_EEES9_SE_SG_Li256ELb0ELb1ELb1ELb0EEENS1_19SingleTileSchedulerILb0ELb1ELb1ELi128EEEEEEEEEvNT_6ParamsE,"",@"SHT_CUDA_INFO"
	.sectionflags	@""
	.align	4


	//----- nvinfo : EIATTR_CUDA_API_VERSION
	.align		4
        /*0000*/ 	.byte	0x04, 0x37
        /*0002*/ 	.short	(.L_318 - .L_317)
.L_317:
        /*0004*/ 	.word	0x00000082


	//----- nvinfo : EIATTR_KPARAM_INFO
	.align		4
.L_318:
        /*0008*/ 	.byte	0x04, 0x17
        /*000a*/ 	.short	(.L_320 - .L_319)
.L_319:
        /*000c*/ 	.word	0x00000000
        /*0010*/ 	.short	0x0000
        /*0012*/ 	.short	0x0000
        /*0014*/ 	.byte	0x00, 0xf0, 0x01, 0x28


	//----- nvinfo : EIATTR_SPARSE_MMA_MASK
	.align		4
.L_320:
        /*0018*/ 	.byte	0x03, 0x50
        /*001a*/ 	.short	0x0000


	//----- nvinfo : EIATTR_MAXREG_COUNT
	.align		4
        /*001c*/ 	.byte	0x03, 0x1b
        /*001e*/ 	.short	0x00a8


	//----- nvinfo : EIATTR_MERCURY_ISA_VERSION
	.align		4
        /*0020*/ 	.byte	0x03, 0x5f
        /*0022*/ 	.short	0x0101


	//----- nvinfo : EIATTR_VRC_CTA_INIT_COUNT
	.align		4
        /*0024*/ 	.byte	0x02, 0x4a
	.zero		1
	.zero		1


	//----- nvinfo : EIATTR_EXIT_INSTR_OFFSETS
	.align		4
        /*0028*/ 	.byte	0x04, 0x1c
        /*002a*/ 	.short	(.L_322 - .L_321)


	//   ....[0]....
.L_321:
        /*002c*/ 	.word	0x00000010


	//----- nvinfo : EIATTR_MAX_THREADS
	.align		4
.L_322:
        /*0030*/ 	.byte	0x04, 0x05
        /*0032*/ 	.short	(.L_324 - .L_323)
.L_323:
        /*0034*/ 	.word	0x00000180
        /*0038*/ 	.word	0x00000001
        /*003c*/ 	.word	0x00000001


	//----- nvinfo : EIATTR_CBANK_PARAM_SIZE
	.align		4
.L_324:
        /*0040*/ 	.byte	0x03, 0x19
        /*0042*/ 	.short	0x0a00


	//----- nvinfo : EIATTR_PARAM_CBANK
	.align		4
        /*0044*/ 	.byte	0x04, 0x0a
        /*0046*/ 	.short	(.L_326 - .L_325)
	.align		4
.L_325:
        /*0048*/ 	.word	index@(.nv.constant0._ZN7cutlass13device_kernelIN5flash11enable_sm90INS1_16FlashAttnFwdSm90INS1_25CollectiveMainloopFwdSm90ILi2EN4cute5tupleIJNS5_1CILi1EEES8_S8_EEENS6_IJNS7_ILi128EEENS7_ILi96EEENS7_ILi192EEEEEELi128ENS_6half_tEfNS_4arch4Sm90ELb0ELb1ELb1ELb0ELb0ELb0ELb0ELb1ELb1ELb1ELb1ELb0EEENS1_21CollectiveEpilogueFwdINS6_IJSA_SA_SB_EEES9_SE_SG_Li256ELb0ELb1ELb1ELb0EEENS1_19SingleTileSchedulerILb0ELb1ELb1ELi128EEEEEEEEEvNT_6ParamsE)
        /*004c*/ 	.short	0x0380
        /*004e*/ 	.short	0x0a00


	//----- nvinfo : EIATTR_SW_WAR
	.align		4
.L_326:
        /*0050*/ 	.byte	0x04, 0x36
        /*0052*/ 	.short	(.L_328 - .L_327)
.L_327:
        /*0054*/ 	.word	0x00000008
.L_328:


//--------------------- .nv.info._ZN7cutlass13device_kernelIN5flash11enable_sm90INS1_16FlashAttnFwdSm90INS1_25CollectiveMainloopFwdSm90ILi2EN4cute5tupleIJNS5_1CILi1EEES8_S8_EEENS6_IJNS7_ILi128EEENS7_ILi96EEENS7_ILi192EEEEEELi128ENS_6half_tEfNS_4arch4Sm90ELb0ELb1ELb1ELb1ELb0ELb0ELb0ELb1ELb1ELb1ELb1ELb0EEENS1_21CollectiveEpilogueFwdINS6_IJSA_SA_SB_EEES9_SE_SG_Li256ELb1ELb1ELb1ELb0EEENS1_36VarlenDynamicPersistentTileSchedulerILi128ELi96ELi256ELi128ELb1ELb1ELb1ELb1ELb0ELb1EEEEEEEEEvNT_6ParamsE --------------------------
	.section	.nv.info._ZN7cutlass13device_kernelIN5flash11enable_sm90INS1_16FlashAttnFwdSm90INS1_25CollectiveMainloopFwdSm90ILi2EN4cute5tupleIJNS5_1CILi1EEES8_S8_EEENS6_IJNS7_ILi128EEENS7_ILi96EEENS7_ILi192EEEEEELi128ENS_6half_tEfNS_4arch4Sm90ELb0ELb1ELb1ELb1ELb0ELb0ELb0ELb1ELb1ELb1ELb1ELb0EEENS1_21CollectiveEpilogueFwdINS6_IJSA_SA_SB_EEES9_SE_SG_Li256ELb1ELb1ELb1ELb0EEENS1_36VarlenDynamicPersistentTileSchedulerILi128ELi96ELi256ELi128ELb1ELb1ELb1ELb1ELb0ELb1EEEEEEEEEvNT_6ParamsE,"",@"SHT_CUDA_INFO"
	.sectionflags	@""
	.align	4


	//----- nvinfo : EIATTR_CUDA_API_VERSION
	.align		4
        /*0000*/ 	.byte	0x04, 0x37
        /*0002*/ 	.short	(.L_330 - .L_329)
.L_329:
        /*0004*/ 	.word	0x00000082


	//----- nvinfo : EIATTR_KPARAM_INFO
	.align		4
.L_330:
        /*0008*/ 	.byte	0x04, 0x17
        /*000a*/ 	.short	(.L_332 - .L_331)
.L_331:
        /*000c*/ 	.word	0x00000000
        /*0010*/ 	.short	0x0000
        /*0012*/ 	.short	0x0000
        /*0014*/ 	.byte	0x00, 0xf0, 0x01, 0x2a


	//----- nvinfo : EIATTR_SPARSE_MMA_MASK
	.align		4
.L_332:
        /*0018*/ 	.byte	0x03, 0x50
        /*001a*/ 	.short	0x0000


	//----- nvinfo : EIATTR_MAXREG_COUNT
	.align		4
        /*001c*/ 	.byte	0x03, 0x1b
        /*001e*/ 	.short	0x00a8


	//----- nvinfo : EIATTR_MERCURY_ISA_VERSION
	.align		4
        /*0020*/ 	.byte	0x03, 0x5f
        /*0022*/ 	.short	0x0101


	//----- nvinfo : EIATTR_VRC_CTA_INIT_COUNT
	.align		4
        /*0024*/ 	.byte	0x02, 0x4a
	.zero		1
	.zero		1


	//----- nvinfo : EIATTR_EXIT_INSTR_OFFSETS
	.align		4
        /*0028*/ 	.byte	0x04, 0x1c
        /*002a*/ 	.short	(.L_334 - .L_333)


	//   ....[0]....
.L_333:
        /*002c*/ 	.word	0x00000010


	//----- nvinfo : EIATTR_MAX_THREADS
	.align		4
.L_334:
        /*0030*/ 	.byte	0x04, 0x05
        /*0032*/ 	.short	(.L_336 - .L_335)
.L_335:
        /*0034*/ 	.word	0x00000180
        /*0038*/ 	.word	0x00000001
        /*003c*/ 	.word	0x00000001


	//----- nvinfo : EIATTR_CBANK_PARAM_SIZE
	.align		4
.L_336:
        /*0040*/ 	.byte	0x03, 0x19
        /*0042*/ 	.short	0x0a80


	//----- nvinfo : EIATTR_PARAM_CBANK
	.align		4
        /*0044*/ 	.byte	0x04, 0x0a
        /*0046*/ 	.short	(.L_338 - .L_337)
	.align		4
.L_337:
        /*0048*/ 	.word	index@(.nv.constant0._ZN7cutlass13device_kernelIN5flash11enable_sm90INS1_16FlashAttnFwdSm90INS1_25CollectiveMainloopFwdSm90ILi2EN4cute5tupleIJNS5_1CILi1EEES8_S8_EEENS6_IJNS7_ILi128EEENS7_ILi96EEENS7_ILi192EEEEEELi128ENS_6half_tEfNS_4arch4Sm90ELb0ELb1ELb1ELb1ELb0ELb0ELb0ELb1ELb1ELb1ELb1ELb0EEENS1_21CollectiveEpilogueFwdINS6_IJSA_SA_SB_EEES9_SE_SG_Li256ELb1ELb1ELb1ELb0EEENS1_36VarlenDynamicPersistentTileSchedulerILi128ELi96ELi256ELi128ELb1ELb1ELb1ELb1ELb0ELb1EEEEEEEEEvNT_6ParamsE)
        /*004c*/ 	.short	0x0380
        /*004e*/ 	.short	0x0a80


	//----- nvinfo : EIATTR_SW_WAR
	.align		4
.L_338:
        /*0050*/ 	.byte	0x04, 0x36
        /*0052*/ 	.short	(.L_340 - .L_339)
.L_339:
        /*0054*/ 	.word	0x00000008
.L_340:


//--------------------- .nv.info._ZN7cutlass13device_kernelIN5flash11enable_sm90INS1_16FlashAttnFwdSm90INS1_25CollectiveMainloopFwdSm90ILi2EN4cute5tupleIJNS5_1CILi1EEES8_S8_EEENS6_IJNS7_ILi128EEENS7_ILi96EEENS7_ILi192EEEEEELi128ENS_6half_tEfNS_4arch4Sm90ELb0ELb1ELb1ELb1ELb0ELb1ELb0ELb1ELb1ELb1ELb1ELb0EEENS1_21CollectiveEpilogueFwdINS6_IJSA_SA_SB_EEES9_SE_SG_Li256ELb1ELb1ELb1ELb0EEENS1_36VarlenDynamicPersistentTileSchedulerILi128ELi96ELi256ELi128ELb1ELb1ELb1ELb1ELb0ELb1EEEEEEEEEvNT_6ParamsE --------------------------
	.section	.nv.info._ZN7cutlass13device_kernelIN5flash11enable_sm90INS1_16FlashAttnFwdSm90INS1_25CollectiveMainloopFwdSm90ILi2EN4cute5tupleIJNS5_1CILi1EEES8_S8_EEENS6_IJNS7_ILi128EEENS7_ILi96EEENS7_ILi192EEEEEELi128ENS_6half_tEfNS_4arch4Sm90ELb0ELb1ELb1ELb1ELb0ELb1ELb0ELb1ELb1ELb1ELb1ELb0EEENS1_21CollectiveEpilogueFwdINS6_IJSA_SA_SB_EEES9_SE_SG_Li256ELb1ELb1ELb1ELb0EEENS1_36VarlenDynamicPersistentTileSchedulerILi128ELi96ELi256ELi128ELb1ELb1ELb1ELb1ELb0ELb1EEEEEEEEEvNT_6ParamsE,"",@"SHT_CUDA_INFO"
	.sectionflags	@""
	.align	4


	//----- nvinfo : EIATTR_CUDA_API_VERSION
	.align		4
        /*0000*/ 	.byte	0x04, 0x37
        /*0002*/ 	.short	(.L_342 - .L_341)
.L_341:
        /*0004*/ 	.word	0x00000082


	//----- nvinfo : EIATTR_KPARAM_INFO
	.align		4
.L_342:
        /*0008*/ 	.byte	0x04, 0x17
        /*000a*/ 	.short	(.L_344 - .L_343)
.L_343:
        /*000c*/ 	.word	0x00000000
        /*0010*/ 	.short	0x0000
        /*0012*/ 	.short	0x0000
        /*0014*/ 	.byte	0x00, 0xf0, 0x01, 0x2a


	//----- nvinfo : EIATTR_SPARSE_MMA_MASK
	.align		4
.L_344:
        /*0018*/ 	.byte	0x03, 0x50
        /*001a*/ 	.short	0x0000


	//----- nvinfo : EIATTR_MAXREG_COUNT
	.align		4
        /*001c*/ 	.byte	0x03, 0x1b
        /*001e*/ 	.short	0x00a8


	//----- nvinfo : EIATTR_MERCURY_ISA_VERSION
	.align		4
        /*0020*/ 	.byte	0x03, 0x5f
        /*0022*/ 	.short	0x0101


	//----- nvinfo : EIATTR_VRC_CTA_INIT_COUNT
	.align		4
        /*0024*/ 	.byte	0x02, 0x4a
	.zero		1
	.zero		1


	//----- nvinfo : EIATTR_EXIT_INSTR_OFFSETS
	.align		4
        /*0028*/ 	.byte	0x04, 0x1c
        /*002a*/ 	.short	(.L_346 - .L_345)


	//   ....[0]....
.L_345:
        /*002c*/ 	.word	0x00000010


	//----- nvinfo : EIATTR_MAX_THREADS
	.align		4
.L_346:
        /*0030*/ 	.byte	0x04, 0x05
        /*0032*/ 	.short	(.L_348 - .L_347)
.L_347:
        /*0034*/ 	.word	0x00000180
        /*0038*/ 	.word	0x00000001
        /*003c*/ 	.word	0x00000001


	//----- nvinfo : EIATTR_CBANK_PARAM_SIZE
	.align		4
.L_348:
        /*0040*/ 	.byte	0x03, 0x19
        /*0042*/ 	.short	0x0a80


	//----- nvinfo : EIATTR_PARAM_CBANK
	.align		4
        /*0044*/ 	.byte	0x04, 0x0a
        /*0046*/ 	.short	(.L_350 - .L_349)
	.align		4
.L_349:
        /*0048*/ 	.word	index@(.nv.constant0._ZN7cutlass13device_kernelIN5flash11enable_sm90INS1_16FlashAttnFwdSm90INS1_25CollectiveMainloopFwdSm90ILi2EN4cute5tupleIJNS5_1CILi1EEES8_S8_EEENS6_IJNS7_ILi128EEENS7_ILi96EEENS7_ILi192EEEEEELi128ENS_6half_tEfNS_4arch4Sm90ELb0ELb1ELb1ELb1ELb0ELb1ELb0ELb1ELb1ELb1ELb1ELb0EEENS1_21CollectiveEpilogueFwdINS6_IJSA_SA_SB_EEES9_SE_SG_Li256ELb1ELb1ELb1ELb0EEENS1_36VarlenDynamicPersistentTileSchedulerILi128ELi96ELi256ELi128ELb1ELb1ELb1ELb1ELb0ELb1EEEEEEEEEvNT_6ParamsE)
        /*004c*/ 	.short	0x0380
        /*004e*/ 	.short	0x0a80


	//----- nvinfo : EIATTR_SW_WAR
	.align		4
.L_350:
        /*0050*/ 	.byte	0x04, 0x36
        /*0052*/ 	.short	(.L_352 - .L_351)
.L_351:
        /*0054*/ 	.word	0x00000008
.L_352:


//--------------------- .nv.info._ZN7cutlass13device_kernelIN5flash11enable_sm90INS1_16FlashAttnFwdSm90INS1_25CollectiveMainloopFwdSm90ILi2EN4cute5tupleIJNS5_1CILi1EEES8_S8_EEENS6_IJNS7_ILi128EEESA_NS7_ILi192EEEEEELi128ENS_6half_tEfNS_4arch4Sm90ELb1ELb0ELb1ELb0ELb0ELb0ELb0ELb1ELb1ELb1ELb1ELb0EEENS1_21CollectiveEpilogueFwdINS6_IJSA_SA_SA_EEES9_SD_SF_Li256ELb0ELb1ELb1ELb0EEENS1_19SingleTileSchedulerILb0ELb1ELb1ELi128EEEEEEEEEvNT_6ParamsE --------------------------
	.section	.nv.info._ZN7cutlass13device_kernelIN5flash11enable_sm90INS1_16FlashAttnFwdSm90INS1_25CollectiveMainloopFwdSm90ILi2EN4cute5tupleIJNS5_1CILi1EEES8_S8_EEENS6_IJNS7_ILi128EEESA_NS7_ILi192EEEEEELi128ENS_6half_tEfNS_4arch4Sm90ELb1ELb0ELb1ELb0ELb0ELb0ELb0ELb1ELb1ELb1ELb1ELb0EEENS1_21CollectiveEpilogueFwdINS6_IJSA_SA_SA_EEES9_SD_SF_Li256ELb0ELb1ELb1ELb0EEENS1_19SingleTileSchedulerILb0ELb1ELb1ELi128EEEEEEEEEvNT_6ParamsE,"",@"SHT_CUDA_INFO"
	.sectionflags	@""
	.align	4


	//----- nvinfo : EIATTR_CUDA_API_VERSION
	.align		4
        /*0000*/ 	.byte	0x04, 0x37
        /*0002*/ 	.short	(.L_354 - .L_353)
.L_353:
        /*0004*/ 	.word	0x00000082


	//----- nvinfo : EIATTR_KPARAM_INFO
	.align		4
.L_354:
        /*0008*/ 	.byte	0x04, 0x17
        /*000a*/ 	.short	(.L_356 - .L_355)
.L_355:
        /*000c*/ 	.word	0x00000000
        /*0010*/ 	.short	0x0000
        /*0012*/ 	.short	0x0000
        /*0014*/ 	.byte	0x00, 0xf0, 0x01, 0x28


	//----- nvinfo : EIATTR_SPARSE_MMA_MASK
	.align		4
.L_356:
        /*0018*/ 	.byte	0x03, 0x50
        /*001a*/ 	.short	0x0000


	//----- nvinfo : EIATTR_MAXREG_COUNT
	.align		4
        /*001c*/ 	.byte	0x03, 0x1b
        /*001e*/ 	.short	0x00a8


	//----- nvinfo : EIATTR_MERCURY_ISA_VERSION
	.align		4
        /*0020*/ 	.byte	0x03, 0x5f
        /*0022*/ 	.short	0x0101


	//----- nvinfo : EIATTR_VRC_CTA_INIT_COUNT
	.align		4
        /*0024*/ 	.byte	0x02, 0x4a
	.zero		1
	.zero		1


	//----- nvinfo : EIATTR_EXIT_INSTR_OFFSETS
	.align		4
        /*0028*/ 	.byte	0x04, 0x1c
        /*002a*/ 	.short	(.L_358 - .L_357)


	//   ....[0]....
.L_357:
        /*002c*/ 	.word	0x00000010


	//----- nvinfo : EIATTR_MAX_THREADS
	.align		4
.L_358:
        /*0030*/ 	.byte	0x04, 0x05
        /*0032*/ 	.short	(.L_360 - .L_359)
.L_359:
        /*0034*/ 	.word	0x00000180
        /*0038*/ 	.word	0x00000001
        /*003c*/ 	.word	0x00000001


	//----- nvinfo : EIATTR_CBANK_PARAM_SIZE
	.align		4
.L_360:
        /*0040*/ 	.byte	0x03, 0x19
        /*0042*/ 	.short	0x0a00


	//----- nvinfo : EIATTR_PARAM_CBANK
	.align		4
        /*0044*/ 	.byte	0x04, 0x0a
        /*0046*/ 	.short	(.L_362 - .L_361)
	.align		4
.L_361:
        /*0048*/ 	.word	index@(.nv.constant0._ZN7cutlass13device_kernelIN5flash11enable_sm90INS1_16FlashAttnFwdSm90INS1_25CollectiveMainloopFwdSm90ILi2EN4cute5tupleIJNS5_1CILi1EEES8_S8_EEENS6_IJNS7_ILi128EEESA_NS7_ILi192EEEEEELi128ENS_6half_tEfNS_4arch4Sm90ELb1ELb0ELb1ELb0ELb0ELb0ELb0ELb1ELb1ELb1ELb1ELb0EEENS1_21CollectiveEpilogueFwdINS6_IJSA_SA_SA_EEES9_SD_SF_Li256ELb0ELb1ELb1ELb0EEENS1_19SingleTileSchedulerILb0ELb1ELb1ELi128EEEEEEEEEvNT_6ParamsE)
        /*004c*/ 	.short	0x0380
        /*004e*/ 	.short	0x0a00


	//----- nvinfo : EIATTR_SW_WAR
	.align		4
.L_362:
        /*0050*/ 	.byte	0x04, 0x36
        /*0052*/ 	.short	(.L_364 - .L_363)
.L_363:
        /*0054*/ 	.word	0x00000008
.L_364:


//--------------------- .nv.info._ZN7cutlass13device_kernelIN5flash11enable_sm90INS1_16FlashAttnFwdSm90INS1_25CollectiveMainloopFwdSm90ILi2EN4cute5tupleIJNS5_1CILi1EEES8_S8_EEENS6_IJNS7_ILi128EEESA_NS7_ILi192EEEEEELi128ENS_6half_tEfNS_4arch4Sm90ELb1ELb0ELb1ELb1ELb0ELb0ELb0ELb1ELb1ELb1ELb1ELb0EEENS1_21CollectiveEpilogueFwdINS6_IJSA_SA_SA_EEES9_SD_SF_Li256ELb1ELb1ELb1ELb0EEENS1_36VarlenDynamicPersistentTileSchedulerILi128ELi128ELi256ELi128ELb1ELb1ELb1ELb1ELb1ELb1EEEEEEEEEvNT_6ParamsE --------------------------
	.section	.nv.info._ZN7cutlass13device_kernelIN5flash11enable_sm90INS1_16FlashAttnFwdSm90INS1_25CollectiveMainloopFwdSm90ILi2EN4cute5tupleIJNS5_1CILi1EEES8_S8_EEENS6_IJNS7_ILi128EEESA_NS7_ILi192EEEEEELi128ENS_6half_tEfNS_4arch4Sm90ELb1ELb0ELb1ELb1ELb0ELb0ELb0ELb1ELb1ELb1ELb1ELb0EEENS1_21CollectiveEpilogueFwdINS6_IJSA_SA_SA_EEES9_SD_SF_Li256ELb1ELb1ELb1ELb0EEENS1_36VarlenDynamicPersistentTileSchedulerILi128ELi128ELi256ELi128ELb1ELb1ELb1ELb1ELb1ELb1EEEEEEEEEvNT_6ParamsE,"",@"SHT_CUDA_INFO"
	.sectionflags	@""
	.align	4


	//----- nvinfo : EIATTR_CUDA_API_VERSION
	.align		4
        /*0000*/ 	.byte	0x04, 0x37
        /*0002*/ 	.short	(.L_366 - .L_365)
.L_365:
        /*0004*/ 	.word	0x00000082


	//----- nvinfo : EIATTR_KPARAM_INFO
	.align		4
.L_366:
        /*0008*/ 	.byte	0x04, 0x17
        /*000a*/ 	.short	(.L_368 - .L_367)
.L_367:
        /*000c*/ 	.word	0x00000000
        /*0010*/ 	.short	0x0000
        /*0012*/ 	.short	0x0000
        /*0014*/ 	.byte	0x00, 0xf0, 0x01, 0x2a


	//----- nvinfo : EIATTR_SPARSE_MMA_MASK
	.align		4
.L_368:
        /*0018*/ 	.byte	0x03, 0x50
        /*001a*/ 	.short	0x0000


	//----- nvinfo : EIATTR_MAXREG_COUNT
	.align		4
        /*001c*/ 	.byte	0x03, 0x1b
        /*001e*/ 	.short	0x00a8


	//----- nvinfo : EIATTR_MERCURY_ISA_VERSION
	.align		4
        /*0020*/ 	.byte	0x03, 0x5f
        /*0022*/ 	.short	0x0101


	//----- nvinfo : EIATTR_VRC_CTA_INIT_COUNT
	.align		4
        /*0024*/ 	.byte	0x02, 0x4a
	.zero		1
	.zero		1


	//----- nvinfo : EIATTR_EXIT_INSTR_OFFSETS
	.align		4
        /*0028*/ 	.byte	0x04, 0x1c
        /*002a*/ 	.short	(.L_370 - .L_369)


	//   ....[0]....
.L_369:
        /*002c*/ 	.word	0x00000010


	//----- nvinfo : EIATTR_MAX_THREADS
	.align		4
.L_370:
        /*0030*/ 	.byte	0x04, 0x05
        /*0032*/ 	.short	(.L_372 - .L_371)
.L_371:
        /*0034*/ 	.word	0x00000180
        /*0038*/ 	.word	0x00000001
        /*003c*/ 	.word	0x00000001


	//----- nvinfo : EIATTR_CBANK_PARAM_SIZE
	.align		4
.L_372:
        /*0040*/ 	.byte	0x03, 0x19
        /*0042*/ 	.short	0x0a80


	//----- nvinfo : EIATTR_PARAM_CBANK
	.align		4
        /*0044*/ 	.byte	0x04, 0x0a
        /*0046*/ 	.short	(.L_374 - .L_373)
	.align		4
.L_373:
        /*0048*/ 	.word	index@(.nv.constant0._ZN7cutlass13device_kernelIN5flash11enable_sm90INS1_16FlashAttnFwdSm90INS1_25CollectiveMainloopFwdSm90ILi2EN4cute5tupleIJNS5_1CILi1EEES8_S8_EEENS6_IJNS7_ILi128EEESA_NS7_ILi192EEEEEELi128ENS_6half_tEfNS_4arch4Sm90ELb1ELb0ELb1ELb1ELb0ELb0ELb0ELb1ELb1ELb1ELb1ELb0EEENS1_21CollectiveEpilogueFwdINS6_IJSA_SA_SA_EEES9_SD_SF_Li256ELb1ELb1ELb1ELb0EEENS1_36VarlenDynamicPersistentTileSchedulerILi128ELi128ELi256ELi128ELb1ELb1ELb1ELb1ELb1ELb1EEEEEEEEEvNT_6ParamsE)
        /*004c*/ 	.short	0x0380
        /*004e*/ 	.short	0x0a80


	//----- nvinfo : EIATTR_SW_WAR
	.align		4
.L_374:
        /*0050*/ 	.byte	0x04, 0x36
        /*0052*/ 	.short	(.L_376 - .L_375)
.L_375:
        /*0054*/ 	.word	0x00000008
.L_376:


//--------------------- .nv.info._ZN7cutlass13device_kernelIN5flash11enable_sm90INS1_16FlashAttnFwdSm90INS1_25CollectiveMainloopFwdSm90ILi2EN4cute5tupleIJNS5_1CILi1EEES8_S8_EEENS6_IJNS7_ILi128EEESA_NS7_ILi192EEEEEELi128ENS_6half_tEfNS_4arch4Sm90ELb1ELb0ELb1ELb1ELb0ELb1ELb0ELb1ELb1ELb1ELb1ELb0EEENS1_21CollectiveEpilogueFwdINS6_IJSA_SA_SA_EEES9_SD_SF_Li256ELb1ELb1ELb1ELb0EEENS1_36VarlenDynamicPersistentTileSchedulerILi128ELi128ELi256ELi128ELb1ELb1ELb1ELb1ELb1ELb1EEEEEEEEEvNT_6ParamsE --------------------------
	.section	.nv.info._ZN7cutlass13device_kernelIN5flash11enable_sm90INS1_16FlashAttnFwdSm90INS1_25CollectiveMainloopFwdSm90ILi2EN4cute5tupleIJNS5_1CILi1EEES8_S8_EEENS6_IJNS7_ILi128EEESA_NS7_ILi192EEEEEELi128ENS_6half_tEfNS_4arch4Sm90ELb1ELb0ELb1ELb1ELb0ELb1ELb0ELb1ELb1ELb1ELb1ELb0EEENS1_21CollectiveEpilogueFwdINS6_IJSA_SA_SA_EEES9_SD_SF_Li256ELb1ELb1ELb1ELb0EEENS1_36VarlenDynamicPersistentTileSchedulerILi128ELi128ELi256ELi128ELb1ELb1ELb1ELb1ELb1ELb1EEEEEEEEEvNT_6ParamsE,"",@"SHT_CUDA_INFO"
	.sectionflags	@""
	.align	4


	//----- nvinfo : EIATTR_CUDA_API_VERSION
	.align		4
        /*0000*/ 	.byte	0x04, 0x37
        /*0002*/ 	.short	(.L_378 - .L_377)
.L_377:
        /*0004*/ 	.word	0x00000082


	//----- nvinfo : EIATTR_KPARAM_INFO
	.align		4
.L_378:
        /*0008*/ 	.byte	0x04, 0x17
        /*000a*/ 	.short	(.L_380 - .L_379)
.L_379:
        /*000c*/ 	.word	0x00000000
        /*0010*/ 	.short	0x0000
        /*0012*/ 	.short	0x0000
        /*0014*/ 	.byte	0x00, 0xf0, 0x01, 0x2a


	//----- nvinfo : EIATTR_SPARSE_MMA_MASK
	.align		4
.L_380:
        /*0018*/ 	.byte	0x03, 0x50
        /*001a*/ 	.short	0x0000


	//----- nvinfo : EIATTR_MAXREG_COUNT
	.align		4
        /*001c*/ 	.byte	0x03, 0x1b
        /*001e*/ 	.short	0x00a8


	//----- nvinfo : EIATTR_MERCURY_ISA_VERSION
	.align		4
        /*0020*/ 	.byte	0x03, 0x5f
        /*0022*/ 	.short	0x0101


	//----- nvinfo : EIATTR_VRC_CTA_INIT_COUNT
	.align		4
        /*0024*/ 	.byte	0x02, 0x4a
	.zero		1
	.zero		1


	//----- nvinfo : EIATTR_EXIT_INSTR_OFFSETS
	.align		4
        /*0028*/ 	.byte	0x04, 0x1c
        /*002a*/ 	.short	(.L_382 - .L_381)


	//   ....[0]....
.L_381:
        /*002c*/ 	.word	0x00000010


	//----- nvinfo : EIATTR_MAX_THREADS
	.align		4
.L_382:
        /*0030*/ 	.byte	0x04, 0x05
        /*0032*/ 	.short	(.L_384 - .L_383)
.L_383:
        /*0034*/ 	.word	0x00000180
        /*0038*/ 	.word	0x00000001
        /*003c*/ 	.word	0x00000001


	//----- nvinfo : EIATTR_CBANK_PARAM_SIZE
	.align		4
.L_384:
        /*0040*/ 	.byte	0x03, 0x19
        /*0042*/ 	.short	0x0a80


	//----- nvinfo : EIATTR_PARAM_CBANK
	.align		4
        /*0044*/ 	.byte	0x04, 0x0a
        /*0046*/ 	.short	(.L_386 - .L_385)
	.align		4
.L_385:
        /*0048*/ 	.word	index@(.nv.constant0._ZN7cutlass13device_kernelIN5flash11enable_sm90INS1_16FlashAttnFwdSm90INS1_25CollectiveMainloopFwdSm90ILi2EN4cute5tupleIJNS5_1CILi1EEES8_S8_EEENS6_IJNS7_ILi128EEESA_NS7_ILi192EEEEEELi128ENS_6half_tEfNS_4arch4Sm90ELb1ELb0ELb1ELb1ELb0ELb1ELb0ELb1ELb1ELb1ELb1ELb0EEENS1_21CollectiveEpilogueFwdINS6_IJSA_SA_SA_EEES9_SD_SF_Li256ELb1ELb1ELb1ELb0EEENS1_36VarlenDynamicPersistentTileSchedulerILi128ELi128ELi256ELi128ELb1ELb1ELb1ELb1ELb1ELb1EEEEEEEEEvNT_6ParamsE)
        /*004c*/ 	.short	0x0380
        /*004e*/ 	.short	0x0a80


	//----- nvinfo : EIATTR_SW_WAR
	.align		4
.L_386:
        /*0050*/ 	.byte	0x04, 0x36
        /*0052*/ 	.short	(.L_388 - .L_387)
.L_387:
        /*0054*/ 	.word	0x00000008
.L_388:


//--------------------- .nv.info._ZN7cutlass13device_kernelIN5flash11enable_sm90INS1_16FlashAttnFwdSm90INS1_25CollectiveMainloopFwdSm90ILi2EN4cute5tupleIJNS5_1CILi1EEES8_S8_EEENS6_IJNS7_ILi64EEESA_SA_EEELi512ENS_6half_tEfNS_4arch4Sm90ELb0ELb0ELb1ELb0ELb0ELb0ELb0ELb0ELb0ELb1ELb1ELb0EEENS1_21CollectiveEpilogueFwdINS6_IJSA_NS7_ILi512EEESA_EEES9_SC_SE_Li256ELb0ELb1ELb1ELb0EEENS1_19SingleTileSchedulerILb0ELb1ELb1ELi64EEEEEEEEEvNT_6ParamsE --------------------------
	.section	.nv.info._ZN7cutlass13device_kernelIN5flash11enable_sm90INS1_16FlashAttnFwdSm90INS1_25CollectiveMainloopFwdSm90ILi2EN4cute5tupleIJNS5_1CILi1EEES8_S8_EEENS6_IJNS7_ILi64EEESA_SA_EEELi512ENS_6half_tEfNS_4arch4Sm90ELb0ELb0ELb1ELb0ELb0ELb0ELb0ELb0ELb0ELb1ELb1ELb0EEENS1_21CollectiveEpilogueFwdINS6_IJSA_NS7_ILi512EEESA_EEES9_SC_SE_Li256ELb0ELb1ELb1ELb0EEENS1_19SingleTileSchedulerILb0ELb1ELb1ELi64EEEEEEEEEvNT_6ParamsE,"",@"SHT_CUDA_INFO"
	.sectionflags	@""
	.align	4


	//----- nvinfo : EIATTR_CUDA_API_VERSION
	.align		4
        /*0000*/ 	.byte	0x04, 0x37
        /*0002*/ 	.short	(.L_390 - .L_389)
.L_389:
        /*0004*/ 	.word	0x00000082


	//----- nvinfo : EIATTR_KPARAM_INFO
	.align		4
.L_390:
        /*0008*/ 	.byte	0x04, 0x17
        /*000a*/ 	.short	(.L_392 - .L_391)
.L_391:
        /*000c*/ 	.word	0x00000000
        /*0010*/ 	.short	0x0000
        /*0012*/ 	.short	0x0000
        /*0014*/ 	.byte	0x00, 0xf0, 0x01, 0x28


	//----- nvinfo : EIATTR_SPARSE_MMA_MASK
	.align		4
.L_392:
        /*0018*/ 	.byte	0x03, 0x50
        /*001a*/ 	.short	0x0000


	//----- nvinfo : EIATTR_MAXREG_COUNT
	.align		4
        /*001c*/ 	.byte	0x03, 0x1b
        /*001e*/ 	.short	0x00a8


	//----- nvinfo : EIATTR_MERCURY_ISA_VERSION
	.align		4
        /*0020*/ 	.byte	0x03, 0x5f
        /*0022*/ 	.short	0x0101


	//----- nvinfo : EIATTR_VRC_CTA_INIT_COUNT
	.align		4
        /*0024*/ 	.byte	0x02, 0x4a
	.zero		1
	.zero		1


	//----- nvinfo : EIATTR_EXIT_INSTR_OFFSETS
	.align		4
        /*0028*/ 	.byte	0x04, 0x1c
        /*002a*/ 	.short	(.L_394 - .L_393)


	//   ....[0]....
.L_393:
        /*002c*/ 	.word	0x00000010


	//----- nvinfo : EIATTR_MAX_THREADS
	.align		4
.L_394:
        /*0030*/ 	.byte	0x04, 0x05
        /*0032*/ 	.short	(.L_396 - .L_395)
.L_395:
        /*0034*/ 	.word	0x00000180
        /*0038*/ 	.word	0x00000001
        /*003c*/ 	.word	0x00000001


	//----- nvinfo : EIATTR_CBANK_PARAM_SIZE
	.align		4
.L_396:
        /*0040*/ 	.byte	0x03, 0x19
        /*0042*/ 	.short	0x0a00


	//----- nvinfo : EIATTR_PARAM_CBANK
	.align		4
        /*0044*/ 	.byte	0x04, 0x0a
        /*0046*/ 	.short	(.L_398 - .L_397)
	.align		4
.L_397:
        /*0048*/ 	.word	index@(.nv.constant0._ZN7cutlass13device_kernelIN5flash11enable_sm90INS1_16FlashAttnFwdSm90INS1_25CollectiveMainloopFwdSm90ILi2EN4cute5tupleIJNS5_1CILi1EEES8_S8_EEENS6_IJNS7_ILi64EEESA_SA_EEELi512ENS_6half_tEfNS_4arch4Sm90ELb0ELb0ELb1ELb0ELb0ELb0ELb0ELb0ELb0ELb1ELb1ELb0EEENS1_21CollectiveEpilogueFwdINS6_IJSA_NS7_ILi512EEESA_EEES9_SC_SE_Li256ELb0ELb1ELb1ELb0EEENS1_19SingleTileSchedulerILb0ELb1ELb1ELi64EEEEEEEEEvNT_6ParamsE)
        /*004c*/ 	.short	0x0380
        /*004e*/ 	.short	0x0a00


	//----- nvinfo : EIATTR_SW_WAR
	.align		4
.L_398:
        /*0050*/ 	.byte	0x04, 0x36
        /*0052*/ 	.short	(.L_400 - .L_399)
.L_399:
        /*0054*/ 	.word	0x00000008
.L_400:


//--------------------- .nv.info._ZN7cutlass13device_kernelIN5flash11enable_sm90INS1_16FlashAttnFwdSm90INS1_25CollectiveMainloopFwdSm90ILi2EN4cute5tupleIJNS5_1CILi1EEES8_S8_EEENS6_IJNS7_ILi64EEESA_SA_EEELi512ENS_6half_tEfNS_4arch4Sm90ELb0ELb0ELb1ELb0ELb0ELb0ELb1ELb0ELb0ELb1ELb1ELb0EEENS1_21CollectiveEpilogueFwdINS6_IJSA_NS7_ILi512EEESA_EEES9_SC_SE_Li256ELb0ELb1ELb1ELb0EEENS1_19SingleTileSchedulerILb0ELb1ELb1ELi64EEEEEEEEEvNT_6ParamsE --------------------------
	.section	.nv.info._ZN7cutlass13device_kernelIN5flash11enable_sm90INS1_16FlashAttnFwdSm90INS1_25CollectiveMainloopFwdSm90ILi2EN4cute5tupleIJNS5_1CILi1EEES8_S8_EEENS6_IJNS7_ILi64EEESA_SA_EEELi512ENS_6half_tEfNS_4arch4Sm90ELb0ELb0ELb1ELb0ELb0ELb0ELb1ELb0ELb0ELb1ELb1ELb0EEENS1_21CollectiveEpilogueFwdINS6_IJSA_NS7_ILi512EEESA_EEES9_SC_SE_Li256ELb0ELb1ELb1ELb0EEENS1_19SingleTileSchedulerILb0ELb1ELb1ELi64EEEEEEEEEvNT_6ParamsE,"",@"SHT_CUDA_INFO"
	.sectionflags	@""
	.align	4


	//----- nvinfo : EIATTR_CUDA_API_VERSION
	.align		4
        /*0000*/ 	.byte	0x04, 0x37
        /*0002*/ 	.short	(.L_402 - .L_401)
.L_401:
        /*0004*/ 	.word	0x00000082


	//----- nvinfo : EIATTR_KPARAM_INFO
	.align		4
.L_402:
        /*0008*/ 	.byte	0x04, 0x17
        /*000a*/ 	.short	(.L_404 - .L_403)
.L_403:
        /*000c*/ 	.word	0x00000000
        /*0010*/ 	.short	0x0000
        /*0012*/ 	.short	0x0000
        /*0014*/ 	.byte	0x00, 0xf0, 0x01, 0x2c


	//----- nvinfo : EIATTR_SPARSE_MMA_MASK
	.align		4
.L_404:
        /*0018*/ 	.byte	0x03, 0x50
        /*001a*/ 	.short	0x0000


	//----- nvinfo : EIATTR_MAXREG_COUNT
	.align		4
        /*001c*/ 	.byte	0x03, 0x1b
        /*001e*/ 	.short	0x00a8


	//----- nvinfo : EIATTR_MERCURY_ISA_VERSION
	.align		4
        /*0020*/ 	.byte	0x03, 0x5f
        /*0022*/ 	.short	0x0101


	//----- nvinfo : EIATTR_VRC_CTA_INIT_COUNT
	.align		4
        /*0024*/ 	.byte	0x02, 0x4a
	.zero		1
	.zero		1


	//----- nvinfo : EIATTR_EXIT_INSTR_OFFSETS
	.align		4
        /*0028*/ 	.byte	0x04, 0x1c
        /*002a*/ 	.short	(.L_406 - .L_405)


	//   ....[0]....
.L_405:
        /*002c*/ 	.word	0x00000010


	//----- nvinfo : EIATTR_MAX_THREADS
	.align		4
.L_406:
        /*0030*/ 	.byte	0x04, 0x05
        /*0032*/ 	.short	(.L_408 - .L_407)
.L_407:
        /*0034*/ 	.word	0x00000180
        /*0038*/ 	.word	0x00000001
        /*003c*/ 	.word	0x00000001


	//----- nvinfo : EIATTR_CBANK_PARAM_SIZE
	.align		4
.L_408:
        /*0040*/ 	.byte	0x03, 0x19
        /*0042*/ 	.short	0x0b00


	//----- nvinfo : EIATTR_PARAM_CBANK
	.align		4
        /*0044*/ 	.byte	0x04, 0x0a
        /*0046*/ 	.short	(.L_410 - .L_409)
	.align		4
.L_409:
        /*0048*/ 	.word	index@(.nv.constant0._ZN7cutlass13device_kernelIN5flash11enable_sm90INS1_16FlashAttnFwdSm90INS1_25CollectiveMainloopFwdSm90ILi2EN4cute5tupleIJNS5_1CILi1EEES8_S8_EEENS6_IJNS7_ILi64EEESA_SA_EEELi512ENS_6half_tEfNS_4arch4Sm90ELb0ELb0ELb1ELb0ELb0ELb0ELb1ELb0ELb0ELb1ELb1ELb0EEENS1_21CollectiveEpilogueFwdINS6_IJSA_NS7_ILi512EEESA_EEES9_SC_SE_Li256ELb0ELb1ELb1ELb0EEENS1_19SingleTileSchedulerILb0ELb1ELb1ELi64EEEEEEEEEvNT_6ParamsE)
        /*004c*/ 	.short	0x0380
        /*004e*/ 	.short	0x0b00


	//----- nvinfo : EIATTR_SW_WAR
	.align		4
.L_410:
        /*0050*/ 	.byte	0x04, 0x36
        /*0052*/ 	.short	(.L_412 - .L_411)
.L_411:
        /*0054*/ 	.word	0x00000008
.L_412:


//--------------------- .nv.info._ZN7cutlass13device_kernelIN5flash11enable_sm90INS1_16FlashAttnFwdSm90INS1_25CollectiveMainloopFwdSm90ILi2EN4cute5tupleIJNS5_1CILi1EEES8_S8_EEENS6_IJNS7_ILi64EEESA_SA_EEELi512ENS_6half_tEfNS_4arch4Sm90ELb0ELb0ELb1ELb1ELb0ELb0ELb0ELb0ELb0ELb1ELb1ELb0EEENS1_21CollectiveEpilogueFwdINS6_IJSA_NS7_ILi512EEESA_EEES9_SC_SE_Li256ELb1ELb1ELb1ELb0EEENS1_36VarlenDynamicPersistentTileSchedulerILi64ELi64ELi256ELi128ELb1ELb1ELb1ELb0ELb1ELb1EEEEEEEEEvNT_6ParamsE --------------------------
	.section	.nv.info._ZN7cutlass13device_kernelIN5flash11enable_sm90INS1_16FlashAttnFwdSm90INS1_25CollectiveMainloopFwdSm90ILi2EN4cute5tupleIJNS5_1CILi1EEES8_S8_EEENS6_IJNS7_ILi64EEESA_SA_EEELi512ENS_6half_tEfNS_4arch4Sm90ELb0ELb0ELb1ELb1ELb0ELb0ELb0ELb0ELb0ELb1ELb1ELb0EEENS1_21CollectiveEpilogueFwdINS6_IJSA_NS7_ILi512EEESA_EEES9_SC_SE_Li256ELb1ELb1ELb1ELb0EEENS1_36VarlenDynamicPersistentTileSchedulerILi64ELi64ELi256ELi128ELb1ELb1ELb1ELb0ELb1ELb1EEEEEEEEEvNT_6ParamsE,"",@"SHT_CUDA_INFO"
	.sectionflags	@""
	.align	4


	//----- nvinfo : EIATTR_CUDA_API_VERSION
	.align		4
        /*0000*/ 	.byte	0x04, 0x37
        /*0002*/ 	.short	(.L_414 - .L_413)
.L_413:
        /*0004*/ 	.word	0x00000082


	//----- nvinfo : EIATTR_KPARAM_INFO
	.align		4
.L_414:
        /*0008*/ 	.byte	0x04, 0x17
        /*000a*/ 	.short	(.L_416 - .L_415)
.L_415:
        /*000c*/ 	.word	0x00000000
        /*0010*/ 	.short	0x0000
        /*0012*/ 	.short	0x0000
        /*0014*/ 	.byte	0x00, 0xf0, 0x01, 0x2a


	//----- nvinfo : EIATTR_SPARSE_MMA_MASK
	.align		4
.L_416:
        /*0018*/ 	.byte	0x03, 0x50
        /*001a*/ 	.short	0x0000


	//----- nvinfo : EIATTR_MAXREG_COUNT
	.align		4
        /*001c*/ 	.byte	0x03, 0x1b
        /*001e*/ 	.short	0x00a8


	//----- nvinfo : EIATTR_MERCURY_ISA_VERSION
	.align		4
        /*0020*/ 	.byte	0x03, 0x5f
        /*0022*/ 	.short	0x0101


	//----- nvinfo : EIATTR_VRC_CTA_INIT_COUNT
	.align		4
        /*0024*/ 	.byte	0x02, 0x4a
	.zero		1
	.zero		1


	//----- nvinfo : EIATTR_EXIT_INSTR_OFFSETS
	.align		4
        /*0028*/ 	.byte	0x04, 0x1c
        /*002a*/ 	.short	(.L_418 - .L_417)


	//   ....[0]....
.L_417:
        /*002c*/ 	.word	0x00000010


	//----- nvinfo : EIATTR_MAX_THREADS
	.align		4
.L_418:
        /*0030*/ 	.byte	0x04, 0x05
        /*0032*/ 	.short	(.L_420 - .L_419)
.L_419:
        /*0034*/ 	.word	0x00000180
        /*0038*/ 	.word	0x00000001
        /*003c*/ 	.word	0x00000001


	//----- nvinfo : EIATTR_CBANK_PARAM_SIZE
	.align		4
.L_420:
        /*0040*/ 	.byte	0x03, 0x19
        /*0042*/ 	.short	0x0a80


	//----- nvinfo : EIATTR_PARAM_CBANK
	.align		4
        /*0044*/ 	.byte	0x04, 0x0a
        /*0046*/ 	.short	(.L_422 - .L_421)
	.align		4
.L_421:
        /*0048*/ 	.word	index@(.nv.constant0._ZN7cutlass13device_kernelIN5flash11enable_sm90INS1_16FlashAttnFwdSm90INS1_25CollectiveMainloopFwdSm90ILi2EN4cute5tupleIJNS5_1CILi1EEES8_S8_EEENS6_IJNS7_ILi64EEESA_SA_EEELi512ENS_6half_tEfNS_4arch4Sm90ELb0ELb0ELb1ELb1ELb0ELb0ELb0ELb0ELb0ELb1ELb1ELb0EEENS1_21CollectiveEpilogueFwdINS6_IJSA_NS7_ILi512EEESA_EEES9_SC_SE_Li256ELb1ELb1ELb1ELb0EEENS1_36VarlenDynamicPersistentTileSchedulerILi64ELi64ELi256ELi128ELb1ELb1ELb1ELb0ELb1ELb1EEEEEEEEEvNT_6ParamsE)
        /*004c*/ 	.short	0x0380
        /*004e*/ 	.short	0x0a80


	//----- nvinfo : EIATTR_SW_WAR
	.align		4
.L_422:
        /*0050*/ 	.byte	0x04, 0x36
        /*0052*/ 	.short	(.L_424 - .L_423)
.L_423:
        /*0054*/ 	.word	0x00000008
.L_424:


//--------------------- .nv.info._ZN7cutlass13device_kernelIN5flash11enable_sm90INS1_16FlashAttnFwdSm90INS1_25CollectiveMainloopFwdSm90ILi2EN4cute5tupleIJNS5_1CILi1EEES8_S8_EEENS6_IJNS7_ILi64EEESA_SA_EEELi512ENS_6half_tEfNS_4arch4Sm90ELb0ELb0ELb1ELb1ELb0ELb1ELb0ELb0ELb0ELb1ELb1ELb0EEENS1_21CollectiveEpilogueFwdINS6_IJSA_NS7_ILi512EEESA_EEES9_SC_SE_Li256ELb1ELb1ELb1ELb0EEENS1_36VarlenDynamicPersistentTileSchedulerILi64ELi64ELi256ELi128ELb1ELb1ELb1ELb0ELb1ELb1EEEEEEEEEvNT_6ParamsE --------------------------
	.section	.nv.info._ZN7cutlass13device_kernelIN5flash11enable_sm90INS1_16FlashAttnFwdSm90INS1_25CollectiveMainloopFwdSm90ILi2EN4cute5tupleIJNS5_1CILi1EEES8_S8_EEENS6_IJNS7_ILi64EEESA_SA_EEELi512ENS_6half_tEfNS_4arch4Sm90ELb0ELb0ELb1ELb1ELb0ELb1ELb0ELb0ELb0ELb1ELb1ELb0EEENS1_21CollectiveEpilogueFwdINS6_IJSA_NS7_ILi512EEESA_EEES9_SC_SE_Li256ELb1ELb1ELb1ELb0EEENS1_36VarlenDynamicPersistentTileSchedulerILi64ELi64ELi256ELi128ELb1ELb1ELb1ELb0ELb1ELb1EEEEEEEEEvNT_6ParamsE,"",@"SHT_CUDA_INFO"
	.sectionflags	@""
	.align	4


	//----- nvinfo : EIATTR_CUDA_API_VERSION
	.align		4
        /*0000*/ 	.byte	0x04, 0x37
        /*0002*/ 	.short	(.L_426 - .L_425)
.L_425:
        /*0004*/ 	.word	0x00000082


	//----- nvinfo : EIATTR_KPARAM_INFO
	.align		4
.L_426:
        /*0008*/ 	.byte	0x04, 0x17
        /*000a*/ 	.short	(.L_428 - .L_427)
.L_427:
        /*000c*/ 	.word	0x00000000
        /*0010*/ 	.short	0x0000
        /*0012*/ 	.short	0x0000
        /*0014*/ 	.byte	0x00, 0xf0, 0x01, 0x2a


	//----- nvinfo : EIATTR_SPARSE_MMA_MASK
	.align		4
.L_428:
        /*0018*/ 	.byte	0x03, 0x50
        /*001a*/ 	.short	0x0000


	//----- nvinfo : EIATTR_MAXREG_COUNT
	.align		4
        /*001c*/ 	.byte	0x03, 0x1b
        /*001e*/ 	.short	0x00a8


	//----- nvinfo : EIATTR_MERCURY_ISA_VERSION
	.align		4
        /*0020*/ 	.byte	0x03, 0x5f
        /*0022*/ 	.short	0x0101


	//----- nvinfo : EIATTR_VRC_CTA_INIT_COUNT
	.align		4
        /*0024*/ 	.byte	0x02, 0x4a
	.zero		1
	.zero		1


	//----- nvinfo : EIATTR_EXIT_INSTR_OFFSETS
	.align		4
        /*0028*/ 	.byte	0x04, 0x1c
        /*002a*/ 	.short	(.L_430 - .L_429)


	//   ....[0]....
.L_429:
        /*002c*/ 	.word	0x00000010


	//----- nvinfo : EIATTR_MAX_THREADS
	.align		4
.L_430:
        /*0030*/ 	.byte	0x04, 0x05
        /*0032*/ 	.short	(.L_432 - .L_431)
.L_431:
        /*0034*/ 	.word	0x00000180
        /*0038*/ 	.word	0x00000001
        /*003c*/ 	.word	0x00000001


	//----- nvinfo : EIATTR_CBANK_PARAM_SIZE
	.align		4
.L_432:
        /*0040*/ 	.byte	0x03, 0x19
        /*0042*/ 	.short	0x0a80


	//----- nvinfo : EIATTR_PARAM_CBANK
	.align		4
        /*0044*/ 	.byte	0x04, 0x0a
        /*0046*/ 	.short	(.L_434 - .L_433)
	.align		4
.L_433:
        /*0048*/ 	.word	index@(.nv.constant0._ZN7cutlass13device_kernelIN5flash11enable_sm90INS1_16FlashAttnFwdSm90INS1_25CollectiveMainloopFwdSm90ILi2EN4cute5tupleIJNS5_1CILi1EEES8_S8_EEENS6_IJNS7_ILi64EEESA_SA_EEELi512ENS_6half_tEfNS_4arch4Sm90ELb0ELb0ELb1ELb1ELb0ELb1ELb0ELb0ELb0ELb1ELb1ELb0EEENS1_21CollectiveEpilogueFwdINS6_IJSA_NS7_ILi512EEESA_EEES9_SC_SE_Li256ELb1ELb1ELb1ELb0EEENS1_36VarlenDynamicPersistentTileSchedulerILi64ELi64ELi256ELi128ELb1ELb1ELb1ELb0ELb1ELb1EEEEEEEEEvNT_6ParamsE)
        /*004c*/ 	.short	0x0380
        /*004e*/ 	.short	0x0a80


	//----- nvinfo : EIATTR_SW_WAR
	.align		4
.L_434:
        /*0050*/ 	.byte	0x04, 0x36
        /*0052*/ 	.short	(.L_436 - .L_435)
.L_435:
        /*0054*/ 	.word	0x00000008
.L_436:


//--------------------- .nv.info._ZN7cutlass13device_kernelIN5flash11enable_sm90INS1_16FlashAttnFwdSm90INS1_25CollectiveMainloopFwdSm90ILi2EN4cute5tupleIJNS5_1CILi1EEES8_S8_EEENS6_IJNS7_ILi64EEESA_SA_EEELi512ENS_6half_tEfNS_4arch4Sm90ELb0ELb0ELb1ELb1ELb0ELb0ELb1ELb0ELb0ELb1ELb1ELb0EEENS1_21CollectiveEpilogueFwdINS6_IJSA_NS7_ILi512EEESA_EEES9_SC_SE_Li256ELb1ELb1ELb1ELb0EEENS1_36VarlenDynamicPersistentTileSchedulerILi64ELi64ELi256ELi128ELb1ELb1ELb1ELb0ELb1ELb1EEEEEEEEEvNT_6ParamsE --------------------------
	.section	.nv.info._ZN7cutlass13device_kernelIN5flash11enable_sm90INS1_16FlashAttnFwdSm90INS1_25CollectiveMainloopFwdSm90ILi2EN4cute5tupleIJNS5_1CILi1EEES8_S8_EEENS6_IJNS7_ILi64EEESA_SA_EEELi512ENS_6half_tEfNS_4arch4Sm90ELb0ELb0ELb1ELb1ELb0ELb0ELb1ELb0ELb0ELb1ELb1ELb0EEENS1_21CollectiveEpilogueFwdINS6_IJSA_NS7_ILi512EEESA_EEES9_SC_SE_Li256ELb1ELb1ELb1ELb0EEENS1_36VarlenDynamicPersistentTileSchedulerILi64ELi64ELi256ELi128ELb1ELb1ELb1ELb0ELb1ELb1EEEEEEEEEvNT_6ParamsE,"",@"SHT_CUDA_INFO"
	.sectionflags	@""
	.align	4


	//----- nvinfo : EIATTR_CUDA_API_VERSION
	.align		4
        /*0000*/ 	.byte	0x04, 0x37
        /*0002*/ 	.short	(.L_438 - .L_437)
.L_437:
        /*0004*/ 	.word	0x00000082


	//----- nvinfo : EIATTR_KPARAM_INFO
	.align		4
.L_438:
        /*0008*/ 	.byte	0x04, 0x17
        /*000a*/ 	.short	(.L_440 - .L_439)
.L_439:
        /*000c*/ 	.word	0x00000000
        /*0010*/ 	.short	0x0000
        /*0012*/ 	.short	0x0000
        /*0014*/ 	.byte	0x00, 0xf0, 0x01, 0x2e


	//----- nvinfo : EIATTR_SPARSE_MMA_MASK
	.align		4
.L_440:
        /*0018*/ 	.byte	0x03, 0x50
        /*001a*/ 	.short	0x0000


	//----- nvinfo : EIATTR_MAXREG_COUNT
	.align		4
        /*001c*/ 	.byte	0x03, 0x1b
        /*001e*/ 	.short	0x00a8


	//----- nvinfo : EIATTR_MERCURY_ISA_VERSION
	.align		4
        /*0020*/ 	.byte	0x03, 0x5f
        /*0022*/ 	.short	0x0101


	//----- nvinfo : EIATTR_VRC_CTA_INIT_COUNT
	.align		4
        /*0024*/ 	.byte	0x02, 0x4a
	.zero		1
	.zero		1


	//----- nvinfo : EIATTR_EXIT_INSTR_OFFSETS
	.align		4
        /*0028*/ 	.byte	0x04, 0x1c
        /*002a*/ 	.short	(.L_442 - .L_441)


	//   ....[0]....
.L_441:
        /*002c*/ 	.word	0x00000010


	//----- nvinfo : EIATTR_MAX_THREADS
	.align		4
.L_442:
        /*0030*/ 	.byte	0x04, 0x05
        /*0032*/ 	.short	(.L_444 - .L_443)
.L_443:
        /*0034*/ 	.word	0x00000180
        /*0038*/ 	.word	0x00000001
        /*003c*/ 	.word	0x00000001


	//----- nvinfo : EIATTR_CBANK_PARAM_SIZE
	.align		4
.L_444:
        /*0040*/ 	.byte	0x03, 0x19
        /*0042*/ 	.short	0x0b80


	//----- nvinfo : EIATTR_PARAM_CBANK
	.align		4
        /*0044*/ 	.byte	0x04, 0x0a
        /*0046*/ 	.short	(.L_446 - .L_445)
	.align		4
.L_445:
        /*0048*/ 	.word	index@(.nv.constant0._ZN7cutlass13device_kernelIN5flash11enable_sm90INS1_16FlashAttnFwdSm90INS1_25CollectiveMainloopFwdSm90ILi2EN4cute5tupleIJNS5_1CILi1EEES8_S8_EEENS6_IJNS7_ILi64EEESA_SA_EEELi512ENS_6half_tEfNS_4arch4Sm90ELb0ELb0ELb1ELb1ELb0ELb0ELb1ELb0ELb0ELb1ELb1ELb0EEENS1_21CollectiveEpilogueFwdINS6_IJSA_NS7_ILi512EEESA_EEES9_SC_SE_Li256ELb1ELb1ELb1ELb0EEENS1_36VarlenDynamicPersistentTileSchedulerILi64ELi64ELi256ELi128ELb1ELb1ELb1ELb0ELb1ELb1EEEEEEEEEvNT_6ParamsE)
        /*004c*/ 	.short	0x0380
        /*004e*/ 	.short	0x0b80


	//----- nvinfo : EIATTR_SW_WAR
	.align		4
.L_446:
        /*0050*/ 	.byte	0x04, 0x36
        /*0052*/ 	.short	(.L_448 - .L_447)
.L_447:
        /*0054*/ 	.word	0x00000008
.L_448:


//--------------------- .nv.info._ZN7cutlass13device_kernelIN5flash11enable_sm90INS1_16FlashAttnFwdSm90INS1_25CollectiveMainloopFwdSm90ILi2EN4cute5tupleIJNS5_1CILi1EEES8_S8_EEENS6_IJNS7_ILi64EEESA_SA_EEELi512ENS_6half_tEfNS_4arch4Sm90ELb0ELb0ELb1ELb1ELb0ELb1ELb1ELb0ELb0ELb1ELb1ELb0EEENS1_21CollectiveEpilogueFwdINS6_IJSA_NS7_ILi512EEESA_EEES9_SC_SE_Li256ELb1ELb1ELb1ELb0EEENS1_36VarlenDynamicPersistentTileSchedulerILi64ELi64ELi256ELi128ELb1ELb1ELb1ELb0ELb1ELb1EEEEEEEEEvNT_6ParamsE --------------------------
	.section	.nv.info._ZN7cutlass13device_kernelIN5flash11enable_sm90INS1_16FlashAttnFwdSm90INS1_25CollectiveMainloopFwdSm90ILi2EN4cute5tupleIJNS5_1CILi1EEES8_S8_EEENS6_IJNS7_ILi64EEESA_SA_EEELi512ENS_6half_tEfNS_4arch4Sm90ELb0ELb0ELb1ELb1ELb0ELb1ELb1ELb0ELb0ELb1ELb1ELb0EEENS1_21CollectiveEpilogueFwdINS6_IJSA_NS7_ILi512EEESA_EEES9_SC_SE_Li256ELb1ELb1ELb1ELb0EEENS1_36VarlenDynamicPersistentTileSchedulerILi64ELi64ELi256ELi128ELb1ELb1ELb1ELb0ELb1ELb1EEEEEEEEEvNT_6ParamsE,"",@"SHT_CUDA_INFO"
	.sectionflags	@""
	.align	4


	//----- nvinfo : EIATTR_CUDA_API_VERSION
	.align		4
        /*0000*/ 	.byte	0x04, 0x37
        /*0002*/ 	.short	(.L_450 - .L_449)
.L_449:
        /*0004*/ 	.word	0x00000082


	//----- nvinfo : EIATTR_KPARAM_INFO
	.align		4
.L_450:
        /*0008*/ 	.byte	0x04, 0x17
        /*000a*/ 	.short	(.L_452 - .L_451)
.L_451:
        /*000c*/ 	.word	0x00000000
        /*0010*/ 	.short	0x0000
        /*0012*/ 	.short	0x0000
        /*0014*/ 	.byte	0x00, 0xf0, 0x01, 0x2e


	//----- nvinfo : EIATTR_SPARSE_MMA_MASK
	.align		4
.L_452:
        /*0018*/ 	.byte	0x03, 0x50
        /*001a*/ 	.short	0x0000


	//----- nvinfo : EIATTR_MAXREG_COUNT
	.align		4
        /*001c*/ 	.byte	0x03, 0x1b
        /*001e*/ 	.short	0x00a8


	//----- nvinfo : EIATTR_MERCURY_ISA_VERSION
	.align		4
        /*0020*/ 	.byte	0x03, 0x5f
        /*0022*/ 	.short	0x0101


	//----- nvinfo : EIATTR_VRC_CTA_INIT_COUNT
	.align		4
        /*0024*/ 	.byte	0x02, 0x4a
	.zero		1
	.zero		1


	//----- nvinfo : EIATTR_EXIT_INSTR_OFFSETS
	.align		4
        /*0028*/ 	.byte	0x04, 0x1c
        /*002a*/ 	.short	(.L_454 - .L_453)


	//   ....[0]....
.L_453:
        /*002c*/ 	.word	0x00000010


	//----- nvinfo : EIATTR_MAX_THREADS
	.align		4
.L_454:
        /*0030*/ 	.byte	0x04, 0x05
        /*0032*/ 	.short	(.L_456 - .L_455)
.L_455:
        /*0034*/ 	.word	0x00000180
        /*0038*/ 	.word	0x00000001
        /*003c*/ 	.word	0x00000001


	//----- nvinfo : EIATTR_CBANK_PARAM_SIZE
	.align		4
.L_456:
        /*0040*/ 	.byte	0x03, 0x19
        /*0042*/ 	.short	0x0b80


	//----- nvinfo : EIATTR_PARAM_CBANK
	.align		4
        /*0044*/ 	.byte	0x04, 0x0a
        /*0046*/ 	.short	(.L_458 - .L_457)
	.align		4
.L_457:
        /*0048*/ 	.word	index@(.nv.constant0._ZN7cutlass13device_kernelIN5flash11enable_sm90INS1_16FlashAttnFwdSm90INS1_25CollectiveMainloopFwdSm90ILi2EN4cute5tupleIJNS5_1CILi1EEES8_S8_EEENS6_IJNS7_ILi64EEESA_SA_EEELi512ENS_6half_tEfNS_4arch4Sm90ELb0ELb0ELb1ELb1ELb0ELb1ELb1ELb0ELb0ELb1ELb1ELb0EEENS1_21CollectiveEpilogueFwdINS6_IJSA_NS7_ILi512EEESA_EEES9_SC_SE_Li256ELb1ELb1ELb1ELb0EEENS1_36VarlenDynamicPersistentTileSchedulerILi64ELi64ELi256ELi128ELb1ELb1ELb1ELb0ELb1ELb1EEEEEEEEEvNT_6ParamsE)
        /*004c*/ 	.short	0x0380
        /*004e*/ 	.short	0x0b80


	//----- nvinfo : EIATTR_SW_WAR
	.align		4
.L_458:
        /*0050*/ 	.byte	0x04, 0x36
        /*0052*/ 	.short	(.L_460 - .L_459)
.L_459:
        /*0054*/ 	.word	0x00000008
.L_460:


//--------------------- .nv.info._ZN7cutlass13device_kernelIN5flash11enable_sm90INS1_16FlashAttnFwdSm90INS1_25CollectiveMainloopFwdSm90ILi2EN4cute5tupleIJNS5_1CILi1EEES8_S8_EEENS6_IJNS7_ILi64EEESA_SA_EEELi512ENS_6half_tEfNS_4arch4Sm90ELb0ELb1ELb1ELb0ELb0ELb0ELb0ELb0ELb0ELb1ELb1ELb0EEENS1_21CollectiveEpilogueFwdINS6_IJSA_NS7_ILi512EEESA_EEES9_SC_SE_Li256ELb0ELb1ELb1ELb0EEENS1_19SingleTileSchedulerILb0ELb1ELb1ELi64EEEEEEEEEvNT_6ParamsE --------------------------
	.section	.nv.info._ZN7cutlass13device_kernelIN5flash11enable_sm90INS1_16FlashAttnFwdSm90INS1_25CollectiveMainloopFwdSm90ILi2EN4cute5tupleIJNS5_1CILi1EEES8_S8_EEENS6_IJNS7_ILi64EEESA_SA_EEELi512ENS_6half_tEfNS_4arch4Sm90ELb0ELb1ELb1ELb0ELb0ELb0ELb0ELb0ELb0ELb1ELb1ELb0EEENS1_21CollectiveEpilogueFwdINS6_IJSA_NS7_ILi512EEESA_EEES9_SC_SE_Li256ELb0ELb1ELb1ELb0EEENS1_19SingleTileSchedulerILb0ELb1ELb1ELi64EEEEEEEEEvNT_6ParamsE,"",@"SHT_CUDA_INFO"
	.sectionflags	@""
	.align	4


	//----- nvinfo : EIATTR_CUDA_API_VERSION
	.align		4
        /*0000*/ 	.byte	0x04, 0x37
        /*0002*/ 	.short	(.L_462 - .L_461)
.L_461:
        /*0004*/ 	.word	0x00000082


	//----- nvinfo : EIATTR_KPARAM_INFO
	.align		4
.L_462:
        /*0008*/ 	.byte	0x04, 0x17
        /*000a*/ 	.short	(.L_464 - .L_463)
.L_463:
        /*000c*/ 	.word	0x00000000
        /*0010*/ 	.short	0x0000
        /*0012*/ 	.short	0x0000
        /*0014*/ 	.byte	0x00, 0xf0, 0x01, 0x28


	//----- nvinfo : EIATTR_SPARSE_MMA_MASK
	.align		4
.L_464:
        /*0018*/ 	.byte	0x03, 0x50
        /*001a*/ 	.short	0x0000


	//----- nvinfo : EIATTR_MAXREG_COUNT
	.align		4
        /*001c*/ 	.byte	0x03, 0x1b
        /*001e*/ 	.short	0x00a8


	//----- nvinfo : EIATTR_MERCURY_ISA_VERSION
	.align		4
        /*0020*/ 	.byte	0x03, 0x5f
        /*0022*/ 	.short	0x0101


	//----- nvinfo : EIATTR_VRC_CTA_INIT_COUNT
	.align		4
        /*0024*/ 	.byte	0x02, 0x4a
	.zero		1
	.zero		1


	//----- nvinfo : EIATTR_EXIT_INSTR_OFFSETS
	.align		4
        /*0028*/ 	.byte	0x04, 0x1c
        /*002a*/ 	.short	(.L_466 - .L_465)


	//   ....[0]....
.L_465:
        /*002c*/ 	.word	0x00000010


	//----- nvinfo : EIATTR_MAX_THREADS
	.align		4
.L_466:
        /*0030*/ 	.byte	0x04, 0x05
        /*0032*/ 	.short	(.L_468 - .L_467)
.L_467:
        /*0034*/ 	.word	0x00000180
        /*0038*/ 	.word	0x00000001
        /*003c*/ 	.word	0x00000001


	//----- nvinfo : EIATTR_CBANK_PARAM_SIZE
	.align		4
.L_468:
        /*0040*/ 	.byte	0x03, 0x19
        /*0042*/ 	.short	0x0a00


	//----- nvinfo : EIATTR_PARAM_CBANK
	.align		4
        /*0044*/ 	.byte	0x04, 0x0a
        /*0046*/ 	.short	(.L_470 - .L_469)
	.align		4
.L_469:
        /*0048*/ 	.word	index@(.nv.constant0._ZN7cutlass13device_kernelIN5flash11enable_sm90INS1_16FlashAttnFwdSm90INS1_25CollectiveMainloopFwdSm90ILi2EN4cute5tupleIJNS5_1CILi1EEES8_S8_EEENS6_IJNS7_ILi64EEESA_SA_EEELi512ENS_6half_tEfNS_4arch4Sm90ELb0ELb1ELb1ELb0ELb0ELb0ELb0ELb0ELb0ELb1ELb1ELb0EEENS1_21CollectiveEpilogueFwdINS6_IJSA_NS7_ILi512EEESA_EEES9_SC_SE_Li256ELb0ELb1ELb1ELb0EEENS1_19SingleTileSchedulerILb0ELb1ELb1ELi64EEEEEEEEEvNT_6ParamsE)
        /*004c*/ 	.short	0x0380
        /*004e*/ 	.short	0x0a00


	//----- nvinfo : EIATTR_SW_WAR
	.align		4
.L_470:
        /*0050*/ 	.byte	0x04, 0x36
        /*0052*/ 	.short	(.L_472 - .L_471)
.L_471:
        /*0054*/ 	.word	0x00000008
.L_472:


//--------------------- .nv.info._ZN7cutlass13device_kernelIN5flash11enable_sm90INS1_16FlashAttnFwdSm90INS1_25CollectiveMainloopFwdSm90ILi2EN4cute5tupleIJNS5_1CILi1EEES8_S8_EEENS6_IJNS7_ILi64EEESA_SA_EEELi512ENS_6half_tEfNS_4arch4Sm90ELb0ELb1ELb1ELb0ELb0ELb0ELb1ELb0ELb0ELb1ELb1ELb0EEENS1_21CollectiveEpilogueFwdINS6_IJSA_NS7_ILi512EEESA_EEES9_SC_SE_Li256ELb0ELb1ELb1ELb0EEENS1_19SingleTileSchedulerILb0ELb1ELb1ELi64EEEEEEEEEvNT_6ParamsE --------------------------
	.section	.nv.info._ZN7cutlass13device_kernelIN5flash11enable_sm90INS1_16FlashAttnFwdSm90INS1_25CollectiveMainloopFwdSm90ILi2EN4cute5tupleIJNS5_1CILi1EEES8_S8_EEENS6_IJNS7_ILi64EEESA_SA_EEELi512ENS_6half_tEfNS_4arch4Sm90ELb0ELb1ELb1ELb0ELb0ELb0ELb1ELb0ELb0ELb1ELb1ELb0EEENS1_21CollectiveEpilogueFwdINS6_IJSA_NS7_ILi512EEESA_EEES9_SC_SE_Li256ELb0ELb1ELb1ELb0EEENS1_19SingleTileSchedulerILb0ELb1ELb1ELi64EEEEEEEEEvNT_6ParamsE,"",@"SHT_CUDA_INFO"
	.sectionflags	@""
	.align	4


	//----- nvinfo : EIATTR_CUDA_API_VERSION
	.align		4
        /*0000*/ 	.byte	0x04, 0x37
        /*0002*/ 	.short	(.L_474 - .L_473)
.L_473:
        /*0004*/ 	.word	0x00000082


	//----- nvinfo : EIATTR_KPARAM_INFO
	.align		4
.L_474:
        /*0008*/ 	.byte	0x04, 0x17
        /*000a*/ 	.short	(.L_476 - .L_475)
.L_475:
        /*000c*/ 	.word	0x00000000
        /*0010*/ 	.short	0x0000
        /*0012*/ 	.short	0x0000
        /*0014*/ 	.byte	0x00, 0xf0, 0x01, 0x2c


	//----- nvinfo : EIATTR_SPARSE_MMA_MASK
	.align		4
.L_476:
        /*0018*/ 	.byte	0x03, 0x50
        /*001a*/ 	.short	0x0000


	//----- nvinfo : EIATTR_MAXREG_COUNT
	.align		4
        /*001c*/ 	.byte	0x03, 0x1b
        /*001e*/ 	.short	0x00a8


	//----- nvinfo : EIATTR_MERCURY_ISA_VERSION
	.align		4
        /*0020*/ 	.byte	0x03, 0x5f
        /*0022*/ 	.short	0x0101


	//----- nvinfo : EIATTR_VRC_CTA_INIT_COUNT
	.align		4
        /*0024*/ 	.byte	0x02, 0x4a
	.zero		1
	.zero		1


	//----- nvinfo : EIATTR_EXIT_INSTR_OFFSETS
	.align		4
        /*0028*/ 	.byte	0x04, 0x1c
        /*002a*/ 	.short	(.L_478 - .L_477)


	//   ....[0]....
.L_477:
        /*002c*/ 	.word	0x00000010


	//----- nvinfo : EIATTR_MAX_THREADS
	.align		4
.L_478:
        /*0030*/ 	.byte	0x04, 0x05
        /*0032*/ 	.short	(.L_480 - .L_479)
.L_479:
        /*0034*/ 	.word	0x00000180
        /*0038*/ 	.word	0x00000001
        /*003c*/ 	.word	0x00000001


	//----- nvinfo : EIATTR_CBANK_PARAM_SIZE
	.align		4
.L_480:
        /*0040*/ 	.byte	0x03, 0x19
        /*0042*/ 	.short	0x0b00


	//----- nvinfo : EIATTR_PARAM_CBANK
	.align		4
        /*0044*/ 	.byte	0x04, 0x0a
        /*0046*/ 	.short	(.L_482 - .L_481)
	.align		4
.L_481:
        /*0048*/ 	.word	index@(.nv.constant0._ZN7cutlass13device_kernelIN5flash11enable_sm90INS1_16FlashAttnFwdSm90INS1_25CollectiveMainloopFwdSm90ILi2EN4cute5tupleIJNS5_1CILi1EEES8_S8_EEENS6_IJNS7_ILi64EEESA_SA_EEELi512ENS_6half_tEfNS_4arch4Sm90ELb0ELb1ELb1ELb0ELb0ELb0ELb1ELb0ELb0ELb1ELb1ELb0EEENS1_21CollectiveEpilogueFwdINS6_IJSA_NS7_ILi512EEESA_EEES9_SC_SE_Li256ELb0ELb1ELb1ELb0EEENS1_19SingleTileSchedulerILb0ELb1ELb1ELi64EEEEEEEEEvNT_6ParamsE)
        /*004c*/ 	.short	0x0380
        /*004e*/ 	.short	0x0b00


	//----- nvinfo : EIATTR_SW_WAR
	.align		4
.L_482:
        /*0050*/ 	.byte	0x04, 0x36
        /*0052*/ 	.short	(.L_484 - .L_483)
.L_483:
        /*0054*/ 	.word	0x00000008
.L_484:


//--------------------- .nv.info._ZN7cutlass13device_kernelIN5flash11enable_sm90INS1_16FlashAttnFwdSm90INS1_25CollectiveMainloopFwdSm90ILi2EN4cute5tupleIJNS5_1CILi1EEES8_S8_EEENS6_IJNS7_ILi64EEESA_SA_EEELi512ENS_6half_tEfNS_4arch4Sm90ELb0ELb1ELb1ELb1ELb0ELb0ELb0ELb0ELb0ELb1ELb1ELb0EEENS1_21CollectiveEpilogueFwdINS6_IJSA_NS7_ILi512EEESA_EEES9_SC_SE_Li256ELb1ELb1ELb1ELb0EEENS1_36VarlenDynamicPersistentTileSchedulerILi64ELi64ELi256ELi128ELb1ELb1ELb1ELb1ELb0ELb1EEEEEEEEEvNT_6ParamsE --------------------------
	.section	.nv.info._ZN7cutlass13device_kernelIN5flash11enable_sm90INS1_16FlashAttnFwdSm90INS1_25CollectiveMainloopFwdSm90ILi2EN4cute5tupleIJNS5_1CILi1EEES8_S8_EEENS6_IJNS7_ILi64EEESA_SA_EEELi512ENS_6half_tEfNS_4arch4Sm90ELb0ELb1ELb1ELb1ELb0ELb0ELb0ELb0ELb0ELb1ELb1ELb0EEENS1_21CollectiveEpilogueFwdINS6_IJSA_NS7_ILi512EEESA_EEES9_SC_SE_Li256ELb1ELb1ELb1ELb0EEENS1_36VarlenDynamicPersistentTileSchedulerILi64ELi64ELi256ELi128ELb1ELb1ELb1ELb1ELb0ELb1EEEEEEEEEvNT_6ParamsE,"",@"SHT_CUDA_INFO"
	.sectionflags	@""
	.align	4


	//----- nvinfo : EIATTR_CUDA_API_VERSION
	.align		4
        /*0000*/ 	.byte	0x04, 0x37
        /*0002*/ 	.short	(.L_486 - .L_485)
.L_485:
        /*0004*/ 	.word	0x00000082


	//----- nvinfo : EIATTR_KPARAM_INFO
	.align		4
.L_486:
        /*0008*/ 	.byte	0x04, 0x17
        /*000a*/ 	.short	(.L_488 - .L_487)
.L_487:
        /*000c*/ 	.word	0x00000000
        /*0010*/ 	.short	0x0000
        /*0012*/ 	.short	0x0000
        /*0014*/ 	.byte	0x00, 0xf0, 0x01, 0x2a


	//----- nvinfo : EIATTR_SPARSE_MMA_MASK
	.align		4
.L_488:
        /*0018*/ 	.byte	0x03, 0x50
        /*001a*/ 	.short	0x0000


	//----- nvinfo : EIATTR_MAXREG_COUNT
	.align		4
        /*001c*/ 	.byte	0x03, 0x1b
        /*001e*/ 	.short	0x00a8


	//----- nvinfo : EIATTR_MERCURY_ISA_VERSION
	.align		4
        /*0020*/ 	.byte	0x03, 0x5f
        /*0022*/ 	.short	0x0101


	//----- nvinfo : EIATTR_VRC_CTA_INIT_COUNT
	.align		4
        /*0024*/ 	.byte	0x02, 0x4a
	.zero		1
	.zero		1


	//----- nvinfo : EIATTR_EXIT_INSTR_OFFSETS
	.align		4
        /*0028*/ 	.byte	0x04, 0x1c
        /*002a*/ 	.short	(.L_490 - .L_489)


	//   ....[0]....
.L_489:
        /*002c*/ 	.word	0x00000010


	//----- nvinfo : EIATTR_MAX_THREADS
	.align		4
.L_490:
        /*0030*/ 	.byte	0x04, 0x05
        /*0032*/ 	.short	(.L_492 - .L_491)
.L_491:
        /*0034*/ 	.word	0x00000180
        /*0038*/ 	.word	0x00000001
        /*003c*/ 	.word	0x00000001


	//----- nvinfo : EIATTR_CBANK_PARAM_SIZE
	.align		4
.L_492:
        /*0040*/ 	.byte	0x03, 0x19
        /*0042*/ 	.short	0x0a80


	//----- nvinfo : EIATTR_PARAM_CBANK
	.align		4
        /*0044*/ 	.byte	0x04, 0x0a
        /*0046*/ 	.short	(.L_494 - .L_493)
	.align		4
.L_493:
        /*0048*/ 	.word	index@(.nv.constant0._ZN7cutlass13device_kernelIN5flash11enable_sm90INS1_16FlashAttnFwdSm90INS1_25CollectiveMainloopFwdSm90ILi2EN4cute5tupleIJNS5_1CILi1EEES8_S8_EEENS6_IJNS7_ILi64EEESA_SA_EEELi512ENS_6half_tEfNS_4arch4Sm90ELb0ELb1ELb1ELb1ELb0ELb0ELb0ELb0ELb0ELb1ELb1ELb0EEENS1_21CollectiveEpilogueFwdINS6_IJSA_NS7_ILi512EEESA_EEES9_SC_SE_Li256ELb1ELb1ELb1ELb0EEENS1_36VarlenDynamicPersistentTileSchedulerILi64ELi64ELi256ELi128ELb1ELb1ELb1ELb1ELb0ELb1EEEEEEEEEvNT_6ParamsE)
        /*004c*/ 	.short	0x0380
        /*004e*/ 	.short	0x0a80


	//----- nvinfo : EIATTR_SW_WAR
	.align		4
.L_494:
        /*0050*/ 	.byte	0x04, 0x36
        /*0052*/ 	.short	(.L_496 - .L_495)
.L_495:
        /*0054*/ 	.word	0x00000008
.L_496:


//--------------------- .nv.info._ZN7cutlass13device_kernelIN5flash11enable_sm90INS1_16FlashAttnFwdSm90INS1_25CollectiveMainloopFwdSm90ILi2EN4cute5tupleIJNS5_1CILi1EEES8_S8_EEENS6_IJNS7_ILi64EEESA_SA_EEELi512ENS_6half_tEfNS_4arch4Sm90ELb0ELb1ELb1ELb1ELb0ELb1ELb0ELb0ELb0ELb1ELb1ELb0EEENS1_21CollectiveEpilogueFwdINS6_IJSA_NS7_ILi512EEESA_EEES9_SC_SE_Li256ELb1ELb1ELb1ELb0EEENS1_36VarlenDynamicPersistentTileSchedulerILi64ELi64ELi256ELi128ELb1ELb1ELb1ELb1ELb0ELb1EEEEEEEEEvNT_6ParamsE --------------------------
	.section	.nv.info._ZN7cutlass13device_kernelIN5flash11enable_sm90INS1_16FlashAttnFwdSm90INS1_25CollectiveMainloopFwdSm90ILi2EN4cute5tupleIJNS5_1CILi1EEES8_S8_EEENS6_IJNS7_ILi64EEESA_SA_EEELi512ENS_6half_tEfNS_4arch4Sm90ELb0ELb1ELb1ELb1ELb0ELb1ELb0ELb0ELb0ELb1ELb1ELb0EEENS1_21CollectiveEpilogueFwdINS6_IJSA_NS7_ILi512EEESA_EEES9_SC_SE_Li256ELb1ELb1ELb1ELb0EEENS1_36VarlenDynamicPersistentTileSchedulerILi64ELi64ELi256ELi128ELb1ELb1ELb1ELb1ELb0ELb1EEEEEEEEEvNT_6ParamsE,"",@"SHT_CUDA_INFO"
	.sectionflags	@""
	.align	4


	//----- nvinfo : EIATTR_CUDA_API_VERSION
	.align		4
        /*0000*/ 	.byte	0x04, 0x37
        /*0002*/ 	.short	(.L_498 - .L_497)
.L_497:
        /*0004*/ 	.word	0x00000082


	//----- nvinfo : EIATTR_KPARAM_INFO
	.align		4
.L_498:
        /*0008*/ 	.byte	0x04, 0x17
        /*000a*/ 	.short	(.L_500 - .L_499)
.L_499:
        /*000c*/ 	.word	0x00000000
        /*0010*/ 	.short	0x0000
        /*0012*/ 	.short	0x0000
        /*0014*/ 	.byte	0x00, 0xf0, 0x01, 0x2a


	//----- nvinfo : EIATTR_SPARSE_MMA_MASK
	.align		4
.L_500:
        /*0018*/ 	.byte	0x03, 0x50
        /*001a*/ 	.short	0x0000


	//----- nvinfo : EIATTR_MAXREG_COUNT
	.align		4
        /*001c*/ 	.byte	0x03, 0x1b
        /*001e*/ 	.short	0x00a8


	//----- nvinfo : EIATTR_MERCURY_ISA_VERSION
	.align		4
        /*0020*/ 	.byte	0x03, 0x5f
        /*0022*/ 	.short	0x0101


	//----- nvinfo : EIATTR_VRC_CTA_INIT_COUNT
	.align		4
        /*0024*/ 	.byte	0x02, 0x4a
	.zero		1
	.zero		1


	//----- nvinfo : EIATTR_EXIT_INSTR_OFFSETS
	.align		4
        /*0028*/ 	.byte	0x04, 0x1c
        /*002a*/ 	.short	(.L_502 - .L_501)


	//   ....[0]....
.L_501:
        /*002c*/ 	.word	0x00000010


	//----- nvinfo : EIATTR_MAX_THREADS
	.align		4
.L_502:
        /*0030*/ 	.byte	0x04, 0x05
        /*0032*/ 	.short	(.L_504 - .L_503)
.L_503:
        /*0034*/ 	.word	0x00000180
        /*0038*/ 	.word	0x00000001
        /*003c*/ 	.word	0x00000001


	//----- nvinfo : EIATTR_CBANK_PARAM_SIZE
	.align		4
.L_504:
        /*0040*/ 	.byte	0x03, 0x19
        /*0042*/ 	.short	0x0a80


	//----- nvinfo : EIATTR_PARAM_CBANK
	.align		4
        /*0044*/ 	.byte	0x04, 0x0a
        /*0046*/ 	.short	(.L_506 - .L_505)
	.align		4
.L_505:
        /*0048*/ 	.word	index@(.nv.constant0._ZN7cutlass13device_kernelIN5flash11enable_sm90INS1_16FlashAttnFwdSm90INS1_25CollectiveMainloopFwdSm90ILi2EN4cute5tupleIJNS5_1CILi1EEES8_S8_EEENS6_IJNS7_ILi64EEESA_SA_EEELi512ENS_6half_tEfNS_4arch4Sm90ELb0ELb1ELb1ELb1ELb0ELb1ELb0ELb0ELb0ELb1ELb1ELb0EEENS1_21CollectiveEpilogueFwdINS6_IJSA_NS7_ILi512EEESA_EEES9_SC_SE_Li256ELb1ELb1ELb1ELb0EEENS1_36VarlenDynamicPersistentTileSchedulerILi64ELi64ELi256ELi128ELb1ELb1ELb1ELb1ELb0ELb1EEEEEEEEEvNT_6ParamsE)
        /*004c*/ 	.short	0x0380
        /*004e*/ 	.short	0x0a80


	//----- nvinfo : EIATTR_SW_WAR
	.align		4
.L_506:
        /*0050*/ 	.byte	0x04, 0x36
        /*0052*/ 	.short	(.L_508 - .L_507)
.L_507:
        /*0054*/ 	.word	0x00000008
.L_508:


//--------------------- .nv.info._ZN7cutlass13device_kernelIN5flash11enable_sm90INS1_16FlashAttnFwdSm90INS1_25CollectiveMainloopFwdSm90ILi2EN4cute5tupleIJNS5_1CILi1EEES8_S8_EEENS6_IJNS7_ILi64EEESA_SA_EEELi512ENS_6half_tEfNS_4arch4Sm90ELb0ELb1ELb1ELb1ELb0ELb0ELb1ELb0ELb0ELb1ELb1ELb0EEENS1_21CollectiveEpilogueFwdINS6_IJSA_NS7_ILi512EEESA_EEES9_SC_SE_Li256ELb1ELb1ELb1ELb0EEENS1_36VarlenDynamicPersistentTileSchedulerILi64ELi64ELi256ELi128ELb1ELb1ELb1ELb1ELb0ELb1EEEEEEEEEvNT_6ParamsE --------------------------
	.section	.nv.info._ZN7cutlass13device_kernelIN5flash11enable_sm90INS1_16FlashAttnFwdSm90INS1_25CollectiveMainloopFwdSm90ILi2EN4cute5tupleIJNS5_1CILi1EEES8_S8_EEENS6_IJNS7_ILi64EEESA_SA_EEELi512ENS_6half_tEfNS_4arch4Sm90ELb0ELb1ELb1ELb1ELb0ELb0ELb1ELb0ELb0ELb1ELb1ELb0EEENS1_21CollectiveEpilogueFwdINS6_IJSA_NS7_ILi512EEESA_EEES9_SC_SE_Li256ELb1ELb1ELb1ELb0EEENS1_36VarlenDynamicPersistentTileSchedulerILi64ELi64ELi256ELi128ELb1ELb1ELb1ELb1ELb0ELb1EEEEEEEEEvNT_6ParamsE,"",@"SHT_CUDA_INFO"
	.sectionflags	@""
	.align	4


	//----- nvinfo : EIATTR_CUDA_API_VERSION
	.align		4
        /*0000*/ 	.byte	0x04, 0x37
        /*0002*/ 	.short	(.L_510 - .L_509)
.L_509:
        /*0004*/ 	.word	0x00000082


	//----- nvinfo : EIATTR_KPARAM_INFO
	.align		4
.L_510:
        /*0008*/ 	.byte	0x04, 0x17
        /*000a*/ 	.short	(.L_512 - .L_511)
.L_511:
        /*000c*/ 	.word	0x00000000
        /*0010*/ 	.short	0x0000
        /*0012*/ 	.short	0x0000
        /*0014*/ 	.byte	0x00, 0xf0, 0x01, 0x2e


	//----- nvinfo : EIATTR_SPARSE_MMA_MASK
	.align		4
.L_512:
        /*0018*/ 	.byte	0x03, 0x50
        /*001a*/ 	.short	0x0000


	//----- nvinfo : EIATTR_MAXREG_COUNT
	.align		4
        /*001c*/ 	.byte	0x03, 0x1b
        /*001e*/ 	.short	0x00a8


	//----- nvinfo : EIATTR_MERCURY_ISA_VERSION
	.align		4
        /*0020*/ 	.byte	0x03, 0x5f
        /*0022*/ 	.short	0x0101


	//----- nvinfo : EIATTR_VRC_CTA_INIT_COUNT
	.align		4
        /*0024*/ 	.byte	0x02, 0x4a
	.zero		1
	.zero		1


	//----- nvinfo : EIATTR_EXIT_INSTR_OFFSETS
	.align		4
        /*0028*/ 	.byte	0x04, 0x1c
        /*002a*/ 	.short	(.L_514 - .L_513)


	//   ....[0]....
.L_513:
        /*002c*/ 	.word	0x00000010


	//----- nvinfo : EIATTR_MAX_THREADS
	.align		4
.L_514:
        /*0030*/ 	.byte	0x04, 0x05
        /*0032*/ 	.short	(.L_516 - .L_515)
.L_515:
        /*0034*/ 	.word	0x00000180
        /*0038*/ 	.word	0x00000001
        /*003c*/ 	.word	0x00000001


	//----- nvinfo : EIATTR_CBANK_PARAM_SIZE
	.align		4
.L_516:
        /*0040*/ 	.byte	0x03, 0x19
        /*0042*/ 	.short	0x0b80


	//----- nvinfo : EIATTR_PARAM_CBANK
	.align		4
        /*0044*/ 	.byte	0x04, 0x0a
        /*0046*/ 	.short	(.L_518 - .L_517)
	.align		4
.L_517:
        /*0048*/ 	.word	index@(.nv.constant0._ZN7cutlass13device_kernelIN5flash11enable_sm90INS1_16FlashAttnFwdSm90INS1_25CollectiveMainloopFwdSm90ILi2EN4cute5tupleIJNS5_1CILi1EEES8_S8_EEENS6_IJNS7_ILi64EEESA_SA_EEELi512ENS_6half_tEfNS_4arch4Sm90ELb0ELb1ELb1ELb1ELb0ELb0ELb1ELb0ELb0ELb1ELb1ELb0EEENS1_21CollectiveEpilogueFwdINS6_IJSA_NS7_ILi512EEESA_EEES9_SC_SE_Li256ELb1ELb1ELb1ELb0EEENS1_36VarlenDynamicPersistentTileSchedulerILi64ELi64ELi256ELi128ELb1ELb1ELb1ELb1ELb0ELb1EEEEEEEEEvNT_6ParamsE)
        /*004c*/ 	.short	0x0380
        /*004e*/ 	.short	0x0b80


	//----- nvinfo : EIATTR_SW_WAR
	.align		4
.L_518:
        /*0050*/ 	.byte	0x04, 0x36
        /*0052*/ 	.short	(.L_520 - .L_519)
.L_519:
        /*0054*/ 	.word	0x00000008
.L_520:


//--------------------- .nv.info._ZN7cutlass13device_kernelIN5flash11enable_sm90INS1_16FlashAttnFwdSm90INS1_25CollectiveMainloopFwdSm90ILi2EN4cute5tupleIJNS5_1CILi1EEES8_S8_EEENS6_IJNS7_ILi64EEESA_SA_EEELi512ENS_6half_tEfNS_4arch4Sm90ELb0ELb1ELb1ELb1ELb0ELb1ELb1ELb0ELb0ELb1ELb1ELb0EEENS1_21CollectiveEpilogueFwdINS6_IJSA_NS7_ILi512EEESA_EEES9_SC_SE_Li256ELb1ELb1ELb1ELb0EEENS1_36VarlenDynamicPersistentTileSchedulerILi64ELi64ELi256ELi128ELb1ELb1ELb1ELb1ELb0ELb1EEEEEEEEEvNT_6ParamsE --------------------------
	.section	.nv.info._ZN7cutlass13device_kernelIN5flash11enable_sm90INS1_16FlashAttnFwdSm90INS1_25CollectiveMainloopFwdSm90ILi2EN4cute5tupleIJNS5_1CILi1EEES8_S8_EEENS6_IJNS7_ILi64EEESA_SA_EEELi512ENS_6half_tEfNS_4arch4Sm90ELb0ELb1ELb1ELb1ELb0ELb1ELb1ELb0ELb0ELb1ELb1ELb0EEENS1_21CollectiveEpilogueFwdINS6_IJSA_NS7_ILi512EEESA_EEES9_SC_SE_Li256ELb1ELb1ELb1ELb0EEENS1_36VarlenDynamicPersistentTileSchedulerILi64ELi64ELi256ELi128ELb1ELb1ELb1ELb1ELb0ELb1EEEEEEEEEvNT_6ParamsE,"",@"SHT_CUDA_INFO"
	.sectionflags	@""
	.align	4


	//----- nvinfo : EIATTR_CUDA_API_VERSION
	.align		4
        /*0000*/ 	.byte	0x04, 0x37
        /*0002*/ 	.short	(.L_522 - .L_521)
.L_521:
        /*0004*/ 	.word	0x00000082


	//----- nvinfo : EIATTR_KPARAM_INFO
	.align		4
.L_522:
        /*0008*/ 	.byte	0x04, 0x17
        /*000a*/ 	.short	(.L_524 - .L_523)
.L_523:
        /*000c*/ 	.word	0x00000000
        /*0010*/ 	.short	0x0000
        /*0012*/ 	.short	0x0000
        /*0014*/ 	.byte	0x00, 0xf0, 0x01, 0x2e


	//----- nvinfo : EIATTR_SPARSE_MMA_MASK
	.align		4
.L_524:
        /*0018*/ 	.byte	0x03, 0x50
        /*001a*/ 	.short	0x0000


	//----- nvinfo : EIATTR_MAXREG_COUNT
	.align		4
        /*001c*/ 	.byte	0x03, 0x1b
        /*001e*/ 	.short	0x00a8


	//----- nvinfo : EIATTR_MERCURY_ISA_VERSION
	.align		4
        /*0020*/ 	.byte	0x03, 0x5f
        /*0022*/ 	.short	0x0101


	//----- nvinfo : EIATTR_VRC_CTA_INIT_COUNT
	.align		4
        /*0024*/ 	.byte	0x02, 0x4a
	.zero		1
	.zero		1


	//----- nvinfo : EIATTR_EXIT_INSTR_OFFSETS
	.align		4
        /*0028*/ 	.byte	0x04, 0x1c
        /*002a*/ 	.short	(.L_526 - .L_525)


	//   ....[0]....
.L_525:
        /*002c*/ 	.word	0x00000010


	//----- nvinfo : EIATTR_MAX_THREADS
	.align		4
.L_526:
        /*0030*/ 	.byte	0x04, 0x05
        /*0032*/ 	.short	(.L_528 - .L_527)
.L_527:
        /*0034*/ 	.word	0x00000180
        /*0038*/ 	.word	0x00000001
        /*003c*/ 	.word	0x00000001


	//----- nvinfo : EIATTR_CBANK_PARAM_SIZE
	.align		4
.L_528:
        /*0040*/ 	.byte	0x03, 0x19
        /*0042*/ 	.short	0x0b80


	//----- nvinfo : EIATTR_PARAM_CBANK
	.align		4
        /*0044*/ 	.byte	0x04, 0x0a
        /*0046*/ 	.short	(.L_530 - .L_529)
	.align		4
.L_529:
        /*0048*/ 	.word	index@(.nv.constant0._ZN7cutlass13device_kernelIN5flash11enable_sm90INS1_16FlashAttnFwdSm90INS1_25CollectiveMainloopFwdSm90ILi2EN4cute5tupleIJNS5_1CILi1EEES8_S8_EEENS6_IJNS7_ILi64EEESA_SA_EEELi512ENS_6half_tEfNS_4arch4Sm90ELb0ELb1ELb1ELb1ELb0ELb1ELb1ELb0ELb0ELb1ELb1ELb0EEENS1_21CollectiveEpilogueFwdINS6_IJSA_NS7_ILi512EEESA_EEES9_SC_SE_Li256ELb1ELb1ELb1ELb0EEENS1_36VarlenDynamicPersistentTileSchedulerILi64ELi64ELi256ELi128ELb1ELb1ELb1ELb1ELb0ELb1EEEEEEEEEvNT_6ParamsE)
        /*004c*/ 	.short	0x0380
        /*004e*/ 	.short	0x0b80


	//----- nvinfo : EIATTR_SW_WAR
	.align		4
.L_530:
        /*0050*/ 	.byte	0x04, 0x36
        /*0052*/ 	.short	(.L_532 - .L_531)
.L_531:
        /*0054*/ 	.word	0x00000008
.L_532:


//--------------------- .nv.info._ZN7cutlass13device_kernelIN5flash11enable_sm90INS1_16FlashAttnFwdSm90INS1_25CollectiveMainloopFwdSm90ILi2EN4cute5tupleIJNS5_1CILi1EEES8_S8_EEENS6_IJNS7_ILi64EEESA_SA_EEELi512ENS_6half_tEfNS_4arch4Sm90ELb1ELb0ELb1ELb0ELb0ELb0ELb0ELb0ELb0ELb1ELb1ELb0EEENS1_21CollectiveEpilogueFwdINS6_IJSA_NS7_ILi512EEESA_EEES9_SC_SE_Li256ELb0ELb1ELb1ELb0EEENS1_19SingleTileSchedulerILb0ELb1ELb1ELi64EEEEEEEEEvNT_6ParamsE --------------------------
	.section	.nv.info._ZN7cutlass13device_kernelIN5flash11enable_sm90INS1_16FlashAttnFwdSm90INS1_25CollectiveMainloopFwdSm90ILi2EN4cute5tupleIJNS5_1CILi1EEES8_S8_EEENS6_IJNS7_ILi64EEESA_SA_EEELi512ENS_6half_tEfNS_4arch4Sm90ELb1ELb0ELb1ELb0ELb0ELb0ELb0ELb0ELb0ELb1ELb1ELb0EEENS1_21CollectiveEpilogueFwdINS6_IJSA_NS7_ILi512EEESA_EEES9_SC_SE_Li256ELb0ELb1ELb1ELb0EEENS1_19SingleTileSchedulerILb0ELb1ELb1ELi64EEEEEEEEEvNT_6ParamsE,"",@"SHT_CUDA_INFO"
	.sectionflags	@""
	.align	4


	//----- nvinfo : EIATTR_CUDA_API_VERSION
	.align		4
        /*0000*/ 	.byte	0x04, 0x37
        /*0002*/ 	.short	(.L_534 - .L_533)
.L_533:
        /*0004*/ 	.word	0x00000082


	//----- nvinfo : EIATTR_KPARAM_INFO
	.align		4
.L_534:
        /*0008*/ 	.byte	0x04, 0x17
        /*000a*/ 	.short	(.L_536 - .L_535)
.L_535:
        /*000c*/ 	.word	0x00000000
        /*0010*/ 	.short	0x0000
        /*0012*/ 	.short	0x0000
        /*0014*/ 	.byte	0x00, 0xf0, 0x01, 0x28


	//----- nvinfo : EIATTR_SPARSE_MMA_MASK
	.align		4
.L_536:
        /*0018*/ 	.byte	0x03, 0x50
        /*001a*/ 	.short	0x0000


	//----- nvinfo : EIATTR_MAXREG_COUNT
	.align		4
        /*001c*/ 	.byte	0x03, 0x1b
        /*001e*/ 	.short	0x00a8


	//----- nvinfo : EIATTR_MERCURY_ISA_VERSION
	.align		4
        /*0020*/ 	.byte	0x03, 0x5f
        /*0022*/ 	.short	0x0101


	//----- nvinfo : EIATTR_VRC_CTA_INIT_COUNT
	.align		4
        /*0024*/ 	.byte	0x02, 0x4a
	.zero		1
	.zero		1


	//----- nvinfo : EIATTR_EXIT_INSTR_OFFSETS
	.align		4
        /*0028*/ 	.byte	0x04, 0x1c
        /*002a*/ 	.short	(.L_538 - .L_537)


	//   ....[0]....
.L_537:
        /*002c*/ 	.word	0x00000010


	//----- nvinfo : EIATTR_MAX_THREADS
	.align		4
.L_538:
        /*0030*/ 	.byte	0x04, 0x05
        /*0032*/ 	.short	(.L_540 - .L_539)
.L_539:
        /*0034*/ 	.word	0x00000180
        /*0038*/ 	.word	0x00000001
        /*003c*/ 	.word	0x00000001


	//----- nvinfo : EIATTR_CBANK_PARAM_SIZE
	.align		4
.L_540:
        /*0040*/ 	.byte	0x03, 0x19
        /*0042*/ 	.short	0x0a00


	//----- nvinfo : EIATTR_PARAM_CBANK
	.align		4
        /*0044*/ 	.byte	0x04, 0x0a
        /*0046*/ 	.short	(.L_542 - .L_541)
	.align		4
.L_541:
        /*0048*/ 	.word	index@(.nv.constant0._ZN7cutlass13device_kernelIN5flash11enable_sm90INS1_16FlashAttnFwdSm90INS1_25CollectiveMainloopFwdSm90ILi2EN4cute5tupleIJNS5_1CILi1EEES8_S8_EEENS6_IJNS7_ILi64EEESA_SA_EEELi512ENS_6half_tEfNS_4arch4Sm90ELb1ELb0ELb1ELb0ELb0ELb0ELb0ELb0ELb0ELb1ELb1ELb0EEENS1_21CollectiveEpilogueFwdINS6_IJSA_NS7_ILi512EEESA_EEES9_SC_SE_Li256ELb0ELb1ELb1ELb0EEENS1_19SingleTileSchedulerILb0ELb1ELb1ELi64EEEEEEEEEvNT_6ParamsE)
        /*004c*/ 	.short	0x0380
        /*004e*/ 	.short	0x0a00


	//----- nvinfo : EIATTR_SW_WAR
	.align		4
.L_542:
        /*0050*/ 	.byte	0x04, 0x36
        /*0052*/ 	.short	(.L_544 - .L_543)
.L_543:
        /*0054*/ 	.word	0x00000008
.L_544:


//--------------------- .nv.info._ZN7cutlass13device_kernelIN5flash11enable_sm90INS1_16FlashAttnFwdSm90INS1_25CollectiveMainloopFwdSm90ILi2EN4cute5tupleIJNS5_1CILi1EEES8_S8_EEENS6_IJNS7_ILi64EEESA_SA_EEELi512ENS_6half_tEfNS_4arch4Sm90ELb1ELb0ELb1ELb0ELb0ELb0ELb1ELb0ELb0ELb1ELb1ELb0EEENS1_21CollectiveEpilogueFwdINS6_IJSA_NS7_ILi512EEESA_EEES9_SC_SE_Li256ELb0ELb1ELb1ELb0EEENS1_19SingleTileSchedulerILb0ELb1ELb1ELi64EEEEEEEEEvNT_6ParamsE --------------------------
	.section	.nv.info._ZN7cutlass13device_kernelIN5flash11enable_sm90INS1_16FlashAttnFwdSm90INS1_25CollectiveMainloopFwdSm90ILi2EN4cute5tupleIJNS5_1CILi1EEES8_S8_EEENS6_IJNS7_ILi64EEESA_SA_EEELi512ENS_6half_tEfNS_4arch4Sm90ELb1ELb0ELb1ELb0ELb0ELb0ELb1ELb0ELb0ELb1ELb1ELb0EEENS1_21CollectiveEpilogueFwdINS6_IJSA_NS7_ILi512EEESA_EEES9_SC_SE_Li256ELb0ELb1ELb1ELb0EEENS1_19SingleTileSchedulerILb0ELb1ELb1ELi64EEEEEEEEEvNT_6ParamsE,"",@"SHT_CUDA_INFO"
	.sectionflags	@""
	.align	4


	//----- nvinfo : EIATTR_CUDA_API_VERSION
	.align		4
        /*0000*/ 	.byte	0x04, 0x37
        /*0002*/ 	.short	(.L_546 - .L_545)
.L_545:
        /*0004*/ 	.word	0x00000082


	//----- nvinfo : EIATTR_KPARAM_INFO
	.align		4
.L_546:
        /*0008*/ 	.byte	0x04, 0x17
        /*000a*/ 	.short	(.L_548 - .L_547)
.L_547:
        /*000c*/ 	.word	0x00000000
        /*0010*/ 	.short	0x0000
        /*0012*/ 	.short	0x0000
        /*0014*/ 	.byte	0x00, 0xf0, 0x01, 0x2c


	//----- nvinfo : EIATTR_SPARSE_MMA_MASK
	.align		4
.L_548:
        /*0018*/ 	.byte	0x03, 0x50
        /*001a*/ 	.short	0x0000


	//----- nvinfo : EIATTR_MAXREG_COUNT
	.align		4
        /*001c*/ 	.byte	0x03, 0x1b
        /*001e*/ 	.short	0x00a8


	//----- nvinfo : EIATTR_MERCURY_ISA_VERSION
	.align		4
        /*0020*/ 	.byte	0x03, 0x5f
        /*0022*/ 	.short	0x0101


	//----- nvinfo : EIATTR_VRC_CTA_INIT_COUNT
	.align		4
        /*0024*/ 	.byte	0x02, 0x4a
	.zero		1
	.zero		1


	//----- nvinfo : EIATTR_EXIT_INSTR_OFFSETS
	.align		4
        /*0028*/ 	.byte	0x04, 0x1c
        /*002a*/ 	.short	(.L_550 - .L_549)


	//   ....[0]....
.L_549:
        /*002c*/ 	.word	0x00000010


	//----- nvinfo : EIATTR_MAX_THREADS
	.align		4
.L_550:
        /*0030*/ 	.byte	0x04, 0x05
        /*0032*/ 	.short	(.L_552 - .L_551)
.L_551:
        /*0034*/ 	.word	0x00000180
        /*0038*/ 	.word	0x00000001
        /*003c*/ 	.word	0x00000001


	//----- nvinfo : EIATTR_CBANK_PARAM_SIZE
	.align		4
.L_552:
        /*0040*/ 	.byte	0x03, 0x19
        /*0042*/ 	.short	0x0b00


	//----- nvinfo : EIATTR_PARAM_CBANK
	.align		4
        /*0044*/ 	.byte	0x04, 0x0a
        /*0046*/ 	.short	(.L_554 - .L_553)
	.align		4
.L_553:
        /*0048*/ 	.word	index@(.nv.constant0._ZN7cutlass13device_kernelIN5flash11enable_sm90INS1_16FlashAttnFwdSm90INS1_25CollectiveMainloopFwdSm90ILi2EN4cute5tupleIJNS5_1CILi1EEES8_S8_EEENS6_IJNS7_ILi64EEESA_SA_EEELi512ENS_6half_tEfNS_4arch4Sm90ELb1ELb0ELb1ELb0ELb0ELb0ELb1ELb0ELb0ELb1ELb1ELb0EEENS1_21CollectiveEpilogueFwdINS6_IJSA_NS7_ILi512EEESA_EEES9_SC_SE_Li256ELb0ELb1ELb1ELb0EEENS1_19SingleTileSchedulerILb0ELb1ELb1ELi64EEEEEEEEEvNT_6ParamsE)
        /*004c*/ 	.short	0x0380
        /*004e*/ 	.short	0x0b00


	//----- nvinfo : EIATTR_SW_WAR
	.align		4
.L_554:
        /*0050*/ 	.byte	0x04, 0x36
        /*0052*/ 	.short	(.L_556 - .L_555)
.L_555:
        /*0054*/ 	.word	0x00000008
.L_556:


//--------------------- .nv.info._ZN7cutlass13device_kernelIN5flash11enable_sm90INS1_16FlashAttnFwdSm90INS1_25CollectiveMainloopFwdSm90ILi2EN4cute5tupleIJNS5_1CILi1EEES8_S8_EEENS6_IJNS7_ILi64EEESA_SA_EEELi512ENS_6half_tEfNS_4arch4Sm90ELb1ELb0ELb1ELb1ELb0ELb0ELb0ELb0ELb0ELb1ELb1ELb0EEENS1_21CollectiveEpilogueFwdINS6_IJSA_NS7_ILi512EEESA_EEES9_SC_SE_Li256ELb1ELb1ELb1ELb0EEENS1_36VarlenDynamicPersistentTileSchedulerILi64ELi64ELi256ELi128ELb1ELb1ELb1ELb1ELb1ELb1EEEEEEEEEvNT_6ParamsE --------------------------
	.section	.nv.info._ZN7cutlass13device_kernelIN5flash11enable_sm90INS1_16FlashAttnFwdSm90INS1_25CollectiveMainloopFwdSm90ILi2EN4cute5tupleIJNS5_1CILi1EEES8_S8_EEENS6_IJNS7_ILi64EEESA_SA_EEELi512ENS_6half_tEfNS_4arch4Sm90ELb1ELb0ELb1ELb1ELb0ELb0ELb0ELb0ELb0ELb1ELb1ELb0EEENS1_21CollectiveEpilogueFwdINS6_IJSA_NS7_ILi512EEESA_EEES9_SC_SE_Li256ELb1ELb1ELb1ELb0EEENS1_36VarlenDynamicPersistentTileSchedulerILi64ELi64ELi256ELi128ELb1ELb1ELb1ELb1ELb1ELb1EEEEEEEEEvNT_6ParamsE,"",@"SHT_CUDA_INFO"
	.sectionflags	@""
	.align	4


	//----- nvinfo : EIATTR_CUDA_API_VERSION
	.align		4
        /*0000*/ 	.byte	0x04, 0x37
        /*0002*/ 	.short	(.L_558 - .L_557)
.L_557:
        /*0004*/ 	.word	0x00000082


	//----- nvinfo : EIATTR_KPARAM_INFO
	.align		4
.L_558:
        /*0008*/ 	.byte	0x04, 0x17
        /*000a*/ 	.short	(.L_560 - .L_559)
.L_559:
        /*000c*/ 	.word	0x00000000
        /*0010*/ 	.short	0x0000
        /*0012*/ 	.short	0x0000
        /*0014*/ 	.byte	0x00, 0xf0, 0x01, 0x2a


	//----- nvinfo : EIATTR_SPARSE_MMA_MASK
	.align		4
.L_560:
        /*0018*/ 	.byte	0x03, 0x50
        /*001a*/ 	.short	0x0000


	//----- nvinfo : EIATTR_MAXREG_COUNT
	.align		4
        /*001c*/ 	.byte	0x03, 0x1b
        /*001e*/ 	.short	0x00a8


	//----- nvinfo : EIATTR_MERCURY_ISA_VERSION
	.align		4
        /*0020*/ 	.byte	0x03, 0x5f
        /*0022*/ 	.short	0x0101


	//----- nvinfo : EIATTR_VRC_CTA_INIT_COUNT
	.align		4
        /*0024*/ 	.byte	0x02, 0x4a
	.zero		1
	.zero		1


	//----- nvinfo : EIATTR_EXIT_INSTR_OFFSETS
	.align		4
        /*0028*/ 	.byte	0x04, 0x1c
        /*002a*/ 	.short	(.L_562 - .L_561)


	//   ....[0]....
.L_561:
        /*002c*/ 	.word	0x00000010


	//----- nvinfo : EIATTR_MAX_THREADS
	.align		4
.L_562:
        /*0030*/ 	.byte	0x04, 0x05
        /*0032*/ 	.short	(.L_564 - .L_563)
.L_563:
        /*0034*/ 	.word	0x00000180
        /*0038*/ 	.word	0x00000001
        /*003c*/ 	.word	0x00000001


	//----- nvinfo : EIATTR_CBANK_PARAM_SIZE
	.align		4
.L_564:
        /*0040*/ 	.byte	0x03, 0x19
        /*0042*/ 	.short	0x0a80


	//----- nvinfo : EIATTR_PARAM_CBANK
	.align		4
        /*0044*/ 	.byte	0x04, 0x0a
        /*0046*/ 	.short	(.L_566 - .L_565)
	.align		4
.L_565:
        /*0048*/ 	.word	index@(.nv.constant0._ZN7cutlass13device_kernelIN5flash11enable_sm90INS1_16FlashAttnFwdSm90INS1_25CollectiveMainloopFwdSm90ILi2EN4cute5tupleIJNS5_1CILi1EEES8_S8_EEENS6_IJNS7_ILi64EEESA_SA_EEELi512ENS_6half_tEfNS_4arch4Sm90ELb1ELb0ELb1ELb1ELb0ELb0ELb0ELb0ELb0ELb1ELb1ELb0EEENS1_21CollectiveEpilogueFwdINS6_IJSA_NS7_ILi512EEESA_EEES9_SC_SE_Li256ELb1ELb1ELb1ELb0EEENS1_36VarlenDynamicPersistentTileSchedulerILi64ELi64ELi256ELi128ELb1ELb1ELb1ELb1ELb1ELb1EEEEEEEEEvNT_6ParamsE)
        /*004c*/ 	.short	0x0380
        /*004e*/ 	.short	0x0a80


	//----- nvinfo : EIATTR_SW_WAR
	.align		4
.L_566:
        /*0050*/ 	.byte	0x04, 0x36
        /*0052*/ 	.short	(.L_568 - .L_567)
.L_567:
        /*0054*/ 	.word	0x00000008
.L_568:


//--------------------- .nv.info._ZN7cutlass13device_kernelIN5flash11enable_sm90INS1_16FlashAttnFwdSm90INS1_25CollectiveMainloopFwdSm90ILi2EN4cute5tupleIJNS5_1CILi1EEES8_S8_EEENS6_IJNS7_ILi64EEESA_SA_EEELi512ENS_6half_tEfNS_4arch4Sm90ELb1ELb0ELb1ELb1ELb0ELb1ELb0ELb0ELb0ELb1ELb1ELb0EEENS1_21CollectiveEpilogueFwdINS6_IJSA_NS7_ILi512EEESA_EEES9_SC_SE_Li256ELb1ELb1ELb1ELb0EEENS1_36VarlenDynamicPersistentTileSchedulerILi64ELi64ELi256ELi128ELb1ELb1ELb1ELb1ELb1ELb1EEEEEEEEEvNT_6ParamsE --------------------------
	.section	.nv.info._ZN7cutlass13device_kernelIN5flash11enable_sm90INS1_16FlashAttnFwdSm90INS1_25CollectiveMainloopFwdSm90ILi2EN4cute5tupleIJNS5_1CILi1EEES8_S8_EEENS6_IJNS7_ILi64EEESA_SA_EEELi512ENS_6half_tEfNS_4arch4Sm90ELb1ELb0ELb1ELb1ELb0ELb1ELb0ELb0ELb0ELb1ELb1ELb0EEENS1_21CollectiveEpilogueFwdINS6_IJSA_NS7_ILi512EEESA_EEES9_SC_SE_Li256ELb1ELb1ELb1ELb0EEENS1_36VarlenDynamicPersistentTileSchedulerILi64ELi64ELi256ELi128ELb1ELb1ELb1ELb1ELb1ELb1EEEEEEEEEvNT_6ParamsE,"",@"SHT_CUDA_INFO"
	.sectionflags	@""
	.align	4


	//----- nvinfo : EIATTR_CUDA_API_VERSION
	.align		4
        /*0000*/ 	.byte	0x04, 0x37
        /*0002*/ 	.short	(.L_570 - .L_569)
.L_569:
        /*0004*/ 	.word	0x00000082


	//----- nvinfo : EIATTR_KPARAM_INFO
	.align		4
.L_570:
        /*0008*/ 	.byte	0x04, 0x17
        /*000a*/ 	.short	(.L_572 - .L_571)
.L_571:
        /*000c*/ 	.word	0x00000000
        /*0010*/ 	.short	0x0000
        /*0012*/ 	.short	0x0000
        /*0014*/ 	.byte	0x00, 0xf0, 0x01, 0x2a


	//----- nvinfo : EIATTR_SPARSE_MMA_MASK
	.align		4
.L_572:
        /*0018*/ 	.byte	0x03, 0x50
        /*001a*/ 	.short	0x0000


	//----- nvinfo : EIATTR_MAXREG_COUNT
	.align		4
        /*001c*/ 	.byte	0x03, 0x1b
        /*001e*/ 	.short	0x00a8


	//----- nvinfo : EIATTR_MERCURY_ISA_VERSION
	.align		4
        /*0020*/ 	.byte	0x03, 0x5f
        /*0022*/ 	.short	0x0101


	//----- nvinfo : EIATTR_VRC_CTA_INIT_COUNT
	.align		4
        /*0024*/ 	.byte	0x02, 0x4a
	.zero		1
	.zero		1


	//----- nvinfo : EIATTR_EXIT_INSTR_OFFSETS
	.align		4
        /*0028*/ 	.byte	0x04, 0x1c
        /*002a*/ 	.short	(.L_574 - .L_573)


	//   ....[0]....
.L_573:
        /*002c*/ 	.word	0x00000010


	//----- nvinfo : EIATTR_MAX_THREADS
	.align		4
.L_574:
        /*0030*/ 	.byte	0x04, 0x05
        /*0032*/ 	.short	(.L_576 - .L_575)
.L_575:
        /*0034*/ 	.word	0x00000180
        /*0038*/ 	.word	0x00000001
        /*003c*/ 	.word	0x00000001


	//----- nvinfo : EIATTR_CBANK_PARAM_SIZE
	.align		4
.L_576:
        /*0040*/ 	.byte	0x03, 0x19
        /*0042*/ 	.short	0x0a80


	//----- nvinfo : EIATTR_PARAM_CBANK
	.align		4
        /*0044*/ 	.byte	0x04, 0x0a
        /*0046*/ 	.short	(.L_578 - .L_577)
	.align		4
.L_577:
        /*0048*/ 	.word	index@(.nv.constant0._ZN7cutlass13device_kernelIN5flash11enable_sm90INS1_16FlashAttnFwdSm90INS1_25CollectiveMainloopFwdSm90ILi2EN4cute5tupleIJNS5_1CILi1EEES8_S8_EEENS6_IJNS7_ILi64EEESA_SA_EEELi512ENS_6half_tEfNS_4arch4Sm90ELb1ELb0ELb1ELb1ELb0ELb1ELb0ELb0ELb0ELb1ELb1ELb0EEENS1_21CollectiveEpilogueFwdINS6_IJSA_NS7_ILi512EEESA_EEES9_SC_SE_Li256ELb1ELb1ELb1ELb0EEENS1_36VarlenDynamicPersistentTileSchedulerILi64ELi64ELi256ELi128ELb1ELb1ELb1ELb1ELb1ELb1EEEEEEEEEvNT_6ParamsE)
        /*004c*/ 	.short	0x0380
        /*004e*/ 	.short	0x0a80


	//----- nvinfo : EIATTR_SW_WAR
	.align		4
.L_578:
        /*0050*/ 	.byte	0x04, 0x36
        /*0052*/ 	.short	(.L_580 - .L_579)
.L_579:
        /*0054*/ 	.word	0x00000008
.L_580:


//--------------------- .nv.info._ZN7cutlass13device_kernelIN5flash11enable_sm90INS1_16FlashAttnFwdSm90INS1_25CollectiveMainloopFwdSm90ILi2EN4cute5tupleIJNS5_1CILi1EEES8_S8_EEENS6_IJNS7_ILi64EEESA_SA_EEELi512ENS_6half_tEfNS_4arch4Sm90ELb1ELb0ELb1ELb1ELb0ELb0ELb1ELb0ELb0ELb1ELb1ELb0EEENS1_21CollectiveEpilogueFwdINS6_IJSA_NS7_ILi512EEESA_EEES9_SC_SE_Li256ELb1ELb1ELb1ELb0EEENS1_36VarlenDynamicPersistentTileSchedulerILi64ELi64ELi256ELi128ELb1ELb1ELb1ELb1ELb1ELb1EEEEEEEEEvNT_6ParamsE --------------------------
	.section	.nv.info._ZN7cutlass13device_kernelIN5flash11enable_sm90INS1_16FlashAttnFwdSm90INS1_25CollectiveMainloopFwdSm90ILi2EN4cute5tupleIJNS5_1CILi1EEES8_S8_EEENS6_IJNS7_ILi64EEESA_SA_EEELi512ENS_6half_tEfNS_4arch4Sm90ELb1ELb0ELb1ELb1ELb0ELb0ELb1ELb0ELb0ELb1ELb1ELb0EEENS1_21CollectiveEpilogueFwdINS6_IJSA_NS7_ILi512EEESA_EEES9_SC_SE_Li256ELb1ELb1ELb1ELb0EEENS1_36VarlenDynamicPersistentTileSchedulerILi64ELi64ELi256ELi128ELb1ELb1ELb1ELb1ELb1ELb1EEEEEEEEEvNT_6ParamsE,"",@"SHT_CUDA_INFO"
	.sectionflags	@""
	.align	4


	//----- nvinfo : EIATTR_CUDA_API_VERSION
	.align		4
        /*0000*/ 	.byte	0x04, 0x37
        /*0002*/ 	.short	(.L_582 - .L_581)
.L_581:
        /*0004*/ 	.word	0x00000082


	//----- nvinfo : EIATTR_KPARAM_INFO
	.align		4
.L_582:
        /*0008*/ 	.byte	0x04, 0x17
        /*000a*/ 	.short	(.L_584 - .L_583)
.L_583:
        /*000c*/ 	.word	0x00000000
        /*0010*/ 	.short	0x0000
        /*0012*/ 	.short	0x0000
        /*0014*/ 	.byte	0x00, 0xf0, 0x01, 0x2e


	//----- nvinfo : EIATTR_SPARSE_MMA_MASK
	.align		4
.L_584:
        /*0018*/ 	.byte	0x03, 0x50
        /*001a*/ 	.short	0x0000


	//----- nvinfo : EIATTR_MAXREG_COUNT
	.align		4
        /*001c*/ 	.byte	0x03, 0x1b
        /*001e*/ 	.short	0x00a8


	//----- nvinfo : EIATTR_MERCURY_ISA_VERSION
	.align		4
        /*0020*/ 	.byte	0x03, 0x5f
        /*0022*/ 	.short	0x0101


	//----- nvinfo : EIATTR_VRC_CTA_INIT_COUNT
	.align		4
        /*0024*/ 	.byte	0x02, 0x4a
	.zero		1
	.zero		1


	//----- nvinfo : EIATTR_EXIT_INSTR_OFFSETS
	.align		4
        /*0028*/ 	.byte	0x04, 0x1c
        /*002a*/ 	.short	(.L_586 - .L_585)


	//   ....[0]....
.L_585:
        /*002c*/ 	.word	0x00000010


	//----- nvinfo : EIATTR_MAX_THREADS
	.align		4
.L_586:
        /*0030*/ 	.byte	0x04, 0x05
        /*0032*/ 	.short	(.L_588 - .L_587)
.L_587:
        /*0034*/ 	.word	0x00000180
        /*0038*/ 	.word	0x00000001
        /*003c*/ 	.word	0x00000001


	//----- nvinfo : EIATTR_CBANK_PARAM_SIZE
	.align		4
.L_588:
        /*0040*/ 	.byte	0x03, 0x19
        /*0042*/ 	.short	0x0b80


	//----- nvinfo : EIATTR_PARAM_CBANK
	.align		4
        /*0044*/ 	.byte	0x04, 0x0a
        /*0046*/ 	.short	(.L_590 - .L_589)
	.align		4
.L_589:
        /*0048*/ 	.word	index@(.nv.constant0._ZN7cutlass13device_kernelIN5flash11enable_sm90INS1_16FlashAttnFwdSm90INS1_25CollectiveMainloopFwdSm90ILi2EN4cute5tupleIJNS5_1CILi1EEES8_S8_EEENS6_IJNS7_ILi64EEESA_SA_EEELi512ENS_6half_tEfNS_4arch4Sm90ELb1ELb0ELb1ELb1ELb0ELb0ELb1ELb0ELb0ELb1ELb1ELb0EEENS1_21CollectiveEpilogueFwdINS6_IJSA_NS7_ILi512EEESA_EEES9_SC_SE_Li256ELb1ELb1ELb1ELb0EEENS1_36VarlenDynamicPersistentTileSchedulerILi64ELi64ELi256ELi128ELb1ELb1ELb1ELb1ELb1ELb1EEEEEEEEEvNT_6ParamsE)
        /*004c*/ 	.short	0x0380
        /*004e*/ 	.short	0x0b80


	//----- nvinfo : EIATTR_SW_WAR
	.align		4
.L_590:
        /*0050*/ 	.byte	0x04, 0x36
        /*0052*/ 	.short	(.L_592 - .L_591)
.L_591:
        /*0054*/ 	.word	0x00000008
.L_592:


//--------------------- .nv.info._ZN7cutlass13device_kernelIN5flash11enable_sm90INS1_16FlashAttnFwdSm90INS1_25CollectiveMainloopFwdSm90ILi2EN4cute5tupleIJNS5_1CILi1EEES8_S8_EEENS6_IJNS7_ILi64EEESA_SA_EEELi512ENS_6half_tEfNS_4arch4Sm90ELb1ELb0ELb1ELb1ELb0ELb1ELb1ELb0ELb0ELb1ELb1ELb0EEENS1_21CollectiveEpilogueFwdINS6_IJSA_NS7_ILi512EEESA_EEES9_SC_SE_Li256ELb1ELb1ELb1ELb0EEENS1_36VarlenDynamicPersistentTileSchedulerILi64ELi64ELi256ELi128ELb1ELb1ELb1ELb1ELb1ELb1EEEEEEEEEvNT_6ParamsE --------------------------
	.section	.nv.info._ZN7cutlass13device_kernelIN5flash11enable_sm90INS1_16FlashAttnFwdSm90INS1_25CollectiveMainloopFwdSm90ILi2EN4cute5tupleIJNS5_1CILi1EEES8_S8_EEENS6_IJNS7_ILi64EEESA_SA_EEELi512ENS_6half_tEfNS_4arch4Sm90ELb1ELb0ELb1ELb1ELb0ELb1ELb1ELb0ELb0ELb1ELb1ELb0EEENS1_21CollectiveEpilogueFwdINS6_IJSA_NS7_ILi512EEESA_EEES9_SC_SE_Li256ELb1ELb1ELb1ELb0EEENS1_36VarlenDynamicPersistentTileSchedulerILi64ELi64ELi256ELi128ELb1ELb1ELb1ELb1ELb1ELb1EEEEEEEEEvNT_6ParamsE,"",@"SHT_CUDA_INFO"
	.sectionflags	@""
	.align	4


	//----- nvinfo : EIATTR_CUDA_API_VERSION
	.align		4
        /*0000*/ 	.byte	0x04, 0x37
        /*0002*/ 	.short	(.L_594 - .L_593)
.L_593:
        /*0004*/ 	.word	0x00000082


	//----- nvinfo : EIATTR_KPARAM_INFO
	.align		4
.L_594:
        /*0008*/ 	.byte	0x04, 0x17
        /*000a*/ 	.short	(.L_596 - .L_595)
.L_595:
        /*000c*/ 	.word	0x00000000
        /*0010*/ 	.short	0x0000
        /*0012*/ 	.short	0x0000
        /*0014*/ 	.byte	0x00, 0xf0, 0x01, 0x2e


	//----- nvinfo : EIATTR_SPARSE_MMA_MASK
	.align		4
.L_596:
        /*0018*/ 	.byte	0x03, 0x50
        /*001a*/ 	.short	0x0000


	//----- nvinfo : EIATTR_MAXREG_COUNT
	.align		4
        /*001c*/ 	.byte	0x03, 0x1b
        /*001e*/ 	.short	0x00a8


	//----- nvinfo : EIATTR_MERCURY_ISA_VERSION
	.align		4
        /*0020*/ 	.byte	0x03, 0x5f
        /*0022*/ 	.short	0x0101


	//----- nvinfo : EIATTR_VRC_CTA_INIT_COUNT
	.align		4
        /*0024*/ 	.byte	0x02, 0x4a
	.zero		1
	.zero		1


	//----- nvinfo : EIATTR_EXIT_INSTR_OFFSETS
	.align		4
        /*0028*/ 	.byte	0x04, 0x1c
        /*002a*/ 	.short	(.L_598 - .L_597)


	//   ....[0]....
.L_597:
        /*002c*/ 	.word	0x00000010


	//----- nvinfo : EIATTR_MAX_THREADS
	.align		4
.L_598:
        /*0030*/ 	.byte	0x04, 0x05
        /*0032*/ 	.short	(.L_600 - .L_599)
.L_599:
        /*0034*/ 	.word	0x00000180
        /*0038*/ 	.word	0x00000001
        /*003c*/ 	.word	0x00000001


	//----- nvinfo : EIATTR_CBANK_PARAM_SIZE
	.align		4
.L_600:
        /*0040*/ 	.byte	0x03, 0x19
        /*0042*/ 	.short	0x0b80


	//----- nvinfo : EIATTR_PARAM_CBANK
	.align		4
        /*0044*/ 	.byte	0x04, 0x0a
        /*0046*/ 	.short	(.L_602 - .L_601)
	.align		4
.L_601:
        /*0048*/ 	.word	index@(.nv.constant0._ZN7cutlass13device_kernelIN5flash11enable_sm90INS1_16FlashAttnFwdSm90INS1_25CollectiveMainloopFwdSm90ILi2EN4cute5tupleIJNS5_1CILi1EEES8_S8_EEENS6_IJNS7_ILi64EEESA_SA_EEELi512ENS_6half_tEfNS_4arch4Sm90ELb1ELb0ELb1ELb1ELb0ELb1ELb1ELb0ELb0ELb1ELb1ELb0EEENS1_21CollectiveEpilogueFwdINS6_IJSA_NS7_ILi512EEESA_EEES9_SC_SE_Li256ELb1ELb1ELb1ELb0EEENS1_36VarlenDynamicPersistentTileSchedulerILi64ELi64ELi256ELi128ELb1ELb1ELb1ELb1ELb1ELb1EEEEEEEEEvNT_6ParamsE)
        /*004c*/ 	.short	0x0380
        /*004e*/ 	.short	0x0b80


	//----- nvinfo : EIATTR_SW_WAR
	.align		4
.L_602:
        /*0050*/ 	.byte	0x04, 0x36
        /*0052*/ 	.short	(.L_604 - .L_603)
.L_603:
        /*0054*/ 	.word	0x00000008
.L_604:


//--------------------- .nv.info._ZN7cutlass13device_kernelIN5flash11enable_sm90INS1_16FlashAttnFwdSm90INS1_25CollectiveMainloopFwdSm90ILi2EN4cute5tupleIJNS5_1CILi1EEES8_S8_EEENS6_IJNS7_ILi128EEENS7_ILi96EEENS7_ILi64EEEEEELi256ENS_6half_tEfNS_4arch4Sm90ELb0ELb0ELb1ELb0ELb0ELb0ELb0ELb1ELb0ELb1ELb1ELb0EEENS1_21CollectiveEpilogueFwdINS6_IJSA_NS7_ILi256EEESB_EEES9_SE_SG_Li256ELb0ELb1ELb1ELb0EEENS1_19SingleTileSchedulerILb0ELb1ELb1ELi128EEEEEEEEEvNT_6ParamsE --------------------------
	.section	.nv.info._ZN7cutlass13device_kernelIN5flash11enable_sm90INS1_16FlashAttnFwdSm90INS1_25CollectiveMainloopFwdSm90ILi2EN4cute5tupleIJNS5_1CILi1EEES8_S8_EEENS6_IJNS7_ILi128EEENS7_ILi96EEENS7_ILi64EEEEEELi256ENS_6half_tEfNS_4arch4Sm90ELb0ELb0ELb1ELb0ELb0ELb0ELb0ELb1ELb0ELb1ELb1ELb0EEENS1_21CollectiveEpilogueFwdINS6_IJSA_NS7_ILi256EEESB_EEES9_SE_SG_Li256ELb0ELb1ELb1ELb0EEENS1_19SingleTileSchedulerILb0ELb1ELb1ELi128EEEEEEEEEvNT_6ParamsE,"",@"SHT_CUDA_INFO"
	.sectionflags	@""
	.align	4


	//----- nvinfo : EIATTR_CUDA_API_VERSION
	.align		4
        /*0000*/ 	.byte	0x04, 0x37
        /*0002*/ 	.short	(.L_606 - .L_605)
.L_605:
        /*0004*/ 	.word	0x00000082


	//----- nvinfo : EIATTR_KPARAM_INFO
	.align		4
.L_606:
        /*0008*/ 	.byte	0x04, 0x17
        /*000a*/ 	.short	(.L_608 - .L_607)
.L_607:
        /*000c*/ 	.word	0x00000000
        /*0010*/ 	.short	0x0000
        /*0012*/ 	.short	0x0000
        /*0014*/ 	.byte	0x00, 0xf0, 0x01, 0x28


	//----- nvinfo : EIATTR_SPARSE_MMA_MASK
	.align		4
.L_608:
        /*0018*/ 	.byte	0x03, 0x50
        /*001a*/ 	.short	0x0000


	//----- nvinfo : EIATTR_MAXREG_COUNT
	.align		4
        /*001c*/ 	.byte	0x03, 0x1b
        /*001e*/ 	.short	0x00a8


	//----- nvinfo : EIATTR_MERCURY_ISA_VERSION
	.align		4
        /*0020*/ 	.byte	0x03, 0x5f
        /*0022*/ 	.short	0x0101


	//----- nvinfo : EIATTR_VRC_CTA_INIT_COUNT
	.align		4
        /*0024*/ 	.byte	0x02, 0x4a
	.zero		1
	.zero		1


	//----- nvinfo : EIATTR_EXIT_INSTR_OFFSETS
	.align		4
        /*0028*/ 	.byte	0x04, 0x1c
        /*002a*/ 	.short	(.L_610 - .L_609)


	//   ....[0]....
.L_609:
        /*002c*/ 	.word	0x00000010


	//----- nvinfo : EIATTR_MAX_THREADS
	.align		4
.L_610:
        /*0030*/ 	.byte	0x04, 0x05
        /*0032*/ 	.short	(.L_612 - .L_611)
.L_611:
        /*0034*/ 	.word	0x00000180
        /*0038*/ 	.word	0x00000001
        /*003c*/ 	.word	0x00000001


	//----- nvinfo : EIATTR_CBANK_PARAM_SIZE
	.align		4
.L_612:
        /*0040*/ 	.byte	0x03, 0x19
        /*0042*/ 	.short	0x0a00


	//----- nvinfo : EIATTR_PARAM_CBANK
	.align		4
        /*0044*/ 	.byte	0x04, 0x0a
        /*0046*/ 	.short	(.L_614 - .L_613)
	.align		4
.L_613:
        /*0048*/ 	.word	index@(.nv.constant0._ZN7cutlass13device_kernelIN5flash11enable_sm90INS1_16FlashAttnFwdSm90INS1_25CollectiveMainloopFwdSm90ILi2EN4cute5tupleIJNS5_1CILi1EEES8_S8_EEENS6_IJNS7_ILi128EEENS7_ILi96EEENS7_ILi64EEEEEELi256ENS_6half_tEfNS_4arch4Sm90ELb0ELb0ELb1ELb0ELb0ELb0ELb0ELb1ELb0ELb1ELb1ELb0EEENS1_21CollectiveEpilogueFwdINS6_IJSA_NS7_ILi256EEESB_EEES9_SE_SG_Li256ELb0ELb1ELb1ELb0EEENS1_19SingleTileSchedulerILb0ELb1ELb1ELi128EEEEEEEEEvNT_6ParamsE)
        /*004c*/ 	.short	0x0380
        /*004e*/ 	.short	0x0a00


	//----- nvinfo : EIATTR_SW_WAR
	.align		4
.L_614:
        /*0050*/ 	.byte	0x04, 0x36
        /*0052*/ 	.short	(.L_616 - .L_615)
.L_615:
        /*0054*/ 	.word	0x00000008
.L_616:


//--------------------- .nv.info._ZN7cutlass13device_kernelIN5flash11enable_sm90INS1_16FlashAttnFwdSm90INS1_25CollectiveMainloopFwdSm90ILi2EN4cute5tupleIJNS5_1CILi1EEES8_S8_EEENS6_IJNS7_ILi128EEENS7_ILi96EEENS7_ILi64EEEEEELi256ENS_6half_tEfNS_4arch4Sm90ELb0ELb0ELb1ELb0ELb0ELb0ELb1ELb1ELb0ELb1ELb1ELb0EEENS1_21CollectiveEpilogueFwdINS6_IJSA_NS7_ILi256EEESB_EEES9_SE_SG_Li256ELb0ELb1ELb1ELb0EEENS1_19SingleTileSchedulerILb0ELb1ELb1ELi128EEEEEEEEEvNT_6ParamsE --------------------------
	.section	.nv.info._ZN7cutlass13device_kernelIN5flash11enable_sm90INS1_16FlashAttnFwdSm90INS1_25CollectiveMainloopFwdSm90ILi2EN4cute5tupleIJNS5_1CILi1EEES8_S8_EEENS6_IJNS7_ILi128EEENS7_ILi96EEENS7_ILi64EEEEEELi256ENS_6half_tEfNS_4arch4Sm90ELb0ELb0ELb1ELb0ELb0ELb0ELb1ELb1ELb0ELb1ELb1ELb0EEENS1_21CollectiveEpilogueFwdINS6_IJSA_NS7_ILi256EEESB_EEES9_SE_SG_Li256ELb0ELb1ELb1ELb0EEENS1_19SingleTileSchedulerILb0ELb1ELb1ELi128EEEEEEEEEvNT_6ParamsE,"",@"SHT_CUDA_INFO"
	.sectionflags	@""
	.align	4


	//----- nvinfo : EIATTR_CUDA_API_VERSION
	.align		4
        /*0000*/ 	.byte	0x04, 0x37
        /*0002*/ 	.short	(.L_618 - .L_617)
.L_617:
        /*0004*/ 	.word	0x00000082


	//----- nvinfo : EIATTR_KPARAM_INFO
	.align		4
.L_618:
        /*0008*/ 	.byte	0x04, 0x17
        /*000a*/ 	.short	(.L_620 - .L_619)
.L_619:
        /*000c*/ 	.word	0x00000000
        /*0010*/ 	.short	0x0000
        /*0012*/ 	.short	0x0000
        /*0014*/ 	.byte	0x00, 0xf0, 0x01, 0x2c


	//----- nvinfo : EIATTR_SPARSE_MMA_MASK
	.align		4
.L_620:
        /*0018*/ 	.byte	0x03, 0x50
        /*001a*/ 	.short	0x0000


	//----- nvinfo : EIATTR_MAXREG_COUNT
	.align		4
        /*001c*/ 	.byte	0x03, 0x1b
        /*001e*/ 	.short	0x00a8


	//----- nvinfo : EIATTR_MERCURY_ISA_VERSION
	.align		4
        /*0020*/ 	.byte	0x03, 0x5f
        /*0022*/ 	.short	0x0101


	//----- nvinfo : EIATTR_VRC_CTA_INIT_COUNT
	.align		4
        /*0024*/ 	.byte	0x02, 0x4a
	.zero		1
	.zero		1


	//----- nvinfo : EIATTR_EXIT_INSTR_OFFSETS
	.align		4
        /*0028*/ 	.byte	0x04, 0x1c
        /*002a*/ 	.short	(.L_622 - .L_621)


	//   ....[0]....
.L_621:
        /*002c*/ 	.word	0x00000010


	//----- nvinfo : EIATTR_MAX_THREADS
	.align		4
.L_622:
        /*0030*/ 	.byte	0x04, 0x05
        /*0032*/ 	.short	(.L_624 - .L_623)
.L_623:
        /*0034*/ 	.word	0x00000180
        /*0038*/ 	.word	0x00000001
        /*003c*/ 	.word	0x00000001


	//----- nvinfo : EIATTR_CBANK_PARAM_SIZE
	.align		4
.L_624:
        /*0040*/ 	.byte	0x03, 0x19
        /*0042*/ 	.short	0x0b00


	//----- nvinfo : EIATTR_PARAM_CBANK
	.align		4
        /*0044*/ 	.byte	0x04, 0x0a
        /*0046*/ 	.short	(.L_626 - .L_625)
	.align		4
.L_625:
        /*0048*/ 	.word	index@(.nv.constant0._ZN7cutlass13device_kernelIN5flash11enable_sm90INS1_16FlashAttnFwdSm90INS1_25CollectiveMainloopFwdSm90ILi2EN4cute5tupleIJNS5_1CILi1EEES8_S8_EEENS6_IJNS7_ILi128EEENS7_ILi96EEENS7_ILi64EEEEEELi256ENS_6half_tEfNS_4arch4Sm90ELb0ELb0ELb1ELb0ELb0ELb0ELb1ELb1ELb0ELb1ELb1ELb0EEENS1_21CollectiveEpilogueFwdINS6_IJSA_NS7_ILi256EEESB_EEES9_SE_SG_Li256ELb0ELb1ELb1ELb0EEENS1_19SingleTileSchedulerILb0ELb1ELb1ELi128EEEEEEEEEvNT_6ParamsE)
        /*004c*/ 	.short	0x0380
        /*004e*/ 	.short	0x0b00


	//----- nvinfo : EIATTR_SW_WAR
	.align		4
.L_626:
        /*0050*/ 	.byte	0x04, 0x36
        /*0052*/ 	.short	(.L_628 - .L_627)
.L_627:
        /*0054*/ 	.word	0x00000008
.L_628:


//--------------------- .nv.info._ZN7cutlass13device_kernelIN5flash11enable_sm90INS1_16FlashAttnFwdSm90INS1_25CollectiveMainloopFwdSm90ILi2EN4cute5tupleIJNS5_1CILi1EEES8_S8_EEENS6_IJNS7_ILi128EEENS7_ILi96EEENS7_ILi64EEEEEELi256ENS_6half_tEfNS_4arch4Sm90ELb0ELb0ELb1ELb1ELb0ELb0ELb0ELb1ELb0ELb1ELb1ELb0EEENS1_21CollectiveEpilogueFwdINS6_IJSA_NS7_ILi256EEESB_EEES9_SE_SG_Li256ELb1ELb1ELb1ELb0EEENS1_36VarlenDynamicPersistentTileSchedulerILi128ELi96ELi256ELi128ELb1ELb1ELb1ELb0ELb1ELb1EEEEEEEEEvNT_6ParamsE --------------------------
	.section	.nv.info._ZN7cutlass13device_kernelIN5flash11enable_sm90INS1_16FlashAttnFwdSm90INS1_25CollectiveMainloopFwdSm90ILi2EN4cute5tupleIJNS5_1CILi1EEES8_S8_EEENS6_IJNS7_ILi128EEENS7_ILi96EEENS7_ILi64EEEEEELi256ENS_6half_tEfNS_4arch4Sm90ELb0ELb0ELb1ELb1ELb0ELb0ELb0ELb1ELb0ELb1ELb1ELb0EEENS1_21CollectiveEpilogueFwdINS6_IJSA_NS7_ILi256EEESB_EEES9_SE_SG_Li256ELb1ELb1ELb1ELb0EEENS1_36VarlenDynamicPersistentTileSchedulerILi128ELi96ELi256ELi128ELb1ELb1ELb1ELb0ELb1ELb1EEEEEEEEEvNT_6ParamsE,"",@"SHT_CUDA_INFO"
	.sectionflags	@""
	.align	4


	//----- nvinfo : EIATTR_CUDA_API_VERSION
	.align		4
        /*0000*/ 	.byte	0x04, 0x37
        /*0002*/ 	.short	(.L_630 - .L_629)
.L_629:
        /*0004*/ 	.word	0x00000082


	//----- nvinfo : EIATTR_KPARAM_INFO
	.align		4
.L_630:
        /*0008*/ 	.byte	0x04, 0x17
        /*000a*/ 	.short	(.L_632 - .L_631)
.L_631:
        /*000c*/ 	.word	0x00000000
        /*0010*/ 	.short	0x0000
        /*0012*/ 	.short	0x0000
        /*0014*/ 	.byte	0x00, 0xf0, 0x01, 0x2a


	//----- nvinfo : EIATTR_SPARSE_MMA_MASK
	.align		4
.L_632:
        /*0018*/ 	.byte	0x03, 0x50
        /*001a*/ 	.short	0x0000


	//----- nvinfo : EIATTR_MAXREG_COUNT
	.align		4
        /*001c*/ 	.byte	0x03, 0x1b
        /*001e*/ 	.short	0x00a8


	//----- nvinfo : EIATTR_MERCURY_ISA_VERSION
	.align		4
        /*0020*/ 	.byte	0x03, 0x5f
        /*0022*/ 	.short	0x0101


	//----- nvinfo : EIATTR_VRC_CTA_INIT_COUNT
	.align		4
        /*0024*/ 	.byte	0x02, 0x4a
	.zero		1
	.zero		1


	//----- nvinfo : EIATTR_EXIT_INSTR_OFFSETS
	.align		4
        /*0028*/ 	.byte	0x04, 0x1c
        /*002a*/ 	.short	(.L_634 - .L_633)


	//   ....[0]....
.L_633:
        /*002c*/ 	.word	0x00000010


	//----- nvinfo : EIATTR_MAX_THREADS
	.align		4
.L_634:
        /*0030*/ 	.byte	0x04, 0x05
        /*0032*/ 	.short	(.L_636 - .L_635)
.L_635:
        /*0034*/ 	.word	0x00000180
        /*0038*/ 	.word	0x00000001
        /*003c*/ 	.word	0x00000001


	//----- nvinfo : EIATTR_CBANK_PARAM_SIZE
	.align		4
.L_636:
        /*0040*/ 	.byte	0x03, 0x19
        /*0042*/ 	.short	0x0a80


	//----- nvinfo : EIATTR_PARAM_CBANK
	.align		4
        /*0044*/ 	.byte	0x04, 0x0a
        /*0046*/ 	.short	(.L_638 - .L_637)
	.align		4
.L_637:
        /*0048*/ 	.word	index@(.nv.constant0._ZN7cutlass13device_kernelIN5flash11enable_sm90INS1_16FlashAttnFwdSm90INS1_25CollectiveMainloopFwdSm90ILi2EN4cute5tupleIJNS5_1CILi1EEES8_S8_EEENS6_IJNS7_ILi128EEENS7_ILi96EEENS7_ILi64EEEEEELi256ENS_6half_tEfNS_4arch4Sm90ELb0ELb0ELb1ELb1ELb0ELb0ELb0ELb1ELb0ELb1ELb1ELb0EEENS1_21CollectiveEpilogueFwdINS6_IJSA_NS7_ILi256EEESB_EEES9_SE_SG_Li256ELb1ELb1ELb1ELb0EEENS1_36VarlenDynamicPersistentTileSchedulerILi128ELi96ELi256ELi128ELb1ELb1ELb1ELb0ELb1ELb1EEEEEEEEEvNT_6ParamsE)
        /*004c*/ 	.short	0x0380
        /*004e*/ 	.short	0x0a80


	//----- nvinfo : EIATTR_SW_WAR
	.align		4
.L_638:
        /*0050*/ 	.byte	0x04, 0x36
        /*0052*/ 	.short	(.L_640 - .L_639)
.L_639:
        /*0054*/ 	.word	0x00000008
.L_640:


//--------------------- .nv.info._ZN7cutlass13device_kernelIN5flash11enable_sm90INS1_16FlashAttnFwdSm90INS1_25CollectiveMainloopFwdSm90ILi2EN4cute5tupleIJNS5_1CILi1EEES8_S8_EEENS6_IJNS7_ILi128EEENS7_ILi96EEENS7_ILi64EEEEEELi256ENS_6half_tEfNS_4arch4Sm90ELb0ELb0ELb1ELb1ELb0ELb1ELb0ELb1ELb0ELb1ELb1ELb0EEENS1_21CollectiveEpilogueFwdINS6_IJSA_NS7_ILi256EEESB_EEES9_SE_SG_Li256ELb1ELb1ELb1ELb0EEENS1_36VarlenDynamicPersistentTileSchedulerILi128ELi96ELi256ELi128ELb1ELb1ELb1ELb0ELb1ELb1EEEEEEEEEvNT_6ParamsE --------------------------
	.section	.nv.info._ZN7cutlass13device_kernelIN5flash11enable_sm90INS1_16FlashAttnFwdSm90INS1_25CollectiveMainloopFwdSm90ILi2EN4cute5tupleIJNS5_1CILi1EEES8_S8_EEENS6_IJNS7_ILi128EEENS7_ILi96EEENS7_ILi64EEEEEELi256ENS_6half_tEfNS_4arch4Sm90ELb0ELb0ELb1ELb1ELb0ELb1ELb0ELb1ELb0ELb1ELb1ELb0EEENS1_21CollectiveEpilogueFwdINS6_IJSA_NS7_ILi256EEESB_EEES9_SE_SG_Li256ELb1ELb1ELb1ELb0EEENS1_36VarlenDynamicPersistentTileSchedulerILi128ELi96ELi256ELi128ELb1ELb1ELb1ELb0ELb1ELb1EEEEEEEEEvNT_6ParamsE,"",@"SHT_CUDA_INFO"
	.sectionflags	@""
	.align	4


	//----- nvinfo : EIATTR_CUDA_API_VERSION
	.align		4
        /*0000*/ 	.byte	0x04, 0x37
        /*0002*/ 	.short	(.L_642 - .L_641)
.L_641:
        /*0004*/ 	.word	0x00000082


	//----- nvinfo : EIATTR_KPARAM_INFO
	.align		4
.L_642:
        /*0008*/ 	.byte	0x04, 0x17
        /*000a*/ 	.short	(.L_644 - .L_643)
.L_643:
        /*000c*/ 	.word	0x00000000
        /*0010*/ 	.short	0x0000
        /*0012*/ 	.short	0x0000
        /*0014*/ 	.byte	0x00, 0xf0, 0x01, 0x2a


	//----- nvinfo : EIATTR_SPARSE_MMA_MASK
	.align		4
.L_644:
        /*0018*/ 	.byte	0x03, 0x50
        /*001a*/ 	.short	0x0000


	//----- nvinfo : EIATTR_MAXREG_COUNT
	.align		4
        /*001c*/ 	.byte	0x03, 0x1b
        /*001e*/ 	.short	0x00a8


	//----- nvinfo : EIATTR_MERCURY_ISA_VERSION
	.align		4
        /*0020*/ 	.byte	0x03, 0x5f
        /*0022*/ 	.short	0x0101


	//----- nvinfo : EIATTR_VRC_CTA_INIT_COUNT
	.align		4
        /*0024*/ 	.byte	0x02, 0x4a
	.zero		1
	.zero		1


	//----- nvinfo : EIATTR_EXIT_INSTR_OFFSETS
	.align		4
        /*0028*/ 	.byte	0x04, 0x1c
        /*002a*/ 	.short	(.L_646 - .L_645)


	//   ....[0]....
.L_645:
        /*002c*/ 	.word	0x00000010


	//----- nvinfo : EIATTR_MAX_THREADS
	.align		4
.L_646:
        /*0030*/ 	.byte	0x04, 0x05
        /*0032*/ 	.short	(.L_648 - .L_647)
.L_647:
        /*0034*/ 	.word	0x00000180
        /*0038*/ 	.word	0x00000001
        /*003c*/ 	.word	0x00000001


	//----- nvinfo : EIATTR_CBANK_PARAM_SIZE
	.align		4
.L_648:
        /*0040*/ 	.byte	0x03, 0x19
        /*0042*/ 	.short	0x0a80


	//----- nvinfo : EIATTR_PARAM_CBANK
	.align		4
        /*0044*/ 	.byte	0x04, 0x0a
        /*0046*/ 	.short	(.L_650 - .L_649)
	.align		4
.L_649:
        /*0048*/ 	.word	index@(.nv.constant0._ZN7cutlass13device_kernelIN5flash11enable_sm90INS1_16FlashAttnFwdSm90INS1_25CollectiveMainloopFwdSm90ILi2EN4cute5tupleIJNS5_1CILi1EEES8_S8_EEENS6_IJNS7_ILi128EEENS7_ILi96EEENS7_ILi64EEEEEELi256ENS_6half_tEfNS_4arch4Sm90ELb0ELb0ELb1ELb1ELb0ELb1ELb0ELb1ELb0ELb1ELb1ELb0EEENS1_21CollectiveEpilogueFwdINS6_IJSA_NS7_ILi256EEESB_EEES9_SE_SG_Li256ELb1ELb1ELb1ELb0EEENS1_36VarlenDynamicPersistentTileSchedulerILi128ELi96ELi256ELi128ELb1ELb1ELb1ELb0ELb1ELb1EEEEEEEEEvNT_6ParamsE)
        /*004c*/ 	.short	0x0380
        /*004e*/ 	.short	0x0a80


	//----- nvinfo : EIATTR_SW_WAR
	.align		4
.L_650:
        /*0050*/ 	.byte	0x04, 0x36
        /*0052*/ 	.short	(.L_652 - .L_651)
.L_651:
        /*0054*/ 	.word	0x00000008
.L_652:


//--------------------- .nv.info._ZN7cutlass13device_kernelIN5flash11enable_sm90INS1_16FlashAttnFwdSm90INS1_25CollectiveMainloopFwdSm90ILi2EN4cute5tupleIJNS5_1CILi1EEES8_S8_EEENS6_IJNS7_ILi128EEENS7_ILi96EEENS7_ILi64EEEEEELi256ENS_6half_tEfNS_4arch4Sm90ELb0ELb0ELb1ELb1ELb0ELb0ELb1ELb1ELb0ELb1ELb1ELb0EEENS1_21CollectiveEpilogueFwdINS6_IJSA_NS7_ILi256EEESB_EEES9_SE_SG_Li256ELb1ELb1ELb1ELb0EEENS1_36VarlenDynamicPersistentTileSchedulerILi128ELi96ELi256ELi128ELb1ELb1ELb1ELb0ELb1ELb1EEEEEEEEEvNT_6ParamsE --------------------------
	.section	.nv.info._ZN7cutlass13device_kernelIN5flash11enable_sm90INS1_16FlashAttnFwdSm90INS1_25CollectiveMainloopFwdSm90ILi2EN4cute5tupleIJNS5_1CILi1EEES8_S8_EEENS6_IJNS7_ILi128EEENS7_ILi96EEENS7_ILi64EEEEEELi256ENS_6half_tEfNS_4arch4Sm90ELb0ELb0ELb1ELb1ELb0ELb0ELb1ELb1ELb0ELb1ELb1ELb0EEENS1_21CollectiveEpilogueFwdINS6_IJSA_NS7_ILi256EEESB_EEES9_SE_SG_Li256ELb1ELb1ELb1ELb0EEENS1_36VarlenDynamicPersistentTileSchedulerILi128ELi96ELi256ELi128ELb1ELb1ELb1ELb0ELb1ELb1EEEEEEEEEvNT_6ParamsE,"",@"SHT_CUDA_INFO"
	.sectionflags	@""
	.align	4


	//----- nvinfo : EIATTR_CUDA_API_VERSION
	.align		4
        /*0000*/ 	.byte	0x04, 0x37
        /*0002*/ 	.short	(.L_654 - .L_653)
.L_653:
        /*0004*/ 	.word	0x00000082


	//----- nvinfo : EIATTR_KPARAM_INFO
	.align		4
.L_654:
        /*0008*/ 	.byte	0x04, 0x17
        /*000a*/ 	.short	(.L_656 - .L_655)
.L_655:
        /*000c*/ 	.word	0x00000000
        /*0010*/ 	.short	0x0000
        /*0012*/ 	.short	0x0000
        /*0014*/ 	.byte	0x00, 0xf0, 0x01, 0x2e


	//----- nvinfo : EIATTR_SPARSE_MMA_MASK
	.align		4
.L_656:
        /*0018*/ 	.byte	0x03, 0x50
        /*001a*/ 	.short	0x0000


	//----- nvinfo : EIATTR_MAXREG_COUNT
	.align		4
        /*001c*/ 	.byte	0x03, 0x1b
        /*001e*/ 	.short	0x00a8


	//----- nvinfo : EIATTR_MERCURY_ISA_VERSION
	.align		4
        /*0020*/ 	.byte	0x03, 0x5f
        /*0022*/ 	.short	0x0101


	//----- nvinfo : EIATTR_VRC_CTA_INIT_COUNT
	.align		4
        /*0024*/ 	.byte	0x02, 0x4a
	.zero		1
	.zero		1


	//----- nvinfo : EIATTR_EXIT_INSTR_OFFSETS
	.align		4
        /*0028*/ 	.byte	0x04, 0x1c
        /*002a*/ 	.short	(.L_658 - .L_657)


	//   ....[0]....
.L_657:
        /*002c*/ 	.word	0x00000010


	//----- nvinfo : EIATTR_MAX_THREADS
	.align		4
.L_658:
        /*0030*/ 	.byte	0x04, 0x05
        /*0032*/ 	.short	(.L_660 - .L_659)
.L_659:
        /*0034*/ 	.word	0x00000180
        /*0038*/ 	.word	0x00000001
        /*003c*/ 	.word	0x00000001


	//----- nvinfo : EIATTR_CBANK_PARAM_SIZE
	.align		4
.L_660:
        /*0040*/ 	.byte	0x03, 0x19
        /*0042*/ 	.short	0x0b80


	//----- nvinfo : EIATTR_PARAM_CBANK
	.align		4
        /*0044*/ 	.byte	0x04, 0x0a
        /*0046*/ 	.short	(.L_662 - .L_661)
	.align		4
.L_661:
        /*0048*/ 	.word	index@(.nv.constant0._ZN7cutlass13device_kernelIN5flash11enable_sm90INS1_16FlashAttnFwdSm90INS1_25CollectiveMainloopFwdSm90ILi2EN4cute5tupleIJNS5_1CILi1EEES8_S8_EEENS6_IJNS7_ILi128EEENS7_ILi96EEENS7_ILi64EEEEEELi256ENS_6half_tEfNS_4arch4Sm90ELb0ELb0ELb1ELb1ELb0ELb0ELb1ELb1ELb0ELb1ELb1ELb0EEENS1_21CollectiveEpilogueFwdINS6_IJSA_NS7_ILi256EEESB_EEES9_SE_SG_Li256ELb1ELb1ELb1ELb0EEENS1_36VarlenDynamicPersistentTileSchedulerILi128ELi96ELi256ELi128ELb1ELb1ELb1ELb0ELb1ELb1EEEEEEEEEvNT_6ParamsE)
        /*004c*/ 	.short	0x0380
        /*004e*/ 	.short	0x0b80


	//----- nvinfo : EIATTR_SW_WAR
	.align		4
.L_662:
        /*0050*/ 	.byte	0x04, 0x36
        /*0052*/ 	.short	(.L_664 - .L_663)
.L_663:
        /*0054*/ 	.word	0x00000008
.L_664:


//--------------------- .nv.info._ZN7cutlass13device_kernelIN5flash11enable_sm90INS1_16FlashAttnFwdSm90INS1_25CollectiveMainloopFwdSm90ILi2EN4cute5tupleIJNS5_1CILi1EEES8_S8_EEENS6_IJNS7_ILi128EEENS7_ILi96EEENS7_ILi64EEEEEELi256ENS_6half_tEfNS_4arch4Sm90ELb0ELb0ELb1ELb1ELb0ELb1ELb1ELb1ELb0ELb1ELb1ELb0EEENS1_21CollectiveEpilogueFwdINS6_IJSA_NS7_ILi256EEESB_EEES9_SE_SG_Li256ELb1ELb1ELb1ELb0EEENS1_36VarlenDynamicPersistentTileSchedulerILi128ELi96ELi256ELi128ELb1ELb1ELb1ELb0ELb1ELb1EEEEEEEEEvNT_6ParamsE --------------------------
	.section	.nv.info._ZN7cutlass13device_kernelIN5flash11enable_sm90INS1_16FlashAttnFwdSm90INS1_25CollectiveMainloopFwdSm90ILi2EN4cute5tupleIJNS5_1CILi1EEES8_S8_EEENS6_IJNS7_ILi128EEENS7_ILi96EEENS7_ILi64EEEEEELi256ENS_6half_tEfNS_4arch4Sm90ELb0ELb0ELb1ELb1ELb0ELb1ELb1ELb1ELb0ELb1ELb1ELb0EEENS1_21CollectiveEpilogueFwdINS6_IJSA_NS7_ILi256EEESB_EEES9_SE_SG_Li256ELb1ELb1ELb1ELb0EEENS1_36VarlenDynamicPersistentTileSchedulerILi128ELi96ELi256ELi128ELb1ELb1ELb1ELb0ELb1ELb1EEEEEEEEEvNT_6ParamsE,"",@"SHT_CUDA_INFO"
	.sectionflags	@""
	.align	4


	//----- nvinfo : EIATTR_CUDA_API_VERSION
	.align		4
        /*0000*/ 	.byte	0x04, 0x37
        /*0002*/ 	.short	(.L_666 - .L_665)
.L_665:
        /*0004*/ 	.word	0x00000082


	//----- nvinfo : EIATTR_KPARAM_INFO
	.align		4
.L_666:
        /*0008*/ 	.byte	0x04, 0x17
        /*000a*/ 	.short	(.L_668 - .L_667)
.L_667:
        /*000c*/ 	.word	0x00000000
        /*0010*/ 	.short	0x0000
        /*0012*/ 	.short	0x0000
        /*0014*/ 	.byte	0x00, 0xf0, 0x01, 0x2e


	//----- nvinfo : EIATTR_SPARSE_MMA_MASK
	.align		4
.L_668:
        /*0018*/ 	.byte	0x03, 0x50
        /*001a*/ 	.short	0x0000


	//----- nvinfo : EIATTR_MAXREG_COUNT
	.align		4
        /*001c*/ 	.byte	0x03, 0x1b
        /*001e*/ 	.short	0x00a8


	//----- nvinfo : EIATTR_MERCURY_ISA_VERSION
	.align		4
        /*0020*/ 	.byte	0x03, 0x5f
        /*0022*/ 	.short	0x0101


	//----- nvinfo : EIATTR_VRC_CTA_INIT_COUNT
	.align		4
        /*0024*/ 	.byte	0x02, 0x4a
	.zero		1
	.zero		1


	//----- nvinfo : EIATTR_EXIT_INSTR_OFFSETS
	.align		4
        /*0028*/ 	.byte	0x04, 0x1c
        /*002a*/ 	.short	(.L_670 - .L_669)


	//   ....[0]....
.L_669:
        /*002c*/ 	.word	0x00000010


	//----- nvinfo : EIATTR_MAX_THREADS
	.align		4
.L_670:
        /*0030*/ 	.byte	0x04, 0x05
        /*0032*/ 	.short	(.L_672 - .L_671)
.L_671:
        /*0034*/ 	.word	0x00000180
        /*0038*/ 	.word	0x00000001
        /*003c*/ 	.word	0x00000001


	//----- nvinfo : EIATTR_CBANK_PARAM_SIZE
	.align		4
.L_672:
        /*0040*/ 	.byte	0x03, 0x19
        /*0042*/ 	.short	0x0b80


	//----- nvinfo : EIATTR_PARAM_CBANK
	.align		4
        /*0044*/ 	.byte	0x04, 0x0a
        /*0046*/ 	.short	(.L_674 - .L_673)
	.align		4
.L_673:
        /*0048*/ 	.word	index@(.nv.constant0._ZN7cutlass13device_kernelIN5flash11enable_sm90INS1_16FlashAttnFwdSm90INS1_25CollectiveMainloopFwdSm90ILi2EN4cute5tupleIJNS5_1CILi1EEES8_S8_EEENS6_IJNS7_ILi128EEENS7_ILi96EEENS7_ILi64EEEEEELi256ENS_6half_tEfNS_4arch4Sm90ELb0ELb0ELb1ELb1ELb0ELb1ELb1ELb1ELb0ELb1ELb1ELb0EEENS1_21CollectiveEpilogueFwdINS6_IJSA_NS7_ILi256EEESB_EEES9_SE_SG_Li256ELb1ELb1ELb1ELb0EEENS1_36VarlenDynamicPersistentTileSchedulerILi128ELi96ELi256ELi128ELb1ELb1ELb1ELb0ELb1ELb1EEEEEEEEEvNT_6ParamsE)
        /*004c*/ 	.short	0x0380
        /*004e*/ 	.short	0x0b80


	//----- nvinfo : EIATTR_SW_WAR
	.align		4
.L_674:
        /*0050*/ 	.byte	0x04, 0x36
        /*0052*/ 	.short	(.L_676 - .L_675)
.L_675:
        /*0054*/ 	.word	0x00000008
.L_676:


//--------------------- .nv.info._ZN7cutlass13device_kernelIN5flash11enable_sm90INS1_16FlashAttnFwdSm90INS1_25CollectiveMainloopFwdSm90ILi2EN4cute5tupleIJNS5_1CILi1EEES8_S8_EEENS6_IJNS7_ILi128EEENS7_ILi96EEENS7_ILi64EEEEEELi256ENS_6half_tEfNS_4arch4Sm90ELb0ELb1ELb1ELb0ELb0ELb0ELb0ELb1ELb0ELb1ELb1ELb0EEENS1_21CollectiveEpilogueFwdINS6_IJSA_NS7_ILi256EEESB_EEES9_SE_SG_Li256ELb0ELb1ELb1ELb0EEENS1_19SingleTileSchedulerILb0ELb1ELb1ELi128EEEEEEEEEvNT_6ParamsE --------------------------
	.section	.nv.info._ZN7cutlass13device_kernelIN5flash11enable_sm90INS1_16FlashAttnFwdSm90INS1_25CollectiveMainloopFwdSm90ILi2EN4cute5tupleIJNS5_1CILi1EEES8_S8_EEENS6_IJNS7_ILi128EEENS7_ILi96EEENS7_ILi64EEEEEELi256ENS_6half_tEfNS_4arch4Sm90ELb0ELb1ELb1ELb0ELb0ELb0ELb0ELb1ELb0ELb1ELb1ELb0EEENS1_21CollectiveEpilogueFwdINS6_IJSA_NS7_ILi256EEESB_EEES9_SE_SG_Li256ELb0ELb1ELb1ELb0EEENS1_19SingleTileSchedulerILb0ELb1ELb1ELi128EEEEEEEEEvNT_6ParamsE,"",@"SHT_CUDA_INFO"
	.sectionflags	@""
	.align	4


	//----- nvinfo : EIATTR_CUDA_API_VERSION
	.align		4
        /*0000*/ 	.byte	0x04, 0x37
        /*0002*/ 	.short	(.L_678 - .L_677)
.L_677:
        /*0004*/ 	.word	0x00000082


	//----- nvinfo : EIATTR_KPARAM_INFO
	.align		4
.L_678:
        /*0008*/ 	.byte	0x04, 0x17
        /*000a*/ 	.short	(.L_680 - .L_679)
.L_679:
        /*000c*/ 	.word	0x00000000
        /*0010*/ 	.short	0x0000
        /*0012*/ 	.short	0x0000
        /*0014*/ 	.byte	0x00, 0xf0, 0x01, 0x28


	//----- nvinfo : EIATTR_SPARSE_MMA_MASK
	.align		4
.L_680:
        /*0018*/ 	.byte	0x03, 0x50
        /*001a*/ 	.short	0x0000


	//----- nvinfo : EIATTR_MAXREG_COUNT
	.align		4
        /*001c*/ 	.byte	0x03, 0x1b
        /*001e*/ 	.short	0x00a8


	//----- nvinfo : EIATTR_MERCURY_ISA_VERSION
	.align		4
        /*0020*/ 	.byte	0x03, 0x5f
        /*0022*/ 	.short	0x0101


	//----- nvinfo : EIATTR_VRC_CTA_INIT_COUNT
	.align		4
        /*0024*/ 	.byte	0x02, 0x4a
	.zero		1
	.zero		1


	//----- nvinfo : EIATTR_EXIT_INSTR_OFFSETS
	.align		4
        /*0028*/ 	.byte	0x04, 0x1c
        /*002a*/ 	.short	(.L_682 - .L_681)


	//   ....[0]....
.L_681:
        /*002c*/ 	.word	0x00000010


	//----- nvinfo : EIATTR_MAX_THREADS
	.align		4
.L_682:
        /*0030*/ 	.byte	0x04, 0x05
        /*0032*/ 	.short	(.L_684 - .L_683)
.L_683:
        /*0034*/ 	.word	0x00000180
        /*0038*/ 	.word	0x00000001
        /*003c*/ 	.word	0x00000001


	//----- nvinfo : EIATTR_CBANK_PARAM_SIZE
	.align		4
.L_684:
        /*0040*/ 	.byte	0x03, 0x19
        /*0042*/ 	.short	0x0a00


	//----- nvinfo : EIATTR_PARAM_CBANK
	.align		4
        /*0044*/ 	.byte	0x04, 0x0a
        /*0046*/ 	.short	(.L_686 - .L_685)
	.align		4
.L_685:
        /*0048*/ 	.word	index@(.nv.constant0._ZN7cutlass13device_kernelIN5flash11enable_sm90INS1_16FlashAttnFwdSm90INS1_25CollectiveMainloopFwdSm90ILi2EN4cute5tupleIJNS5_1CILi1EEES8_S8_EEENS6_IJNS7_ILi128EEENS7_ILi96EEENS7_ILi64EEEEEELi256ENS_6half_tEfNS_4arch4Sm90ELb0ELb1ELb1ELb0ELb0ELb0ELb0ELb1ELb0ELb1ELb1ELb0EEENS1_21CollectiveEpilogueFwdINS6_IJSA_NS7_ILi256EEESB_EEES9_SE_SG_Li256ELb0ELb1ELb1ELb0EEENS1_19SingleTileSchedulerILb0ELb1ELb1ELi128EEEEEEEEEvNT_6ParamsE)
        /*004c*/ 	.short	0x0380
        /*004e*/ 	.short	0x0a00


	//----- nvinfo : EIATTR_SW_WAR
	.align		4
.L_686:
        /*0050*/ 	.byte	0x04, 0x36
        /*0052*/ 	.short	(.L_688 - .L_687)
.L_687:
        /*0054*/ 	.word	0x00000008
.L_688:


//--------------------- .nv.info._ZN7cutlass13device_kernelIN5flash11enable_sm90INS1_16FlashAttnFwdSm90INS1_25CollectiveMainloopFwdSm90ILi2EN4cute5tupleIJNS5_1CILi1EEES8_S8_EEENS6_IJNS7_ILi128EEENS7_ILi96EEENS7_ILi64EEEEEELi256ENS_6half_tEfNS_4arch4Sm90ELb0ELb1ELb1ELb0ELb0ELb0ELb1ELb1ELb0ELb1ELb1ELb0EEENS1_21CollectiveEpilogueFwdINS6_IJSA_NS7_ILi256EEESB_EEES9_SE_SG_Li256ELb0ELb1ELb1ELb0EEENS1_19SingleTileSchedulerILb0ELb1ELb1ELi128EEEEEEEEEvNT_6ParamsE --------------------------
	.section	.nv.info._ZN7cutlass13device_kernelIN5flash11enable_sm90INS1_16FlashAttnFwdSm90INS1_25CollectiveMainloopFwdSm90ILi2EN4cute5tupleIJNS5_1CILi1EEES8_S8_EEENS6_IJNS7_ILi128EEENS7_ILi96EEENS7_ILi64EEEEEELi256ENS_6half_tEfNS_4arch4Sm90ELb0ELb1ELb1ELb0ELb0ELb0ELb1ELb1ELb0ELb1ELb1ELb0EEENS1_21CollectiveEpilogueFwdINS6_IJSA_NS7_ILi256EEESB_EEES9_SE_SG_Li256ELb0ELb1ELb1ELb0EEENS1_19SingleTileSchedulerILb0ELb1ELb1ELi128EEEEEEEEEvNT_6ParamsE,"",@"SHT_CUDA_INFO"
	.sectionflags	@""
	.align	4


	//----- nvinfo : EIATTR_CUDA_API_VERSION
	.align		4
        /*0000*/ 	.byte	0x04, 0x37
        /*0002*/ 	.short	(.L_690 - .L_689)
.L_689:
        /*0004*/ 	.word	0x00000082


	//----- nvinfo : EIATTR_KPARAM_INFO
	.align		4
.L_690:
        /*0008*/ 	.byte	0x04, 0x17
        /*000a*/ 	.short	(.L_692 - .L_691)
.L_691:
        /*000c*/ 	.word	0x00000000
        /*0010*/ 	.short	0x0000
        /*0012*/ 	.short	0x0000
        /*0014*/ 	.byte	0x00, 0xf0, 0x01, 0x2c


	//----- nvinfo : EIATTR_SPARSE_MMA_MASK
	.align		4
.L_692:
        /*0018*/ 	.byte	0x03, 0x50
        /*001a*/ 	.short	0x0000


	//----- nvinfo : EIATTR_MAXREG_COUNT
	.align		4
        /*001c*/ 	.byte	0x03, 0x1b
        /*001e*/ 	.short	0x00a8


	//----- nvinfo : EIATTR_MERCURY_ISA_VERSION
	.align		4
        /*0020*/ 	.byte	0x03, 0x5f
        /*0022*/ 	.short	0x0101


	//----- nvinfo : EIATTR_VRC_CTA_INIT_COUNT
	.align		4
        /*0024*/ 	.byte	0x02, 0x4a
	.zero		1
	.zero		1


	//----- nvinfo : EIATTR_EXIT_INSTR_OFFSETS
	.align		4
        /*0028*/ 	.byte	0x04, 0x1c
        /*002a*/ 	.short	(.L_694 - .L_693)


	//   ....[0]....
.L_693:
        /*002c*/ 	.word	0x00000010


	//----- nvinfo : EIATTR_MAX_THREADS
	.align		4
.L_694:
        /*0030*/ 	.byte	0x04, 0x05
        /*0032*/ 	.short	(.L_696 - .L_695)
.L_695:
        /*0034*/ 	.word	0x00000180
        /*0038*/ 	.word	0x00000001
        /*003c*/ 	.word	0x00000001


	//----- nvinfo : EIATTR_CBANK_PARAM_SIZE
	.align		4
.L_696:
        /*0040*/ 	.byte	0x03, 0x19
        /*0042*/ 	.short	0x0b00


	//----- nvinfo : EIATTR_PARAM_CBANK
	.align		4
        /*0044*/ 	.byte	0x04, 0x0a
        /*0046*/ 	.short	(.L_698 - .L_697)
	.align		4
.L_697:
        /*0048*/ 	.word	index@(.nv.constant0._ZN7cutlass13device_kernelIN5flash11enable_sm90INS1_16FlashAttnFwdSm90INS1_25CollectiveMainloopFwdSm90ILi2EN4cute5tupleIJNS5_1CILi1EEES8_S8_EEENS6_IJNS7_ILi128EEENS7_ILi96EEENS7_ILi64EEEEEELi256ENS_6half_tEfNS_4arch4Sm90ELb0ELb1ELb1ELb0ELb0ELb0ELb1ELb1ELb0ELb1ELb1ELb0EEENS1_21CollectiveEpilogueFwdINS6_IJSA_NS7_ILi256EEESB_EEES9_SE_SG_Li256ELb0ELb1ELb1ELb0EEENS1_19SingleTileSchedulerILb0ELb1ELb1ELi128EEEEEEEEEvNT_6ParamsE)
        /*004c*/ 	.short	0x0380
        /*004e*/ 	.short	0x0b00


	//----- nvinfo : EIATTR_SW_WAR
	.align		4
.L_698:
        /*0050*/ 	.byte	0x04, 0x36
        /*0052*/ 	.short	(.L_700 - .L_699)
.L_699:
        /*0054*/ 	.word	0x00000008
.L_700:


//--------------------- .nv.info._ZN7cutlass13device_kernelIN5flash11enable_sm90INS1_16FlashAttnFwdSm90INS1_25CollectiveMainloopFwdSm90ILi2EN4cute5tupleIJNS5_1CILi1EEES8_S8_EEENS6_IJNS7_ILi128EEENS7_ILi96EEENS7_ILi64EEEEEELi256ENS_6half_tEfNS_4arch4Sm90ELb0ELb1ELb1ELb1ELb0ELb0ELb0ELb1ELb0ELb1ELb1ELb0EEENS1_21CollectiveEpilogueFwdINS6_IJSA_NS7_ILi256EEESB_EEES9_SE_SG_Li256ELb1ELb1ELb1ELb0EEENS1_36VarlenDynamicPersistentTileSchedulerILi128ELi96ELi256ELi128ELb1ELb1ELb1ELb1ELb0ELb1EEEEEEEEEvNT_6ParamsE --------------------------
	.section	.nv.info._ZN7cutlass13device_kernelIN5flash11enable_sm90INS1_16FlashAttnFwdSm90INS1_25CollectiveMainloopFwdSm90ILi2EN4cute5tupleIJNS5_1CILi1EEES8_S8_EEENS6_IJNS7_ILi128EEENS7_ILi96EEENS7_ILi64EEEEEELi256ENS_6half_tEfNS_4arch4Sm90ELb0ELb1ELb1ELb1ELb0ELb0ELb0ELb1ELb0ELb1ELb1ELb0EEENS1_21CollectiveEpilogueFwdINS6_IJSA_NS7_ILi256EEESB_EEES9_SE_SG_Li256ELb1ELb1ELb1ELb0EEENS1_36VarlenDynamicPersistentTileSchedulerILi128ELi96ELi256ELi128ELb1ELb1ELb1ELb1ELb0ELb1EEEEEEEEEvNT_6ParamsE,"",@"SHT_CUDA_INFO"
	.sectionflags	@""
	.align	4


	//----- nvinfo : EIATTR_CUDA_API_VERSION
	.align		4
        /*0000*/ 	.byte	0x04, 0x37
        /*0002*/ 	.short	(.L_702 - .L_701)
.L_701:
        /*0004*/ 	.word	0x00000082


	//----- nvinfo : EIATTR_KPARAM_INFO
	.align		4
.L_702:
        /*0008*/ 	.byte	0x04, 0x17
        /*000a*/ 	.short	(.L_704 - .L_703)
.L_703:
        /*000c*/ 	.word	0x00000000
        /*0010*/ 	.short	0x0000
        /*0012*/ 	.short	0x0000
        /*0014*/ 	.byte	0x00, 0xf0, 0x01, 0x2a


	//----- nvinfo : EIATTR_SPARSE_MMA_MASK
	.align		4
.L_704:
        /*0018*/ 	.byte	0x03, 0x50
        /*001a*/ 	.short	0x0000


	//----- nvinfo : EIATTR_MAXREG_COUNT
	.align		4
        /*001c*/ 	.byte	0x03, 0x1b
        /*001e*/ 	.short	0x00a8


	//----- nvinfo : EIATTR_MERCURY_ISA_VERSION
	.align		4
        /*0020*/ 	.byte	0x03, 0x5f
        /*0022*/ 	.short	0x0101


	//----- nvinfo : EIATTR_VRC_CTA_INIT_COUNT
	.align		4
        /*0024*/ 	.byte	0x02, 0x4a
	.zero		1
	.zero		1


	//----- nvinfo : EIATTR_EXIT_INSTR_OFFSETS
	.align		4
        /*0028*/ 	.byte	0x04, 0x1c
        /*002a*/ 	.short	(.L_706 - .L_705)


	//   ....[0]....
.L_705:
        /*002c*/ 	.word	0x00000010


	//----- nvinfo : EIATTR_MAX_THREADS
	.align		4
.L_706:
        /*0030*/ 	.byte	0x04, 0x05
        /*0032*/ 	.short	(.L_708 - .L_707)
.L_707:
        /*0034*/ 	.word	0x00000180
        /*0038*/ 	.word	0x00000001
        /*003c*/ 	.word	0x00000001


	//----- nvinfo : EIATTR_CBANK_PARAM_SIZE
	.align		4
.L_708:
        /*0040*/ 	.byte	0x03, 0x19
        /*0042*/ 	.short	0x0a80


	//----- nvinfo : EIATTR_PARAM_CBANK
	.align		4
        /*0044*/ 	.byte	0x04, 0x0a
        /*0046*/ 	.short	(.L_710 - .L_709)
	.align		4
.L_709:
        /*0048*/ 	.word	index@(.nv.constant0._ZN7cutlass13device_kernelIN5flash11enable_sm90INS1_16FlashAttnFwdSm90INS1_25CollectiveMainloopFwdSm90ILi2EN4cute5tupleIJNS5_1CILi1EEES8_S8_EEENS6_IJNS7_ILi128EEENS7_ILi96EEENS7_ILi64EEEEEELi256ENS_6half_tEfNS_4arch4Sm90ELb0ELb1ELb1ELb1ELb0ELb0ELb0ELb1ELb0ELb1ELb1ELb0EEENS1_21CollectiveEpilogueFwdINS6_IJSA_NS7_ILi256EEESB_EEES9_SE_SG_Li256ELb1ELb1ELb1ELb0EEENS1_36VarlenDynamicPersistentTileSchedulerILi128ELi96ELi256ELi128ELb1ELb1ELb1ELb1ELb0ELb1EEEEEEEEEvNT_6ParamsE)
        /*004c*/ 	.short	0x0380
        /*004e*/ 	.short	0x0a80


	//----- nvinfo : EIATTR_SW_WAR
	.align		4
.L_710:
        /*0050*/ 	.byte	0x04, 0x36
        /*0052*/ 	.short	(.L_712 - .L_711)
.L_711:
        /*0054*/ 	.word	0x00000008
.L_712:


//--------------------- .nv.info._ZN7cutlass13device_kernelIN5flash11enable_sm90INS1_16FlashAttnFwdSm90INS1_25CollectiveMainloopFwdSm90ILi2EN4cute5tupleIJNS5_1CILi1EEES8_S8_EEENS6_IJNS7_ILi128EEENS7_ILi96EEENS7_ILi64EEEEEELi256ENS_6half_tEfNS_4arch4Sm90ELb0ELb1ELb1ELb1ELb0ELb1ELb0ELb1ELb0ELb1ELb1ELb0EEENS1_21CollectiveEpilogueFwdINS6_IJSA_NS7_ILi256EEESB_EEES9_SE_SG_Li256ELb1ELb1ELb1ELb0EEENS1_36VarlenDynamicPersistentTileSchedulerILi128ELi96ELi256ELi128ELb1ELb1ELb1ELb1ELb0ELb1EEEEEEEEEvNT_6ParamsE --------------------------
	.section	.nv.info._ZN7cutlass13device_kernelIN5flash11enable_sm90INS1_16FlashAttnFwdSm90INS1_25CollectiveMainloopFwdSm90ILi2EN4cute5tupleIJNS5_1CILi1EEES8_S8_EEENS6_IJNS7_ILi128EEENS7_ILi96EEENS7_ILi64EEEEEELi256ENS_6half_tEfNS_4arch4Sm90ELb0ELb1ELb1ELb1ELb0ELb1ELb0ELb1ELb0ELb1ELb1ELb0EEENS1_21CollectiveEpilogueFwdINS6_IJSA_NS7_ILi256EEESB_EEES9_SE_SG_Li256ELb1ELb1ELb1ELb0EEENS1_36VarlenDynamicPersistentTileSchedulerILi128ELi96ELi256ELi128ELb1ELb1ELb1ELb1ELb0ELb1EEEEEEEEEvNT_6ParamsE,"",@"SHT_CUDA_INFO"
	.sectionflags	@""
	.align	4


	//----- nvinfo : EIATTR_CUDA_API_VERSION
	.align		4
        /*0000*/ 	.byte	0x04, 0x37
        /*0002*/ 	.short	(.L_714 - .L_713)
.L_713:
        /*0004*/ 	.word	0x00000082


	//----- nvinfo : EIATTR_KPARAM_INFO
	.align		4
.L_714:
        /*0008*/ 	.byte	0x04, 0x17
        /*000a*/ 	.short	(.L_716 - .L_715)
.L_715:
        /*000c*/ 	.word	0x00000000
        /*0010*/ 	.short	0x0000
        /*0012*/ 	.short	0x0000
        /*0014*/ 	.byte	0x00, 0xf0, 0x01, 0x2a


	//----- nvinfo : EIATTR_SPARSE_MMA_MASK
	.align		4
.L_716:
        /*0018*/ 	.byte	0x03, 0x50
        /*001a*/ 	.short	0x0000


	//----- nvinfo : EIATTR_MAXREG_COUNT
	.align		4
        /*001c*/ 	.byte	0x03, 0x1b
        /*001e*/ 	.short	0x00a8


	//----- nvinfo : EIATTR_MERCURY_ISA_VERSION
	.align		4
        /*0020*/ 	.byte	0x03, 0x5f
        /*0022*/ 	.short	0x0101


	//----- nvinfo : EIATTR_VRC_CTA_INIT_COUNT
	.align		4
        /*0024*/ 	.byte	0x02, 0x4a
	.zero		1
	.zero		1


	//----- nvinfo : EIATTR_EXIT_INSTR_OFFSETS
	.align		4
        /*0028*/ 	.byte	0x04, 0x1c
        /*002a*/ 	.short	(.L_718 - .L_717)


	//   ....[0]....
.L_717:
        /*002c*/ 	.word	0x00000010


	//----- nvinfo : EIATTR_MAX_THREADS
	.align		4
.L_718:
        /*0030*/ 	.byte	0x04, 0x05
        /*0032*/ 	.short	(.L_720 - .L_719)
.L_719:
        /*0034*/ 	.word	0x00000180
        /*0038*/ 	.word	0x00000001
        /*003c*/ 	.word	0x00000001


	//----- nvinfo : EIATTR_CBANK_PARAM_SIZE
	.align		4
.L_720:
        /*0040*/ 	.byte	0x03, 0x19
        /*0042*/ 	.short	0x0a80


	//----- nvinfo : EIATTR_PARAM_CBANK
	.align		4
        /*0044*/ 	.byte	0x04, 0x0a
        /*0046*/ 	.short	(.L_722 - .L_721)
	.align		4
.L_721:
        /*0048*/ 	.word	index@(.nv.constant0._ZN7cutlass13device_kernelIN5flash11enable_sm90INS1_16FlashAttnFwdSm90INS1_25CollectiveMainloopFwdSm90ILi2EN4cute5tupleIJNS5_1CILi1EEES8_S8_EEENS6_IJNS7_ILi128EEENS7_ILi96EEENS7_ILi64EEEEEELi256ENS_6half_tEfNS_4arch4Sm90ELb0ELb1ELb1ELb1ELb0ELb1ELb0ELb1ELb0ELb1ELb1ELb0EEENS1_21CollectiveEpilogueFwdINS6_IJSA_NS7_ILi256EEESB_EEES9_SE_SG_Li256ELb1ELb1ELb1ELb0EEENS1_36VarlenDynamicPersistentTileSchedulerILi128ELi96ELi256ELi128ELb1ELb1ELb1ELb1ELb0ELb1EEEEEEEEEvNT_6ParamsE)
        /*004c*/ 	.short	0x0380
        /*004e*/ 	.short	0x0a80


	//----- nvinfo : EIATTR_SW_WAR
	.align		4
.L_722:
        /*0050*/ 	.byte	0x04, 0x36
        /*0052*/ 	.short	(.L_724 - .L_723)
.L_723:
        /*0054*/ 	.word	0x00000008
.L_724:


//--------------------- .nv.info._ZN7cutlass13device_kernelIN5flash11enable_sm90INS1_16FlashAttnFwdSm90INS1_25CollectiveMainloopFwdSm90ILi2EN4cute5tupleIJNS5_1CILi1EEES8_S8_EEENS6_IJNS7_ILi128EEENS7_ILi96EEENS7_ILi64EEEEEELi256ENS_6half_tEfNS_4arch4Sm90ELb0ELb1ELb1ELb1ELb0ELb0ELb1ELb1ELb0ELb1ELb1ELb0EEENS1_21CollectiveEpilogueFwdINS6_IJSA_NS7_ILi256EEESB_EEES9_SE_SG_Li256ELb1ELb1ELb1ELb0EEENS1_36VarlenDynamicPersistentTileSchedulerILi128ELi96ELi256ELi128ELb1ELb1ELb1ELb1ELb0ELb1EEEEEEEEEvNT_6ParamsE --------------------------
	.section	.nv.info._ZN7cutlass13device_kernelIN5flash11enable_sm90INS1_16FlashAttnFwdSm90INS1_25CollectiveMainloopFwdSm90ILi2EN4cute5tupleIJNS5_1CILi1EEES8_S8_EEENS6_IJNS7_ILi128EEENS7_ILi96EEENS7_ILi64EEEEEELi256ENS_6half_tEfNS_4arch4Sm90ELb0ELb1ELb1ELb1ELb0ELb0ELb1ELb1ELb0ELb1ELb1ELb0EEENS1_21CollectiveEpilogueFwdINS6_IJSA_NS7_ILi256EEESB_EEES9_SE_SG_Li256ELb1ELb1ELb1ELb0EEENS1_36VarlenDynamicPersistentTileSchedulerILi128ELi96ELi256ELi128ELb1ELb1ELb1ELb1ELb0ELb1EEEEEEEEEvNT_6ParamsE,"",@"SHT_CUDA_INFO"
	.sectionflags	@""
	.align	4


	//----- nvinfo : EIATTR_CUDA_API_VERSION
	.align		4
        /*0000*/ 	.byte	0x04, 0x37
        /*0002*/ 	.short	(.L_726 - .L_725)
.L_725:
        /*0004*/ 	.word	0x00000082


	//----- nvinfo : EIATTR_KPARAM_INFO
	.align		4
.L_726:
        /*0008*/ 	.byte	0x04, 0x17
        /*000a*/ 	.short	(.L_728 - .L_727)
.L_727:
        /*000c*/ 	.word	0x00000000
        /*0010*/ 	.short	0x0000
        /*0012*/ 	.short	0x0000
        /*0014*/ 	.byte	0x00, 0xf0, 0x01, 0x2e


	//----- nvinfo : EIATTR_SPARSE_MMA_MASK
	.align		4
.L_728:
        /*0018*/ 	.byte	0x03, 0x50
        /*001a*/ 	.short	0x0000


	//----- nvinfo : EIATTR_MAXREG_COUNT
	.align		4
        /*001c*/ 	.byte	0x03, 0x1b
        /*001e*/ 	.short	0x00a8


	//----- nvinfo : EIATTR_MERCURY_ISA_VERSION
	.align		4
        /*0020*/ 	.byte	0x03, 0x5f
        /*0022*/ 	.short	0x0101


	//----- nvinfo : EIATTR_VRC_CTA_INIT_COUNT
	.align		4
        /*0024*/ 	.byte	0x02, 0x4a
	.zero		1
	.zero		1


	//----- nvinfo : EIATTR_EXIT_INSTR_OFFSETS
	.align		4
        /*0028*/ 	.byte	0x04, 0x1c
        /*002a*/ 	.short	(.L_730 - .L_729)


	//   ....[0]....
.L_729:
        /*002c*/ 	.word	0x00000010


	//----- nvinfo : EIATTR_MAX_THREADS
	.align		4
.L_730:
        /*0030*/ 	.byte	0x04, 0x05
        /*0032*/ 	.short	(.L_732 - .L_731)
.L_731:
        /*0034*/ 	.word	0x00000180
        /*0038*/ 	.word	0x00000001
        /*003c*/ 	.word	0x00000001


	//----- nvinfo : EIATTR_CBANK_PARAM_SIZE
	.align		4
.L_732:
        /*0040*/ 	.byte	0x03, 0x19
        /*0042*/ 	.short	0x0b80


	//----- nvinfo : EIATTR_PARAM_CBANK
	.align		4
        /*0044*/ 	.byte	0x04, 0x0a
        /*0046*/ 	.short	(.L_734 - .L_733)
	.align		4
.L_733:
        /*0048*/ 	.word	index@(.nv.constant0._ZN7cutlass13device_kernelIN5flash11enable_sm90INS1_16FlashAttnFwdSm90INS1_25CollectiveMainloopFwdSm90ILi2EN4cute5tupleIJNS5_1CILi1EEES8_S8_EEENS6_IJNS7_ILi128EEENS7_ILi96EEENS7_ILi64EEEEEELi256ENS_6half_tEfNS_4arch4Sm90ELb0ELb1ELb1ELb1ELb0ELb0ELb1ELb1ELb0ELb1ELb1ELb0EEENS1_21CollectiveEpilogueFwdINS6_IJSA_NS7_ILi256EEESB_EEES9_SE_SG_Li256ELb1ELb1ELb1ELb0EEENS1_36VarlenDynamicPersistentTileSchedulerILi128ELi96ELi256ELi128ELb1ELb1ELb1ELb1ELb0ELb1EEEEEEEEEvNT_6ParamsE)
        /*004c*/ 	.short	0x0380
        /*004e*/ 	.short	0x0b80


	//----- nvinfo : EIATTR_SW_WAR
	.align		4
.L_734:
        /*0050*/ 	.byte	0x04, 0x36
        /*0052*/ 	.short	(.L_736 - .L_735)
.L_735:
        /*0054*/ 	.word	0x00000008
.L_736:


//--------------------- .nv.info._ZN7cutlass13device_kernelIN5flash11enable_sm90INS1_16FlashAttnFwdSm90INS1_25CollectiveMainloopFwdSm90ILi2EN4cute5tupleIJNS5_1CILi1EEES8_S8_EEENS6_IJNS7_ILi128EEENS7_ILi96EEENS7_ILi64EEEEEELi256ENS_6half_tEfNS_4arch4Sm90ELb0ELb1ELb1ELb1ELb0ELb1ELb1ELb1ELb0ELb1ELb1ELb0EEENS1_21CollectiveEpilogueFwdINS6_IJSA_NS7_ILi256EEESB_EEES9_SE_SG_Li256ELb1ELb1ELb1ELb0EEENS1_36VarlenDynamicPersistentTileSchedulerILi128ELi96ELi256ELi128ELb1ELb1ELb1ELb1ELb0ELb1EEEEEEEEEvNT_6ParamsE --------------------------
	.section	.nv.info._ZN7cutlass13device_kernelIN5flash11enable_sm90INS1_16FlashAttnFwdSm90INS1_25CollectiveMainloopFwdSm90ILi2EN4cute5tupleIJNS5_1CILi1EEES8_S8_EEENS6_IJNS7_ILi128EEENS7_ILi96EEENS7_ILi64EEEEEELi256ENS_6half_tEfNS_4arch4Sm90ELb0ELb1ELb1ELb1ELb0ELb1ELb1ELb1ELb0ELb1ELb1ELb0EEENS1_21CollectiveEpilogueFwdINS6_IJSA_NS7_ILi256EEESB_EEES9_SE_SG_Li256ELb1ELb1ELb1ELb0EEENS1_36VarlenDynamicPersistentTileSchedulerILi128ELi96ELi256ELi128ELb1ELb1ELb1ELb1ELb0ELb1EEEEEEEEEvNT_6ParamsE,"",@"SHT_CUDA_INFO"
	.sectionflags	@""
	.align	4


	//----- nvinfo : EIATTR_CUDA_API_VERSION
	.align		4
        /*0000*/ 	.byte	0x04, 0x37
        /*0002*/ 	.short	(.L_738 - .L_737)
.L_737:
        /*0004*/ 	.word	0x00000082


	//----- nvinfo : EIATTR_KPARAM_INFO
	.align		4
.L_738:
        /*0008*/ 	.byte	0x04, 0x17
        /*000a*/ 	.short	(.L_740 - .L_739)
.L_739:
        /*000c*/ 	.word	0x00000000
        /*0010*/ 	.short	0x0000
        /*0012*/ 	.short	0x0000
        /*0014*/ 	.byte	0x00, 0xf0, 0x01, 0x2e


	//----- nvinfo : EIATTR_SPARSE_MMA_MASK
	.align		4
.L_740:
        /*0018*/ 	.byte	0x03, 0x50
        /*001a*/ 	.short	0x0000


	//----- nvinfo : EIATTR_MAXREG_COUNT
	.align		4
        /*001c*/ 	.byte	0x03, 0x1b
        /*001e*/ 	.short	0x00a8


	//----- nvinfo : EIATTR_MERCURY_ISA_VERSION
	.align		4
        /*0020*/ 	.byte	0x03, 0x5f
        /*0022*/ 	.short	0x0101


	//----- nvinfo : EIATTR_VRC_CTA_INIT_COUNT
	.align		4
        /*0024*/ 	.byte	0x02, 0x4a
	.zero		1
	.zero		1


	//----- nvinfo : EIATTR_EXIT_INSTR_OFFSETS
	.align		4
        /*0028*/ 	.byte	0x04, 0x1c
        /*002a*/ 	.short	(.L_742 - .L_741)


	//   ....[0]....
.L_741:
        /*002c*/ 	.word	0x00000010


	//----- nvinfo : EIATTR_MAX_THREADS
	.align		4
.L_742:
        /*0030*/ 	.byte	0x04, 0x05
        /*0032*/ 	.short	(.L_744 - .L_743)
.L_743:
        /*0034*/ 	.word	0x00000180
        /*0038*/ 	.word	0x00000001
        /*003c*/ 	.word	0x00000001


	//----- nvinfo : EIATTR_CBANK_PARAM_SIZE
	.align		4
.L_744:
        /*0040*/ 	.byte	0x03, 0x19
        /*0042*/ 	.short	0x0b80


	//----- nvinfo : EIATTR_PARAM_CBANK
	.align		4
        /*0044*/ 	.byte	0x04, 0x0a
        /*0046*/ 	.short	(.L_746 - .L_745)
	.align		4
.L_745:
        /*0048*/ 	.word	index@(.nv.constant0._ZN7cutlass13device_kernelIN5flash11enable_sm90INS1_16FlashAttnFwdSm90INS1_25CollectiveMainloopFwdSm90ILi2EN4cute5tupleIJNS5_1CILi1EEES8_S8_EEENS6_IJNS7_ILi128EEENS7_ILi96EEENS7_ILi64EEEEEELi256ENS_6half_tEfNS_4arch4Sm90ELb0ELb1ELb1ELb1ELb0ELb1ELb1ELb1ELb0ELb1ELb1ELb0EEENS1_21CollectiveEpilogueFwdINS6_IJSA_NS7_ILi256EEESB_EEES9_SE_SG_Li256ELb1ELb1ELb1ELb0EEENS1_36VarlenDynamicPersistentTileSchedulerILi128ELi96ELi256ELi128ELb1ELb1ELb1ELb1ELb0ELb1EEEEEEEEEvNT_6ParamsE)
        /*004c*/ 	.short	0x0380
        /*004e*/ 	.short	0x0b80


	//----- nvinfo : EIATTR_SW_WAR
	.align		4
.L_746:
        /*0050*/ 	.byte	0x04, 0x36
        /*0052*/ 	.short	(.L_748 - .L_747)
.L_747:
        /*0054*/ 	.word	0x00000008
.L_748:


//--------------------- .nv.info._ZN7cutlass13device_kernelIN5flash11enable_sm90INS1_16FlashAttnFwdSm90INS1_25CollectiveMainloopFwdSm90ILi2EN4cute5tupleIJNS5_1CILi1EEES8_S8_EEENS6_IJNS7_ILi128EEENS7_ILi96EEENS7_ILi64EEEEEELi256ENS_6half_tEfNS_4arch4Sm90ELb1ELb0ELb1ELb0ELb0ELb0ELb0ELb1ELb0ELb1ELb1ELb0EEENS1_21CollectiveEpilogueFwdINS6_IJSA_NS7_ILi256EEESB_EEES9_SE_SG_Li256ELb0ELb1ELb1ELb0EEENS1_19SingleTileSchedulerILb0ELb1ELb1ELi128EEEEEEEEEvNT_6ParamsE --------------------------
	.section	.nv.info._ZN7cutlass13device_kernelIN5flash11enable_sm90INS1_16FlashAttnFwdSm90INS1_25CollectiveMainloopFwdSm90ILi2EN4cute5tupleIJNS5_1CILi1EEES8_S8_EEENS6_IJNS7_ILi128EEENS7_ILi96EEENS7_ILi64EEEEEELi256ENS_6half_tEfNS_4arch4Sm90ELb1ELb0ELb1ELb0ELb0ELb0ELb0ELb1ELb0ELb1ELb1ELb0EEENS1_21CollectiveEpilogueFwdINS6_IJSA_NS7_ILi256EEESB_EEES9_SE_SG_Li256ELb0ELb1ELb1ELb0EEENS1_19SingleTileSchedulerILb0ELb1ELb1ELi128EEEEEEEEEvNT_6ParamsE,"",@"SHT_CUDA_INFO"
	.sectionflags	@""
	.align	4


	//----- nvinfo : EIATTR_CUDA_API_VERSION
	.align		4
        /*0000*/ 	.byte	0x04, 0x37
        /*0002*/ 	.short	(.L_750 - .L_749)
.L_749:
        /*0004*/ 	.word	0x00000082


	//----- nvinfo : EIATTR_KPARAM_INFO
	.align		4
.L_750:
        /*0008*/ 	.byte	0x04, 0x17
        /*000a*/ 	.short	(.L_752 - .L_751)
.L_751:
        /*000c*/ 	.word	0x00000000
        /*0010*/ 	.short	0x0000
        /*0012*/ 	.short	0x0000
        /*0014*/ 	.byte	0x00, 0xf0, 0x01, 0x28


	//----- nvinfo : EIATTR_SPARSE_MMA_MASK
	.align		4
.L_752:
        /*0018*/ 	.byte	0x03, 0x50
        /*001a*/ 	.short	0x0000


	//----- nvinfo : EIATTR_MAXREG_COUNT
	.align		4
        /*001c*/ 	.byte	0x03, 0x1b
        /*001e*/ 	.short	0x00a8


	//----- nvinfo : EIATTR_MERCURY_ISA_VERSION
	.align		4
        /*0020*/ 	.byte	0x03, 0x5f
        /*0022*/ 	.short	0x0101


	//----- nvinfo : EIATTR_VRC_CTA_INIT_COUNT
	.align		4
        /*0024*/ 	.byte	0x02, 0x4a
	.zero		1
	.zero		1


	//----- nvinfo : EIATTR_EXIT_INSTR_OFFSETS
	.align		4
        /*0028*/ 	.byte	0x04, 0x1c
        /*002a*/ 	.short	(.L_754 - .L_753)


	//   ....[0]....
.L_753:
        /*002c*/ 	.word	0x00000010


	//----- nvinfo : EIATTR_MAX_THREADS
	.align		4
.L_754:
        /*0030*/ 	.byte	0x04, 0x05
        /*0032*/ 	.short	(.L_756 - .L_755)
.L_755:
        /*0034*/ 	.word	0x00000180
        /*0038*/ 	.word	0x00000001
        /*003c*/ 	.word	0x00000001


	//----- nvinfo : EIATTR_CBANK_PARAM_SIZE
	.align		4
.L_756:
        /*0040*/ 	.byte	0x03, 0x19
        /*0042*/ 	.short	0x0a00


	//----- nvinfo : EIATTR_PARAM_CBANK
	.align		4
        /*0044*/ 	.byte	0x04, 0x0a
        /*0046*/ 	.short	(.L_758 - .L_757)
	.align		4
.L_757:
        /*0048*/ 	.word	index@(.nv.constant0._ZN7cutlass13device_kernelIN5flash11enable_sm90INS1_16FlashAttnFwdSm90INS1_25CollectiveMainloopFwdSm90ILi2EN4cute5tupleIJNS5_1CILi1EEES8_S8_EEENS6_IJNS7_ILi128EEENS7_ILi96EEENS7_ILi64EEEEEELi256ENS_6half_tEfNS_4arch4Sm90ELb1ELb0ELb1ELb0ELb0ELb0ELb0ELb1ELb0ELb1ELb1ELb0EEENS1_21CollectiveEpilogueFwdINS6_IJSA_NS7_ILi256EEESB_EEES9_SE_SG_Li256ELb0ELb1ELb1ELb0EEENS1_19SingleTileSchedulerILb0ELb1ELb1ELi128EEEEEEEEEvNT_6ParamsE)
        /*004c*/ 	.short	0x0380
        /*004e*/ 	.short	0x0a00


	//----- nvinfo : EIATTR_SW_WAR
	.align		4
.L_758:
        /*0050*/ 	.byte	0x04, 0x36
        /*0052*/ 	.short	(.L_760 - .L_759)
.L_759:
        /*0054*/ 	.word	0x00000008
.L_760:


//--------------------- .nv.info._ZN7cutlass13device_kernelIN5flash11enable_sm90INS1_16FlashAttnFwdSm90INS1_25CollectiveMainloopFwdSm90ILi2EN4cute5tupleIJNS5_1CILi1EEES8_S8_EEENS6_IJNS7_ILi128EEENS7_ILi96EEENS7_ILi64EEEEEELi256ENS_6half_tEfNS_4arch4Sm90ELb1ELb0ELb1ELb0ELb0ELb0ELb1ELb1ELb0ELb1ELb1ELb0EEENS1_21CollectiveEpilogueFwdINS6_IJSA_NS7_ILi256EEESB_EEES9_SE_SG_Li256ELb0ELb1ELb1ELb0EEENS1_19SingleTileSchedulerILb0ELb1ELb1ELi128EEEEEEEEEvNT_6ParamsE --------------------------
	.section	.nv.info._ZN7cutlass13device_kernelIN5flash11enable_sm90INS1_16FlashAttnFwdSm90INS1_25CollectiveMainloopFwdSm90ILi2EN4cute5tupleIJNS5_1CILi1EEES8_S8_EEENS6_IJNS7_ILi128EEENS7_ILi96EEENS7_ILi64EEEEEELi256ENS_6half_tEfNS_4arch4Sm90ELb1ELb0ELb1ELb0ELb0ELb0ELb1ELb1ELb0ELb1ELb1ELb0EEENS1_21CollectiveEpilogueFwdINS6_IJSA_NS7_ILi256EEESB_EEES9_SE_SG_Li256ELb0ELb1ELb1ELb0EEENS1_19SingleTileSchedulerILb0ELb1ELb1ELi128EEEEEEEEEvNT_6ParamsE,"",@"SHT_CUDA_INFO"
	.sectionflags	@""
	.align	4


	//----- nvinfo : EIATTR_CUDA_API_VERSION
	.align		4
        /*0000*/ 	.byte	0x04, 0x37
        /*0002*/ 	.short	(.L_762 - .L_761)
.L_761:
        /*0004*/ 	.word	0x00000082


	//----- nvinfo : EIATTR_KPARAM_INFO
	.align		4
.L_762:
        /*0008*/ 	.byte	0x04, 0x17
        /*000a*/ 	.short	(.L_764 - .L_763)
.L_763:
        /*000c*/ 	.word	0x00000000
        /*0010*/ 	.short	0x0000
        /*0012*/ 	.short	0x0000
        /*0014*/ 	.byte	0x00, 0xf0, 0x01, 0x2c


	//----- nvinfo : EIATTR_SPARSE_MMA_MASK
	.align		4
.L_764:
        /*0018*/ 	.byte	0x03, 0x50
        /*001a*/ 	.short	0x0000


	//----- nvinfo : EIATTR_MAXREG_COUNT
	.align		4
        /*001c*/ 	.byte	0x03, 0x1b
        /*001e*/ 	.short	0x00a8


	//----- nvinfo : EIATTR_MERCURY_ISA_VERSION
	.align		4
        /*0020*/ 	.byte	0x03, 0x5f
        /*0022*/ 	.short	0x0101


	//----- nvinfo : EIATTR_VRC_CTA_INIT_COUNT
	.align		4
        /*0024*/ 	.byte	0x02, 0x4a
	.zero		1
	.zero		1


	//----- nvinfo : EIATTR_EXIT_INSTR_OFFSETS
	.align		4
        /*0028*/ 	.byte	0x04, 0x1c
        /*002a*/ 	.short	(.L_766 - .L_765)


	//   ....[0]....
.L_765:
        /*002c*/ 	.word	0x00000010


	//----- nvinfo : EIATTR_MAX_THREADS
	.align		4
.L_766:
        /*0030*/ 	.byte	0x04, 0x05
        /*0032*/ 	.short	(.L_768 - .L_767)
.L_767:
        /*0034*/ 	.word	0x00000180
        /*0038*/ 	.word	0x00000001
        /*003c*/ 	.word	0x00000001


	//----- nvinfo : EIATTR_CBANK_PARAM_SIZE
	.align		4
.L_768:
        /*0040*/ 	.byte	0x03, 0x19
        /*0042*/ 	.short	0x0b00


	//----- nvinfo : EIATTR_PARAM_CBANK
	.align		4
        /*0044*/ 	.byte	0x04, 0x0a
        /*0046*/ 	.short	(.L_770 - .L_769)
	.align		4
.L_769:
        /*0048*/ 	.word	index@(.nv.constant0._ZN7cutlass13device_kernelIN5flash11enable_sm90INS1_16FlashAttnFwdSm90INS1_25CollectiveMainloopFwdSm90ILi2EN4cute5tupleIJNS5_1CILi1EEES8_S8_EEENS6_IJNS7_ILi128EEENS7_ILi96EEENS7_ILi64EEEEEELi256ENS_6half_tEfNS_4arch4Sm90ELb1ELb0ELb1ELb0ELb0ELb0ELb1ELb1ELb0ELb1ELb1ELb0EEENS1_21CollectiveEpilogueFwdINS6_IJSA_NS7_ILi256EEESB_EEES9_SE_SG_Li256ELb0ELb1ELb1ELb0EEENS1_19SingleTileSchedulerILb0ELb1ELb1ELi128EEEEEEEEEvNT_6ParamsE)
        /*004c*/ 	.short	0x0380
        /*004e*/ 	.short	0x0b00


	//----- nvinfo : EIATTR_SW_WAR
	.align		4
.L_770:
        /*0050*/ 	.byte	0x04, 0x36
        /*0052*/ 	.short	(.L_772 - .L_771)
.L_771:
        /*0054*/ 	.word	0x00000008
.L_772:


//--------------------- .nv.info._ZN7cutlass13device_kernelIN5flash11enable_sm90INS1_16FlashAttnFwdSm90INS1_25CollectiveMainloopFwdSm90ILi2EN4cute5tupleIJNS5_1CILi1EEES8_S8_EEENS6_IJNS7_ILi128EEENS7_ILi96EEENS7_ILi64EEEEEELi256ENS_6half_tEfNS_4arch4Sm90ELb1ELb0ELb1ELb1ELb0ELb0ELb0ELb1ELb0ELb1ELb1ELb0EEENS1_21CollectiveEpilogueFwdINS6_IJSA_NS7_ILi256EEESB_EEES9_SE_SG_Li256ELb1ELb1ELb1ELb0EEENS1_36VarlenDynamicPersistentTileSchedulerILi128ELi96ELi256ELi128ELb1ELb1ELb1ELb1ELb1ELb1EEEEEEEEEvNT_6ParamsE --------------------------
	.section	.nv.info._ZN7cutlass13device_kernelIN5flash11enable_sm90INS1_16FlashAttnFwdSm90INS1_25CollectiveMainloopFwdSm90ILi2EN4cute5tupleIJNS5_1CILi1EEES8_S8_EEENS6_IJNS7_ILi128EEENS7_ILi96EEENS7_ILi64EEEEEELi256ENS_6half_tEfNS_4arch4Sm90ELb1ELb0ELb1ELb1ELb0ELb0ELb0ELb1ELb0ELb1ELb1ELb0EEENS1_21CollectiveEpilogueFwdINS6_IJSA_NS7_ILi256EEESB_EEES9_SE_SG_Li256ELb1ELb1ELb1ELb0EEENS1_36VarlenDynamicPersistentTileSchedulerILi128ELi96ELi256ELi128ELb1ELb1ELb1ELb1ELb1ELb1EEEEEEEEEvNT_6ParamsE,"",@"SHT_CUDA_INFO"
	.sectionflags	@""
	.align	4


	//----- nvinfo : EIATTR_CUDA_API_VERSION
	.align		4
        /*0000*/ 	.byte	0x04, 0x37
        /*0002*/ 	.short	(.L_774 - .L_773)
.L_773:
        /*0004*/ 	.word	0x00000082


	//----- nvinfo : EIATTR_KPARAM_INFO
	.align		4
.L_774:
        /*0008*/ 	.byte	0x04, 0x17
        /*000a*/ 	.short	(.L_776 - .L_775)
.L_775:
        /*000c*/ 	.word	0x00000000
        /*0010*/ 	.short	0x0000
        /*0012*/ 	.short	0x0000
        /*0014*/ 	.byte	0x00, 0xf0, 0x01, 0x2a


	//----- nvinfo : EIATTR_SPARSE_MMA_MASK
	.align		4
.L_776:
        /*0018*/ 	.byte	0x03, 0x50
        /*001a*/ 	.short	0x0000


	//----- nvinfo : EIATTR_MAXREG_COUNT
	.align		4
        /*001c*/ 	.byte	0x03, 0x1b
        /*001e*/ 	.short	0x00a8


	//----- nvinfo : EIATTR_MERCURY_ISA_VERSION
	.align		4
        /*0020*/ 	.byte	0x03, 0x5f
        /*0022*/ 	.short	0x0101


	//----- nvinfo : EIATTR_VRC_CTA_INIT_COUNT
	.align		4
        /*0024*/ 	.byte	0x02, 0x4a
	.zero		1
	.zero		1


	//----- nvinfo : EIATTR_EXIT_INSTR_OFFSETS
	.align		4
        /*0028*/ 	.byte	0x04, 0x1c
        /*002a*/ 	.short	(.L_778 - .L_777)


	//   ....[0]....
.L_777:
        /*002c*/ 	.word	0x00000010


	//----- nvinfo : EIATTR_MAX_THREADS
	.align		4
.L_778:
        /*0030*/ 	.byte	0x04, 0x05
        /*0032*/ 	.short	(.L_780 - .L_779)
.L_779:
        /*0034*/ 	.word	0x00000180
        /*0038*/ 	.word	0x00000001
        /*003c*/ 	.word	0x00000001


	//----- nvinfo : EIATTR_CBANK_PARAM_SIZE
	.align		4
.L_780:
        /*0040*/ 	.byte	0x03, 0x19
        /*0042*/ 	.short	0x0a80


	//----- nvinfo : EIATTR_PARAM_CBANK
	.align		4
        /*0044*/ 	.byte	0x04, 0x0a
        /*0046*/ 	.short	(.L_782 - .L_781)
	.align		4
.L_781:
        /*0048*/ 	.word	index@(.nv.constant0._ZN7cutlass13device_kernelIN5flash11enable_sm90INS1_16FlashAttnFwdSm90INS1_25CollectiveMainloopFwdSm90ILi2EN4cute5tupleIJNS5_1CILi1EEES8_S8_EEENS6_IJNS7_ILi128EEENS7_ILi96EEENS7_ILi64EEEEEELi256ENS_6half_tEfNS_4arch4Sm90ELb1ELb0ELb1ELb1ELb0ELb0ELb0ELb1ELb0ELb1ELb1ELb0EEENS1_21CollectiveEpilogueFwdINS6_IJSA_NS7_ILi256EEESB_EEES9_SE_SG_Li256ELb1ELb1ELb1ELb0EEENS1_36VarlenDynamicPersistentTileSchedulerILi128ELi96ELi256ELi128ELb1ELb1ELb1ELb1ELb1ELb1EEEEEEEEEvNT_6ParamsE)
        /*004c*/ 	.short	0x0380
        /*004e*/ 	.short	0x0a80


	//----- nvinfo : EIATTR_SW_WAR
	.align		4
.L_782:
        /*0050*/ 	.byte	0x04, 0x36
        /*0052*/ 	.short	(.L_784 - .L_783)
.L_783:
        /*0054*/ 	.word	0x00000008
.L_784:


//--------------------- .nv.info._ZN7cutlass13device_kernelIN5flash11enable_sm90INS1_16FlashAttnFwdSm90INS1_25CollectiveMainloopFwdSm90ILi2EN4cute5tupleIJNS5_1CILi1EEES8_S8_EEENS6_IJNS7_ILi128EEENS7_ILi96EEENS7_ILi64EEEEEELi256ENS_6half_tEfNS_4arch4Sm90ELb1ELb0ELb1ELb1ELb0ELb1ELb0ELb1ELb0ELb1ELb1ELb0EEENS1_21CollectiveEpilogueFwdINS6_IJSA_NS7_ILi256EEESB_EEES9_SE_SG_Li256ELb1ELb1ELb1ELb0EEENS1_36VarlenDynamicPersistentTileSchedulerILi128ELi96ELi256ELi128ELb1ELb1ELb1ELb1ELb1ELb1EEEEEEEEEvNT_6ParamsE --------------------------
	.section	.nv.info._ZN7cutlass13device_kernelIN5flash11enable_sm90INS1_16FlashAttnFwdSm90INS1_25CollectiveMainloopFwdSm90ILi2EN4cute5tupleIJNS5_1CILi1EEES8_S8_EEENS6_IJNS7_ILi128EEENS7_ILi96EEENS7_ILi64EEEEEELi256ENS_6half_tEfNS_4arch4Sm90ELb1ELb0ELb1ELb1ELb0ELb1ELb0ELb1ELb0ELb1ELb1ELb0EEENS1_21CollectiveEpilogueFwdINS6_IJSA_NS7_ILi256EEESB_EEES9_SE_SG_Li256ELb1ELb1ELb1ELb0EEENS1_36VarlenDynamicPersistentTileSchedulerILi128ELi96ELi256ELi128ELb1ELb1ELb1ELb1ELb1ELb1EEEEEEEEEvNT_6ParamsE,"",@"SHT_CUDA_INFO"
	.sectionflags	@""
	.align	4


	//----- nvinfo : EIATTR_CUDA_API_VERSION
	.align		4
        /*0000*/ 	.byte	0x04, 0x37
        /*0002*/ 	.short	(.L_786 - .L_785)
.L_785:
        /*0004*/ 	.word	0x00000082


	//----- nvinfo : EIATTR_KPARAM_INFO
	.align		4
.L_786:
        /*0008*/ 	.byte	0x04, 0x17
        /*000a*/ 	.short	(.L_788 - .L_787)
.L_787:
        /*000c*/ 	.word	0x00000000
        /*0010*/ 	.short	0x0000
        /*0012*/ 	.short	0x0000
        /*0014*/ 	.byte	0x00, 0xf0, 0x01, 0x2a


	//----- nvinfo : EIATTR_SPARSE_MMA_MASK
	.align		4
.L_788:
        /*0018*/ 	.byte	0x03, 0x50
        /*001a*/ 	.short	0x0000


	//----- nvinfo : EIATTR_MAXREG_COUNT
	.align		4
        /*001c*/ 	.byte	0x03, 0x1b
        /*001e*/ 	.short	0x00a8


	//----- nvinfo : EIATTR_MERCURY_ISA_VERSION
	.align		4
        /*0020*/ 	.byte	0x03, 0x5f
        /*0022*/ 	.short	0x0101


	//----- nvinfo : EIATTR_VRC_CTA_INIT_COUNT
	.align		4
        /*0024*/ 	.byte	0x02, 0x4a
	.zero		1
	.zero		1


	//----- nvinfo : EIATTR_EXIT_INSTR_OFFSETS
	.align		4
        /*0028*/ 	.byte	0x04, 0x1c
        /*002a*/ 	.short	(.L_790 - .L_789)


	//   ....[0]....
.L_789:
        /*002c*/ 	.word	0x00000010


	//----- nvinfo : EIATTR_MAX_THREADS
	.align		4
.L_790:
        /*0030*/ 	.byte	0x04, 0x05
        /*0032*/ 	.short	(.L_792 - .L_791)
.L_791:
        /*0034*/ 	.word	0x00000180
        /*0038*/ 	.word	0x00000001
        /*003c*/ 	.word	0x00000001


	//----- nvinfo : EIATTR_CBANK_PARAM_SIZE
	.align		4
.L_792:
        /*0040*/ 	.byte	0x03, 0x19
        /*0042*/ 	.short	0x0a80


	//----- nvinfo : EIATTR_PARAM_CBANK
	.align		4
        /*0044*/ 	.byte	0x04, 0x0a
        /*0046*/ 	.short	(.L_794 - .L_793)
	.align		4
.L_793:
        /*0048*/ 	.word	index@(.nv.constant0._ZN7cutlass13device_kernelIN5flash11enable_sm90INS1_16FlashAttnFwdSm90INS1_25CollectiveMainloopFwdSm90ILi2EN4cute5tupleIJNS5_1CILi1EEES8_S8_EEENS6_IJNS7_ILi128EEENS7_ILi96EEENS7_ILi64EEEEEELi256ENS_6half_tEfNS_4arch4Sm90ELb1ELb0ELb1ELb1ELb0ELb1ELb0ELb1ELb0ELb1ELb1ELb0EEENS1_21CollectiveEpilogueFwdINS6_IJSA_NS7_ILi256EEESB_EEES9_SE_SG_Li256ELb1ELb1ELb1ELb0EEENS1_36VarlenDynamicPersistentTileSchedulerILi128ELi96ELi256ELi128ELb1ELb1ELb1ELb1ELb1ELb1EEEEEEEEEvNT_6ParamsE)
        /*004c*/ 	.short	0x0380
        /*004e*/ 	.short	0x0a80


	//----- nvinfo : EIATTR_SW_WAR
	.align		4
.L_794:
        /*0050*/ 	.byte	0x04, 0x36
        /*0052*/ 	.short	(.L_796 - .L_795)
.L_795:
        /*0054*/ 	.word	0x00000008
.L_796:


//--------------------- .nv.info._ZN7cutlass13device_kernelIN5flash11enable_sm90INS1_16FlashAttnFwdSm90INS1_25CollectiveMainloopFwdSm90ILi2EN4cute5tupleIJNS5_1CILi1EEES8_S8_EEENS6_IJNS7_ILi128EEENS7_ILi96EEENS7_ILi64EEEEEELi256ENS_6half_tEfNS_4arch4Sm90ELb1ELb0ELb1ELb1ELb0ELb0ELb1ELb1ELb0ELb1ELb1ELb0EEENS1_21CollectiveEpilogueFwdINS6_IJSA_NS7_ILi256EEESB_EEES9_SE_SG_Li256ELb1ELb1ELb1ELb0EEENS1_36VarlenDynamicPersistentTileSchedulerILi128ELi96ELi256ELi128ELb1ELb1ELb1ELb1ELb1ELb1EEEEEEEEEvNT_6ParamsE --------------------------
	.section	.nv.info._ZN7cutlass13device_kernelIN5flash11enable_sm90INS1_16FlashAttnFwdSm90INS1_25CollectiveMainloopFwdSm90ILi2EN4cute5tupleIJNS5_1CILi1EEES8_S8_EEENS6_IJNS7_ILi128EEENS7_ILi96EEENS7_ILi64EEEEEELi256ENS_6half_tEfNS_4arch4Sm90ELb1ELb0ELb1ELb1ELb0ELb0ELb1ELb1ELb0ELb1ELb1ELb0EEENS1_21CollectiveEpilogueFwdINS6_IJSA_NS7_ILi256EEESB_EEES9_SE_SG_Li256ELb1ELb1ELb1ELb0EEENS1_36VarlenDynamicPersistentTileSchedulerILi128ELi96ELi256ELi128ELb1ELb1ELb1ELb1ELb1ELb1EEEEEEEEEvNT_6ParamsE,"",@"SHT_CUDA_INFO"
	.sectionflags	@""
	.align	4


	//----- nvinfo : EIATTR_CUDA_API_VERSION
	.align		4
        /*0000*/ 	.byte	0x04, 0x37
        /*0002*/ 	.short	(.L_798 - .L_797)
.L_797:
        /*0004*/ 	.word	0x00000082


	//----- nvinfo : EIATTR_KPARAM_INFO
	.align		4
.L_798:
        /*0008*/ 	.byte	0x04, 0x17
        /*000a*/ 	.short	(.L_800 - .L_799)
.L_799:
        /*000c*/ 	.word	0x00000000
        /*0010*/ 	.short	0x0000
        /*0012*/ 	.short	0x0000
        /*0014*/ 	.byte	0x00, 0xf0, 0x01, 0x2e


	//----- nvinfo : EIATTR_SPARSE_MMA_MASK
	.align		4
.L_800:
        /*0018*/ 	.byte	0x03, 0x50
        /*001a*/ 	.short	0x0000


	//----- nvinfo : EIATTR_MAXREG_COUNT
	.align		4
        /*001c*/ 	.byte	0x03, 0x1b
        /*001e*/ 	.short	0x00a8


	//----- nvinfo : EIATTR_MERCURY_ISA_VERSION
	.align		4
        /*0020*/ 	.byte	0x03, 0x5f
        /*0022*/ 	.short	0x0101


	//----- nvinfo : EIATTR_VRC_CTA_INIT_COUNT
	.align		4
        /*0024*/ 	.byte	0x02, 0x4a
	.zero		1
	.zero		1


	//----- nvinfo : EIATTR_EXIT_INSTR_OFFSETS
	.align		4
        /*0028*/ 	.byte	0x04, 0x1c
        /*002a*/ 	.short	(.L_802 - .L_801)


	//   ....[0]....
.L_801:
        /*002c*/ 	.word	0x00000010


	//----- nvinfo : EIATTR_MAX_THREADS
	.align		4
.L_802:
        /*0030*/ 	.byte	0x04, 0x05
        /*0032*/ 	.short	(.L_804 - .L_803)
.L_803:
        /*0034*/ 	.word	0x00000180
        /*0038*/ 	.word	0x00000001
        /*003c*/ 	.word	0x00000001


	//----- nvinfo : EIATTR_CBANK_PARAM_SIZE
	.align		4
.L_804:
        /*0040*/ 	.byte	0x03, 0x19
        /*0042*/ 	.short	0x0b80


	//----- nvinfo : EIATTR_PARAM_CBANK
	.align		4
        /*0044*/ 	.byte	0x04, 0x0a
        /*0046*/ 	.short	(.L_806 - .L_805)
	.align		4
.L_805:
        /*0048*/ 	.word	index@(.nv.constant0._ZN7cutlass13device_kernelIN5flash11enable_sm90INS1_16FlashAttnFwdSm90INS1_25CollectiveMainloopFwdSm90ILi2EN4cute5tupleIJNS5_1CILi1EEES8_S8_EEENS6_IJNS7_ILi128EEENS7_ILi96EEENS7_ILi64EEEEEELi256ENS_6half_tEfNS_4arch4Sm90ELb1ELb0ELb1ELb1ELb0ELb0ELb1ELb1ELb0ELb1ELb1ELb0EEENS1_21CollectiveEpilogueFwdINS6_IJSA_NS7_ILi256EEESB_EEES9_SE_SG_Li256ELb1ELb1ELb1ELb0EEENS1_36VarlenDynamicPersistentTileSchedulerILi128ELi96ELi256ELi128ELb1ELb1ELb1ELb1ELb1ELb1EEEEEEEEEvNT_6ParamsE)
        /*004c*/ 	.short	0x0380
        /*004e*/ 	.short	0x0b80


	//----- nvinfo : EIATTR_SW_WAR
	.align		4
.L_806:
        /*0050*/ 	.byte	0x04, 0x36
        /*0052*/ 	.short	(.L_808 - .L_807)
.L_807:
        /*0054*/ 	.word	0x00000008
.L_808:


//--------------------- .nv.info._ZN7cutlass13device_kernelIN5flash11enable_sm90INS1_16FlashAttnFwdSm90INS1_25CollectiveMainloopFwdSm90ILi2EN4cute5tupleIJNS5_1CILi1EEES8_S8_EEENS6_IJNS7_ILi128EEENS7_ILi96EEENS7_ILi64EEEEEELi256ENS_6half_tEfNS_4arch4Sm90ELb1ELb0ELb1ELb1ELb0ELb1ELb1ELb1ELb0ELb1ELb1ELb0EEENS1_21CollectiveEpilogueFwdINS6_IJSA_NS7_ILi256EEESB_EEES9_SE_SG_Li256ELb1ELb1ELb1ELb0EEENS1_36VarlenDynamicPersistentTileSchedulerILi128ELi96ELi256ELi128ELb1ELb1ELb1ELb1ELb1ELb1EEEEEEEEEvNT_6ParamsE --------------------------
	.section	.nv.info._ZN7cutlass13device_kernelIN5flash11enable_sm90INS1_16FlashAttnFwdSm90INS1_25CollectiveMainloopFwdSm90ILi2EN4cute5tupleIJNS5_1CILi1EEES8_S8_EEENS6_IJNS7_ILi128EEENS7_ILi96EEENS7_ILi64EEEEEELi256ENS_6half_tEfNS_4arch4Sm90ELb1ELb0ELb1ELb1ELb0ELb1ELb1ELb1ELb0ELb1ELb1ELb0EEENS1_21CollectiveEpilogueFwdINS6_IJSA_NS7_ILi256EEESB_EEES9_SE_SG_Li256ELb1ELb1ELb1ELb0EEENS1_36VarlenDynamicPersistentTileSchedulerILi128ELi96ELi256ELi128ELb1ELb1ELb1ELb1ELb1ELb1EEEEEEEEEvNT_6ParamsE,"",@"SHT_CUDA_INFO"
	.sectionflags	@""
	.align	4


	//----- nvinfo : EIATTR_CUDA_API_VERSION
	.align		4
        /*0000*/ 	.byte	0x04, 0x37
        /*0002*/ 	.short	(.L_810 - .L_809)
.L_809:
        /*0004*/ 	.word	0x00000082


	//----- nvinfo : EIATTR_KPARAM_INFO
	.align		4
.L_810:
        /*0008*/ 	.byte	0x04, 0x17
        /*000a*/ 	.short	(.L_812 - .L_811)
.L_811:
        /*000c*/ 	.word	0x00000000
        /*0010*/ 	.short	0x0000
        /*0012*/ 	.short	0x0000
        /*0014*/ 	.byte	0x00, 0xf0, 0x01, 0x2e


	//----- nvinfo : EIATTR_SPARSE_MMA_MASK
	.align		4
.L_812:
        /*0018*/ 	.byte	0x03, 0x50
        /*001a*/ 	.short	0x0000


	//----- nvinfo : EIATTR_MAXREG_COUNT
	.align		4
        /*001c*/ 	.byte	0x03, 0x1b
        /*001e*/ 	.short	0x00a8


	//----- nvinfo : EIATTR_MERCURY_ISA_VERSION
	.align		4
        /*0020*/ 	.byte	0x03, 0x5f
        /*0022*/ 	.short	0x0101


	//----- nvinfo : EIATTR_VRC_CTA_INIT_COUNT
	.align		4
        /*0024*/ 	.byte	0x02, 0x4a
	.zero		1
	.zero		1


	//----- nvinfo : EIATTR_EXIT_INSTR_OFFSETS
	.align		4
        /*0028*/ 	.byte	0x04, 0x1c
        /*002a*/ 	.short	(.L_814 - .L_813)


	//   ....[0]....
.L_813:
        /*002c*/ 	.word	0x00000010


	//----- nvinfo : EIATTR_MAX_THREADS
	.align		4
.L_814:
        /*0030*/ 	.byte	0x04, 0x05
        /*0032*/ 	.short	(.L_816 - .L_815)
.L_815:
        /*0034*/ 	.word	0x00000180
        /*0038*/ 	.word	0x00000001
        /*003c*/ 	.word	0x00000001


	//----- nvinfo : EIATTR_CBANK_PARAM_SIZE
	.align		4
.L_816:
        /*0040*/ 	.byte	0x03, 0x19
        /*0042*/ 	.short	0x0b80


	//----- nvinfo : EIATTR_PARAM_CBANK
	.align		4
        /*0044*/ 	.byte	0x04, 0x0a
        /*0046*/ 	.short	(.L_818 - .L_817)
	.align		4
.L_817:
        /*0048*/ 	.word	index@(.nv.constant0._ZN7cutlass13device_kernelIN5flash11enable_sm90INS1_16FlashAttnFwdSm90INS1_25CollectiveMainloopFwdSm90ILi2EN4cute5tupleIJNS5_1CILi1EEES8_S8_EEENS6_IJNS7_ILi128EEENS7_ILi96EEENS7_ILi64EEEEEELi256ENS_6half_tEfNS_4arch4Sm90ELb1ELb0ELb1ELb1ELb0ELb1ELb1ELb1ELb0ELb1ELb1ELb0EEENS1_21CollectiveEpilogueFwdINS6_IJSA_NS7_ILi256EEESB_EEES9_SE_SG_Li256ELb1ELb1ELb1ELb0EEENS1_36VarlenDynamicPersistentTileSchedulerILi128ELi96ELi256ELi128ELb1ELb1ELb1ELb1ELb1ELb1EEEEEEEEEvNT_6ParamsE)
        /*004c*/ 	.short	0x0380
        /*004e*/ 	.short	0x0b80


	//----- nvinfo : EIATTR_SW_WAR
	.align		4
.L_818:
        /*0050*/ 	.byte	0x04, 0x36
        /*0052*/ 	.short	(.L_820 - .L_819)
.L_819:
        /*0054*/ 	.word	0x00000008
.L_820:


//--------------------- .nv.callgraph             --------------------------
	.section	.nv.callgraph,"",@"SHT_CUDA_CALLGRAPH"
	.align	4
	.sectionentsize	8
	.align		4
        /*0000*/ 	.word	0x00000000
	.align		4
        /*0004*/ 	.word	0xffffffff
	.align		4
        /*0008*/ 	.word	0x00000000
	.align		4
        /*000c*/ 	.word	0xfffffffe
	.align		4
        /*0010*/ 	.word	0x00000000
	.align		4
        /*0014*/ 	.word	0xfffffffd
	.align		4
        /*0018*/ 	.word	0x00000000
	.align		4
        /*001c*/ 	.word	0xfffffffc


//--------------------- .nv.constant4             --------------------------
	.section	.nv.constant4,"a",@progbits
	.align	8
	.align		8
.nv.constant4:
        /*0000*/ 	.dword	_ZN81_INTERNAL_2bd1f99c_45_flash_fwd_hdimdiff_fp16_split_softcap_sm90_cu_9d2915ae_35504cuda3std3__45__cpo5beginE
	.align		8
        /*0008*/ 	.dword	_ZN81_INTERNAL_2bd1f99c_45_flash_fwd_hdimdiff_fp16_split_softcap_sm90_cu_9d2915ae_35504cuda3std3__45__cpo3endE
	.align		8
        /*0010*/ 	.dword	_ZN81_INTERNAL_2bd1f99c_45_flash_fwd_hdimdiff_fp16_split_softcap_sm90_cu_9d2915ae_35504cuda3std3__45__cpo6cbeginE
	.align		8
        /*0018*/ 	.dword	_ZN81_INTERNAL_2bd1f99c_45_flash_fwd_hdimdiff_fp16_split_softcap_sm90_cu_9d2915ae_35504cuda3std3__45__cpo4cendE
	.align		8
        /*0020*/ 	.dword	_ZN81_INTERNAL_2bd1f99c_45_flash_fwd_hdimdiff_fp16_split_softcap_sm90_cu_9d2915ae_35504cuda3std3__483_GLOBAL__N__2bd1f99c_45_flash_fwd_hdimdiff_fp16_split_softcap_sm90_cu_9d2915ae_35506ignoreE
	.align		8
        /*0028*/ 	.dword	_ZN81_INTERNAL_2bd1f99c_45_flash_fwd_hdimdiff_fp16_split_softcap_sm90_cu_9d2915ae_35504cuda3std3__419piecewise_constructE
	.align		8
        /*0030*/ 	.dword	_ZN81_INTERNAL_2bd1f99c_45_flash_fwd_hdimdiff_fp16_split_softcap_sm90_cu_9d2915ae_35504cuda3std3__48in_placeE
	.align		8
        /*0038*/ 	.dword	_ZN81_INTERNAL_2bd1f99c_45_flash_fwd_hdimdiff_fp16_split_softcap_sm90_cu_9d2915ae_35504cuda3std6ranges3__45__cpo4swapE
	.align		8
        /*0040*/ 	.dword	_ZN81_INTERNAL_2bd1f99c_45_flash_fwd_hdimdiff_fp16_split_softcap_sm90_cu_9d2915ae_35504cuda3std6ranges3__45__cpo9iter_moveE
	.align		8
        /*0048*/ 	.dword	_ZN81_INTERNAL_2bd1f99c_45_flash_fwd_hdimdiff_fp16_split_softcap_sm90_cu_9d2915ae_35504cute7productE
	.align		8
        /*0050*/ 	.dword	_ZN81_INTERNAL_2bd1f99c_45_flash_fwd_hdimdiff_fp16_split_softcap_sm90_cu_9d2915ae_35504cute1_E


//--------------------- .text._ZN7cutlass13device_kernelIN5flash11enable_sm90INS1_16FlashAttnFwdSm90INS1_25CollectiveMainloopFwdSm90ILi2EN4cute5tupleIJNS5_1CILi1EEES8_S8_EEENS6_IJNS7_ILi128EEESA_NS7_ILi192EEEEEELi128ENS_6half_tEfNS_4arch4Sm90ELb0ELb0ELb1ELb0ELb0ELb0ELb0ELb1ELb1ELb1ELb1ELb0EEENS1_21CollectiveEpilogueFwdINS6_IJSA_SA_SA_EEES9_SD_SF_Li256ELb0ELb1ELb1ELb0EEENS1_19SingleTileSchedulerILb0ELb1ELb1ELi128EEEEEEEEEvNT_6ParamsE --------------------------
	.section	.text._ZN7cutlass13device_kernelIN5flash11enable_sm90INS1_16FlashAttnFwdSm90INS1_25CollectiveMainloopFwdSm90ILi2EN4cute5tupleIJNS5_1CILi1EEES8_S8_EEENS6_IJNS7_ILi128EEESA_NS7_ILi192EEEEEELi128ENS_6half_tEfNS_4arch4Sm90ELb0ELb0ELb1ELb0ELb0ELb0ELb0ELb1ELb1ELb1ELb1ELb0EEENS1_21CollectiveEpilogueFwdINS6_IJSA_SA_SA_EEES9_SD_SF_Li256ELb0ELb1ELb1ELb0EEENS1_19SingleTileSchedulerILb0ELb1ELb1ELi128EEEEEEEEEvNT_6ParamsE,"ax",@progbits
	.align	128
.text._ZN7cutlass13device_kernelIN5flash11enable_sm90INS1_16FlashAttnFwdSm90INS1_25CollectiveMainloopFwdSm90ILi2EN4cute5tupleIJNS5_1CILi1EEES8_S8_EEENS6_IJNS7_ILi128EEESA_NS7_ILi192EEEEEELi128ENS_6half_tEfNS_4arch4Sm90ELb0ELb0ELb1ELb0ELb0ELb0ELb0ELb1ELb1ELb1ELb1ELb0EEENS1_21CollectiveEpilogueFwdINS6_IJSA_SA_SA_EEES9_SD_SF_Li256ELb0ELb1ELb1ELb0EEENS1_19SingleTileSchedulerILb0ELb1ELb1ELi128EEEEEEEEEvNT_6ParamsE:
        .type           _ZN7cutlass13device_kernelIN5flash11enable_sm90INS1_16FlashAttnFwdSm90INS1_25CollectiveMainloopFwdSm90ILi2EN4cute5tupleIJNS5_1CILi1EEES8_S8_EEENS6_IJNS7_ILi128EEESA_NS7_ILi192EEEEEELi128ENS_6half_tEfNS_4arch4Sm90ELb0ELb0ELb1ELb0ELb0ELb0ELb0ELb1ELb1ELb1ELb1ELb0EEENS1_21CollectiveEpilogueFwdINS6_IJSA_SA_SA_EEES9_SD_SF_Li256ELb0ELb1ELb1ELb0EEENS1_19SingleTileSchedulerILb0ELb1ELb1ELi128EEEEEEEEEvNT_6ParamsE,@function
        .size           _ZN7cutlass13device_kernelIN5flash11enable_sm90INS1_16FlashAttnFwdSm90INS1_25CollectiveMainloopFwdSm90ILi2EN4cute5tupleIJNS5_1CILi1EEES8_S8_EEENS6_IJNS7_ILi128EEESA_NS7_ILi192EEEEEELi128ENS_6half_tEfNS_4arch4Sm90ELb0ELb0ELb1ELb0ELb0ELb0ELb0ELb1ELb1ELb1ELb1ELb0EEENS1_21CollectiveEpilogueFwdINS6_IJSA_SA_SA_EEES9_SD_SF_Li256ELb0ELb1ELb1ELb0EEENS1_19SingleTileSchedulerILb0ELb1ELb1ELi128EEEEEEEEEvNT_6ParamsE,(.L_x_45 - _ZN7cutlass13device_kernelIN5flash11enable_sm90INS1_16FlashAttnFwdSm90INS1_25CollectiveMainloopFwdSm90ILi2EN4cute5tupleIJNS5_1CILi1EEES8_S8_EEENS6_IJNS7_ILi128EEESA_NS7_ILi192EEEEEELi128ENS_6half_tEfNS_4arch4Sm90ELb0ELb0ELb1ELb0ELb0ELb0ELb0ELb1ELb1ELb1ELb1ELb0EEENS1_21CollectiveEpilogueFwdINS6_IJSA_SA_SA_EEES9_SD_SF_Li256ELb0ELb1ELb1ELb0EEENS1_19SingleTileSchedulerILb0ELb1ELb1ELi128EEEEEEEEEvNT_6ParamsE)
        .other          _ZN7cutlass13device_kernelIN5flash11enable_sm90INS1_16FlashAttnFwdSm90INS1_25CollectiveMainloopFwdSm90ILi2EN4cute5tupleIJNS5_1CILi1EEES8_S8_EEENS6_IJNS7_ILi128EEESA_NS7_ILi192EEEEEELi128ENS_6half_tEfNS_4arch4Sm90ELb0ELb0ELb1ELb0ELb0ELb0ELb0ELb1ELb1ELb1ELb1ELb0EEENS1_21CollectiveEpilogueFwdINS6_IJSA_SA_SA_EEES9_SD_SF_Li256ELb0ELb1ELb1ELb0EEENS1_19SingleTileSchedulerILb0ELb1ELb1ELi128EEEEEEEEEvNT_6ParamsE,@"STO_CUDA_ENTRY STV_DEFAULT"
_ZN7cutlass13device_kernelIN5flash11enable_sm90INS1_16FlashAttnFwdSm90INS1_25CollectiveMainloopFwdSm90ILi2EN4cute5tupleIJNS5_1CILi1EEES8_S8_EEENS6_IJNS7_ILi128EEESA_NS7_ILi192EEEEEELi128ENS_6half_tEfNS_4arch4Sm90ELb0ELb0ELb1ELb0ELb0ELb0ELb0ELb1ELb1ELb1ELb1ELb0EEENS1_21CollectiveEpilogueFwdINS6_IJSA_SA_SA_EEES9_SD_SF_Li256ELb0ELb1ELb1ELb0EEENS1_19SingleTileSchedulerILb0ELb1ELb1ELi128EEEEEEEEEvNT_6ParamsE:
[----:B------:R-:W-:Y:S01]  /*0000*/  LDC R1, c[0x0][0x37c] ;  /* 0x0000df00ff017b82 */ /* 0x000fe20000000800 */
[----:B------:R-:W-:Y:S05]  /*0010*/  EXIT ;  /* 0x000000000000794d */ /* 0x000fea0003800000 */
.L_x_0:
[----:B------:R-:W-:-:S00]  /*0020*/  BRA `(.L_x_0) ;  /* 0xfffffffc00fc7947 */ /* 0x000fc0000383ffff */
[----:B------:R-:W-:-:S00]  /*0030*/  NOP ;  /* 0x0000000000007918 */ /* 0x000fc00000000000 */
        /* <DEDUP_REMOVED lines=12> */
.L_x_45:


//--------------------- .text._ZN7cutlass13device_kernelIN5flash11enable_sm90INS1_16FlashAttnFwdSm90INS1_25CollectiveMainloopFwdSm90ILi2EN4cute5tupleIJNS5_1CILi1EEES8_S8_EEENS6_IJNS7_ILi128EEESA_NS7_ILi192EEEEEELi128ENS_6half_tEfNS_4arch4Sm90ELb0ELb0ELb1ELb1ELb0ELb0ELb0ELb1ELb1ELb1ELb1ELb0EEENS1_21CollectiveEpilogueFwdINS6_IJSA_SA_SA_EEES9_SD_SF_Li256ELb1ELb1ELb1ELb0EEENS1_36VarlenDynamicPersistentTileSchedulerILi128ELi128ELi256ELi128ELb1ELb1ELb1ELb0ELb1ELb1EEEEEEEEEvNT_6ParamsE --------------------------
	.section	.text._ZN7cutlass13device_kernelIN5flash11enable_sm90INS1_16FlashAttnFwdSm90INS1_25CollectiveMainloopFwdSm90ILi2EN4cute5tupleIJNS5_1CILi1EEES8_S8_EEENS6_IJNS7_ILi128EEESA_NS7_ILi192EEEEEELi128ENS_6half_tEfNS_4arch4Sm90ELb0ELb0ELb1ELb1ELb0ELb0ELb0ELb1ELb1ELb1ELb1ELb0EEENS1_21CollectiveEpilogueFwdINS6_IJSA_SA_SA_EEES9_SD_SF_Li256ELb1ELb1ELb1ELb0EEENS1_36VarlenDynamicPersistentTileSchedulerILi128ELi128ELi256ELi128ELb1ELb1ELb1ELb0ELb1ELb1EEEEEEEEEvNT_6ParamsE,"ax",@progbits
	.align	128
.text._ZN7cutlass13device_kernelIN5flash11enable_sm90INS1_16FlashAttnFwdSm90INS1_25CollectiveMainloopFwdSm90ILi2EN4cute5tupleIJNS5_1CILi1EEES8_S8_EEENS6_IJNS7_ILi128EEESA_NS7_ILi192EEEEEELi128ENS_6half_tEfNS_4arch4Sm90ELb0ELb0ELb1ELb1ELb0ELb0ELb0ELb1ELb1ELb1ELb1ELb0EEENS1_21CollectiveEpilogueFwdINS6_IJSA_SA_SA_EEES9_SD_SF_Li256ELb1ELb1ELb1ELb0EEENS1_36VarlenDynamicPersistentTileSchedulerILi128ELi128ELi256ELi128ELb1ELb1ELb1ELb0ELb1ELb1EEEEEEEEEvNT_6ParamsE:
        .type           _ZN7cutlass13device_kernelIN5flash11enable_sm90INS1_16FlashAttnFwdSm90INS1_25CollectiveMainloopFwdSm90ILi2EN4cute5tupleIJNS5_1CILi1EEES8_S8_EEENS6_IJNS7_ILi128EEESA_NS7_ILi192EEEEEELi128ENS_6half_tEfNS_4arch4Sm90ELb0ELb0ELb1ELb1ELb0ELb0ELb0ELb1ELb1ELb1ELb1ELb0EEENS1_21CollectiveEpilogueFwdINS6_IJSA_SA_SA_EEES9_SD_SF_Li256ELb1ELb1ELb1ELb0EEENS1_36VarlenDynamicPersistentTileSchedulerILi128ELi128ELi256ELi128ELb1ELb1ELb1ELb0ELb1ELb1EEEEEEEEEvNT_6ParamsE,@function
        .size           _ZN7cutlass13device_kernelIN5flash11enable_sm90INS1_16FlashAttnFwdSm90INS1_25CollectiveMainloopFwdSm90ILi2EN4cute5tupleIJNS5_1CILi1EEES8_S8_EEENS6_IJNS7_ILi128EEESA_NS7_ILi192EEEEEELi128ENS_6half_tEfNS_4arch4Sm90ELb0ELb0ELb1ELb1ELb0ELb0ELb0ELb1ELb1ELb1ELb1ELb0EEENS1_21CollectiveEpilogueFwdINS6_IJSA_SA_SA_EEES9_SD_SF_Li256ELb1ELb1ELb1ELb0EEENS1_36VarlenDynamicPersistentTileSchedulerILi128ELi128ELi256ELi128ELb1ELb1ELb1ELb0ELb1ELb1EEEEEEEEEvNT_6ParamsE,(.L_x_46 - _ZN7cutlass13device_kernelIN5flash11enable_sm90INS1_16FlashAttnFwdSm90INS1_25CollectiveMainloopFwdSm90ILi2EN4cute5tupleIJNS5_1CILi1EEES8_S8_EEENS6_IJNS7_ILi128EEESA_NS7_ILi192EEEEEELi128ENS_6half_tEfNS_4arch4Sm90ELb0ELb0ELb1ELb1ELb0ELb0ELb0ELb1ELb1ELb1ELb1ELb0EEENS1_21CollectiveEpilogueFwdINS6_IJSA_SA_SA_EEES9_SD_SF_Li256ELb1ELb1ELb1ELb0EEENS1_36VarlenDynamicPersistentTileSchedulerILi128ELi128ELi256ELi128ELb1ELb1ELb1ELb0ELb1ELb1EEEEEEEEEvNT_6ParamsE)
        .other          _ZN7cutlass13device_kernelIN5flash11enable_sm90INS1_16FlashAttnFwdSm90INS1_25CollectiveMainloopFwdSm90ILi2EN4cute5tupleIJNS5_1CILi1EEES8_S8_EEENS6_IJNS7_ILi128EEESA_NS7_ILi192EEEEEELi128ENS_6half_tEfNS_4arch4Sm90ELb0ELb0ELb1ELb1ELb0ELb0ELb0ELb1ELb1ELb1ELb1ELb0EEENS1_21CollectiveEpilogueFwdINS6_IJSA_SA_SA_EEES9_SD_SF_Li256ELb1ELb1ELb1ELb0EEENS1_36VarlenDynamicPersistentTileSchedulerILi128ELi128ELi256ELi128ELb1ELb1ELb1ELb0ELb1ELb1EEEEEEEEEvNT_6ParamsE,@"STO_CUDA_ENTRY STV_DEFAULT"
_ZN7cutlass13device_kernelIN5flash11enable_sm90INS1_16FlashAttnFwdSm90INS1_25CollectiveMainloopFwdSm90ILi2EN4cute5tupleIJNS5_1CILi1EEES8_S8_EEENS6_IJNS7_ILi128EEESA_NS7_ILi192EEEEEELi128ENS_6half_tEfNS_4arch4Sm90ELb0ELb0ELb1ELb1ELb0ELb0ELb0ELb1ELb1ELb1ELb1ELb0EEENS1_21CollectiveEpilogueFwdINS6_IJSA_SA_SA_EEES9_SD_SF_Li256ELb1ELb1ELb1ELb0EEENS1_36VarlenDynamicPersistentTileSchedulerILi128ELi128ELi256ELi128ELb1ELb1ELb1ELb0ELb1ELb1EEEEEEEEEvNT_6ParamsE:
[----:B------:R-:W-:Y:S01]  /*0000*/  LDC R1, c[0x0][0x37c] ;  /* 0x0000df00ff017b82 */ /* 0x000fe20000000800 */
[----:B------:R-:W-:Y:S05]  /*0010*/  EXIT ;  /* 0x000000000000794d */ /* 0x000fea0003800000 */
.L_x_1:
        /* <DEDUP_REMOVED lines=14> */
.L_x_46:


//--------------------- .text._ZN7cutlass13device_kernelIN5flash11enable_sm90INS1_16FlashAttnFwdSm90INS1_25CollectiveMainloopFwdSm90ILi2EN4cute5tupleIJNS5_1CILi1EEES8_S8_EEENS6_IJNS7_ILi128EEESA_NS7_ILi192EEEEEELi128ENS_6half_tEfNS_4arch4Sm90ELb0ELb0ELb1ELb1ELb0ELb1ELb0ELb1ELb1ELb1ELb1ELb0EEENS1_21CollectiveEpilogueFwdINS6_IJSA_SA_SA_EEES9_SD_SF_Li256ELb1ELb1ELb1ELb0EEENS1_36VarlenDynamicPersistentTileSchedulerILi128ELi128ELi256ELi128ELb1ELb1ELb1ELb0ELb1ELb1EEEEEEEEEvNT_6ParamsE --------------------------
	.section	.text._ZN7cutlass13device_kernelIN5flash11enable_sm90INS1_16FlashAttnFwdSm90INS1_25CollectiveMainloopFwdSm90ILi2EN4cute5tupleIJNS5_1CILi1EEES8_S8_EEENS6_IJNS7_ILi128EEESA_NS7_ILi192EEEEEELi128ENS_6half_tEfNS_4arch4Sm90ELb0ELb0ELb1ELb1ELb0ELb1ELb0ELb1ELb1ELb1ELb1ELb0EEENS1_21CollectiveEpilogueFwdINS6_IJSA_SA_SA_EEES9_SD_SF_Li256ELb1ELb1ELb1ELb0EEENS1_36VarlenDynamicPersistentTileSchedulerILi128ELi128ELi256ELi128ELb1ELb1ELb1ELb0ELb1ELb1EEEEEEEEEvNT_6ParamsE,"ax",@progbits
	.align	128
.text._ZN7cutlass13device_kernelIN5flash11enable_sm90INS1_16FlashAttnFwdSm90INS1_25CollectiveMainloopFwdSm90ILi2EN4cute5tupleIJNS5_1CILi1EEES8_S8_EEENS6_IJNS7_ILi128EEESA_NS7_ILi192EEEEEELi128ENS_6half_tEfNS_4arch4Sm90ELb0ELb0ELb1ELb1ELb0ELb1ELb0ELb1ELb1ELb1ELb1ELb0EEENS1_21CollectiveEpilogueFwdINS6_IJSA_SA_SA_EEES9_SD_SF_Li256ELb1ELb1ELb1ELb0EEENS1_36VarlenDynamicPersistentTileSchedulerILi128ELi128ELi256ELi128ELb1ELb1ELb1ELb0ELb1ELb1EEEEEEEEEvNT_6ParamsE:
        .type           _ZN7cutlass13device_kernelIN5flash11enable_sm90INS1_16FlashAttnFwdSm90INS1_25CollectiveMainloopFwdSm90ILi2EN4cute5tupleIJNS5_1CILi1EEES8_S8_EEENS6_IJNS7_ILi128EEESA_NS7_ILi192EEEEEELi128ENS_6half_tEfNS_4arch4Sm90ELb0ELb0ELb1ELb1ELb0ELb1ELb0ELb1ELb1ELb1ELb1ELb0EEENS1_21CollectiveEpilogueFwdINS6_IJSA_SA_SA_EEES9_SD_SF_Li256ELb1ELb1ELb1ELb0EEENS1_36VarlenDynamicPersistentTileSchedulerILi128ELi128ELi256ELi128ELb1ELb1ELb1ELb0ELb1ELb1EEEEEEEEEvNT_6ParamsE,@function
        .size           _ZN7cutlass13device_kernelIN5flash11enable_sm90INS1_16FlashAttnFwdSm90INS1_25CollectiveMainloopFwdSm90ILi2EN4cute5tupleIJNS5_1CILi1EEES8_S8_EEENS6_IJNS7_ILi128EEESA_NS7_ILi192EEEEEELi128ENS_6half_tEfNS_4arch4Sm90ELb0ELb0ELb1ELb1ELb0ELb1ELb0ELb1ELb1ELb1ELb1ELb0EEENS1_21CollectiveEpilogueFwdINS6_IJSA_SA_SA_EEES9_SD_SF_Li256ELb1ELb1ELb1ELb0EEENS1_36VarlenDynamicPersistentTileSchedulerILi128ELi128ELi256ELi128ELb1ELb1ELb1ELb0ELb1ELb1EEEEEEEEEvNT_6ParamsE,(.L_x_47 - _ZN7cutlass13device_kernelIN5flash11enable_sm90INS1_16FlashAttnFwdSm90INS1_25CollectiveMainloopFwdSm90ILi2EN4cute5tupleIJNS5_1CILi1EEES8_S8_EEENS6_IJNS7_ILi128EEESA_NS7_ILi192EEEEEELi128ENS_6half_tEfNS_4arch4Sm90ELb0ELb0ELb1ELb1ELb0ELb1ELb0ELb1ELb1ELb1ELb1ELb0EEENS1_21CollectiveEpilogueFwdINS6_IJSA_SA_SA_EEES9_SD_SF_Li256ELb1ELb1ELb1ELb0EEENS1_36VarlenDynamicPersistentTileSchedulerILi128ELi128ELi256ELi128ELb1ELb1ELb1ELb0ELb1ELb1EEEEEEEEEvNT_6ParamsE)
        .other          _ZN7cutlass13device_kernelIN5flash11enable_sm90INS1_16FlashAttnFwdSm90INS1_25CollectiveMainloopFwdSm90ILi2EN4cute5tupleIJNS5_1CILi1EEES8_S8_EEENS6_IJNS7_ILi128EEESA_NS7_ILi192EEEEEELi128ENS_6half_tEfNS_4arch4Sm90ELb0ELb0ELb1ELb1ELb0ELb1ELb0ELb1ELb1ELb1ELb1ELb0EEENS1_21CollectiveEpilogueFwdINS6_IJSA_SA_SA_EEES9_SD_SF_Li256ELb1ELb1ELb1ELb0EEENS1_36VarlenDynamicPersistentTileSchedulerILi128ELi128ELi256ELi128ELb1ELb1ELb1ELb0ELb1ELb1EEEEEEEEEvNT_6ParamsE,@"STO_CUDA_ENTRY STV_DEFAULT"
_ZN7cutlass13device_kernelIN5flash11enable_sm90INS1_16FlashAttnFwdSm90INS1_25CollectiveMainloopFwdSm90ILi2EN4cute5tupleIJNS5_1CILi1EEES8_S8_EEENS6_IJNS7_ILi128EEESA_NS7_ILi192EEEEEELi128ENS_6half_tEfNS_4arch4Sm90ELb0ELb0ELb1ELb1ELb0ELb1ELb0ELb1ELb1ELb1ELb1ELb0EEENS1_21CollectiveEpilogueFwdINS6_IJSA_SA_SA_EEES9_SD_SF_Li256ELb1ELb1ELb1ELb0EEENS1_36VarlenDynamicPersistentTileSchedulerILi128ELi128ELi256ELi128ELb1ELb1ELb1ELb0ELb1ELb1EEEEEEEEEvNT_6ParamsE:
[----:B------:R-:W-:Y:S01]  /*0000*/  LDC R1, c[0x0][0x37c] ;  /* 0x0000df00ff017b82 */ /* 0x000fe20000000800 */
[----:B------:R-:W-:Y:S05]  /*0010*/  EXIT ;  /* 0x000000000000794d */ /* 0x000fea0003800000 */
.L_x_2:
        /* <DEDUP_REMOVED lines=14> */
.L_x_47:


//--------------------- .text._ZN7cutlass13device_kernelIN5flash11enable_sm90INS1_16FlashAttnFwdSm90INS1_25CollectiveMainloopFwdSm90ILi2EN4cute5tupleIJNS5_1CILi1EEES8_S8_EEENS6_IJNS7_ILi128EEENS7_ILi96EEENS7_ILi192EEEEEELi128ENS_6half_tEfNS_4arch4Sm90ELb0ELb1ELb1ELb0ELb0ELb0ELb0ELb1ELb1ELb1ELb1ELb0EEENS1_21CollectiveEpilogueFwdINS6_IJSA_SA_SB_EEES9_SE_SG_Li256ELb0ELb1ELb1ELb0EEENS1_19SingleTileSchedulerILb0ELb1ELb1ELi128EEEEEEEEEvNT_6ParamsE --------------------------
	.section	.text._ZN7cutlass13device_kernelIN5flash11enable_sm90INS1_16FlashAttnFwdSm90INS1_25CollectiveMainloopFwdSm90ILi2EN4cute5tupleIJNS5_1CILi1EEES8_S8_EEENS6_IJNS7_ILi128EEENS7_ILi96EEENS7_ILi192EEEEEELi128ENS_6half_tEfNS_4arch4Sm90ELb0ELb1ELb1ELb0ELb0ELb0ELb0ELb1ELb1ELb1ELb1ELb0EEENS1_21CollectiveEpilogueFwdINS6_IJSA_SA_SB_EEES9_SE_SG_Li256ELb0ELb1ELb1ELb0EEENS1_19SingleTileSchedulerILb0ELb1ELb1ELi128EEEEEEEEEvNT_6ParamsE,"ax",@progbits
	.align	128
.text._ZN7cutlass13device_kernelIN5flash11enable_sm90INS1_16FlashAttnFwdSm90INS1_25CollectiveMainloopFwdSm90ILi2EN4cute5tupleIJNS5_1CILi1EEES8_S8_EEENS6_IJNS7_ILi128EEENS7_ILi96EEENS7_ILi192EEEEEELi128ENS_6half_tEfNS_4arch4Sm90ELb0ELb1ELb1ELb0ELb0ELb0ELb0ELb1ELb1ELb1ELb1ELb0EEENS1_21CollectiveEpilogueFwdINS6_IJSA_SA_SB_EEES9_SE_SG_Li256ELb0ELb1ELb1ELb0EEENS1_19SingleTileSchedulerILb0ELb1ELb1ELi128EEEEEEEEEvNT_6ParamsE:
        .type           _ZN7cutlass13device_kernelIN5flash11enable_sm90INS1_16FlashAttnFwdSm90INS1_25CollectiveMainloopFwdSm90ILi2EN4cute5tupleIJNS5_1CILi1EEES8_S8_EEENS6_IJNS7_ILi128EEENS7_ILi96EEENS7_ILi192EEEEEELi128ENS_6half_tEfNS_4arch4Sm90ELb0ELb1ELb1ELb0ELb0ELb0ELb0ELb1ELb1ELb1ELb1ELb0EEENS1_21CollectiveEpilogueFwdINS6_IJSA_SA_SB_EEES9_SE_SG_Li256ELb0ELb1ELb1ELb0EEENS1_19SingleTileSchedulerILb0ELb1ELb1ELi128EEEEEEEEEvNT_6ParamsE,@function
        .size           _ZN7cutlass13device_kernelIN5flash11enable_sm90INS1_16FlashAttnFwdSm90INS1_25CollectiveMainloopFwdSm90ILi2EN4cute5tupleIJNS5_1CILi1EEES8_S8_EEENS6_IJNS7_ILi128EEENS7_ILi96EEENS7_ILi192EEEEEELi128ENS_6half_tEfNS_4arch4Sm90ELb0ELb1ELb1ELb0ELb0ELb0ELb0ELb1ELb1ELb1ELb1ELb0EEENS1_21CollectiveEpilogueFwdINS6_IJSA_SA_SB_EEES9_SE_SG_Li256ELb0ELb1ELb1ELb0EEENS1_19SingleTileSchedulerILb0ELb1ELb1ELi128EEEEEEEEEvNT_6ParamsE,(.L_x_48 - _ZN7cutlass13device_kernelIN5flash11enable_sm90INS1_16FlashAttnFwdSm90INS1_25CollectiveMainloopFwdSm90ILi2EN4cute5tupleIJNS5_1CILi1EEES8_S8_EEENS6_IJNS7_ILi128EEENS7_ILi96EEENS7_ILi192EEEEEELi128ENS_6half_tEfNS_4arch4Sm90ELb0ELb1ELb1ELb0ELb0ELb0ELb0ELb1ELb1ELb1ELb1ELb0EEENS1_21CollectiveEpilogueFwdINS6_IJSA_SA_SB_EEES9_SE_SG_Li256ELb0ELb1ELb1ELb0EEENS1_19SingleTileSchedulerILb0ELb1ELb1ELi128EEEEEEEEEvNT_6ParamsE)
        .other          _ZN7cutlass13device_kernelIN5flash11enable_sm90INS1_16FlashAttnFwdSm90INS1_25CollectiveMainloopFwdSm90ILi2EN4cute5tupleIJNS5_1CILi1EEES8_S8_EEENS6_IJNS7_ILi128EEENS7_ILi96EEENS7_ILi192EEEEEELi128ENS_6half_tEfNS_4arch4Sm90ELb0ELb1ELb1ELb0ELb0ELb0ELb0ELb1ELb1ELb1ELb1ELb0EEENS1_21CollectiveEpilogueFwdINS6_IJSA_SA_SB_EEES9_SE_SG_Li256ELb0ELb1ELb1ELb0EEENS1_19SingleTileSchedulerILb0ELb1ELb1ELi128EEEEEEEEEvNT_6ParamsE,@"STO_CUDA_ENTRY STV_DEFAULT"
_ZN7cutlass13device_kernelIN5flash11enable_sm90INS1_16FlashAttnFwdSm90INS1_25CollectiveMainloopFwdSm90ILi2EN4cute5tupleIJNS5_1CILi1EEES8_S8_EEENS6_IJNS7_ILi128EEENS7_ILi96EEENS7_ILi192EEEEEELi128ENS_6half_tEfNS_4arch4Sm90ELb0ELb1ELb1ELb0ELb0ELb0ELb0ELb1ELb1ELb1ELb1ELb0EEENS1_21CollectiveEpilogueFwdINS6_IJSA_SA_SB_EEES9_SE_SG_Li256ELb0ELb1ELb1ELb0EEENS1_19SingleTileSchedulerILb0ELb1ELb1ELi128EEEEEEEEEvNT_6ParamsE:
[----:B------:R-:W-:Y:S01]  /*0000*/  LDC R1, c[0x0][0x37c] ;  /* 0x0000df00ff017b82 */ /* 0x000fe20000000800 */
[----:B------:R-:W-:Y:S05]  /*0010*/  EXIT ;  /* 0x000000000000794d */ /* 0x000fea0003800000 */
.L_x_3:
        /* <DEDUP_REMOVED lines=14> */
.L_x_48:


//--------------------- .text._ZN7cutlass13device_kernelIN5flash11enable_sm90INS1_16FlashAttnFwdSm90INS1_25CollectiveMainloopFwdSm90ILi2EN4cute5tupleIJNS5_1CILi1EEES8_S8_EEENS6_IJNS7_ILi128EEENS7_ILi96EEENS7_ILi192EEEEEELi128ENS_6half_tEfNS_4arch4Sm90ELb0ELb1ELb1ELb1ELb0ELb0ELb0ELb1ELb1ELb1ELb1ELb0EEENS1_21CollectiveEpilogueFwdINS6_IJSA_SA_SB_EEES9_SE_SG_Li256ELb1ELb1ELb1ELb0EEENS1_36VarlenDynamicPersistentTileSchedulerILi128ELi96ELi256ELi128ELb1ELb1ELb1ELb1ELb0ELb1EEEEEEEEEvNT_6ParamsE --------------------------
	.section	.text._ZN7cutlass13device_kernelIN5flash11enable_sm90INS1_16FlashAttnFwdSm90INS1_25CollectiveMainloopFwdSm90ILi2EN4cute5tupleIJNS5_1CILi1EEES8_S8_EEENS6_IJNS7_ILi128EEENS7_ILi96EEENS7_ILi192EEEEEELi128ENS_6half_tEfNS_4arch4Sm90ELb0ELb1ELb1ELb1ELb0ELb0ELb0ELb1ELb1ELb1ELb1ELb0EEENS1_21CollectiveEpilogueFwdINS6_IJSA_SA_SB_EEES9_SE_SG_Li256ELb1ELb1ELb1ELb0EEENS1_36VarlenDynamicPersistentTileSchedulerILi128ELi96ELi256ELi128ELb1ELb1ELb1ELb1ELb0ELb1EEEEEEEEEvNT_6ParamsE,"ax",@progbits
	.align	128
.text._ZN7cutlass13device_kernelIN5flash11enable_sm90INS1_16FlashAttnFwdSm90INS1_25CollectiveMainloopFwdSm90ILi2EN4cute5tupleIJNS5_1CILi1EEES8_S8_EEENS6_IJNS7_ILi128EEENS7_ILi96EEENS7_ILi192EEEEEELi128ENS_6half_tEfNS_4arch4Sm90ELb0ELb1ELb1ELb1ELb0ELb0ELb0ELb1ELb1ELb1ELb1ELb0EEENS1_21CollectiveEpilogueFwdINS6_IJSA_SA_SB_EEES9_SE_SG_Li256ELb1ELb1ELb1ELb0EEENS1_36VarlenDynamicPersistentTileSchedulerILi128ELi96ELi256ELi128ELb1ELb1ELb1ELb1ELb0ELb1EEEEEEEEEvNT_6ParamsE:
        .type           _ZN7cutlass13device_kernelIN5flash11enable_sm90INS1_16FlashAttnFwdSm90INS1_25CollectiveMainloopFwdSm90ILi2EN4cute5tupleIJNS5_1CILi1EEES8_S8_EEENS6_IJNS7_ILi128EEENS7_ILi96EEENS7_ILi192EEEEEELi128ENS_6half_tEfNS_4arch4Sm90ELb0ELb1ELb1ELb1ELb0ELb0ELb0ELb1ELb1ELb1ELb1ELb0EEENS1_21CollectiveEpilogueFwdINS6_IJSA_SA_SB_EEES9_SE_SG_Li256ELb1ELb1ELb1ELb0EEENS1_36VarlenDynamicPersistentTileSchedulerILi128ELi96ELi256ELi128ELb1ELb1ELb1ELb1ELb0ELb1EEEEEEEEEvNT_6ParamsE,@function
        .size           _ZN7cutlass13device_kernelIN5flash11enable_sm90INS1_16FlashAttnFwdSm90INS1_25CollectiveMainloopFwdSm90ILi2EN4cute5tupleIJNS5_1CILi1EEES8_S8_EEENS6_IJNS7_ILi128EEENS7_ILi96EEENS7_ILi192EEEEEELi128ENS_6half_tEfNS_4arch4Sm90ELb0ELb1ELb1ELb1ELb0ELb0ELb0ELb1ELb1ELb1ELb1ELb0EEENS1_21CollectiveEpilogueFwdINS6_IJSA_SA_SB_EEES9_SE_SG_Li256ELb1ELb1ELb1ELb0EEENS1_36VarlenDynamicPersistentTileSchedulerILi128ELi96ELi256ELi128ELb1ELb1ELb1ELb1ELb0ELb1EEEEEEEEEvNT_6ParamsE,(.L_x_49 - _ZN7cutlass13device_kernelIN5flash11enable_sm90INS1_16FlashAttnFwdSm90INS1_25CollectiveMainloopFwdSm90ILi2EN4cute5tupleIJNS5_1CILi1EEES8_S8_EEENS6_IJNS7_ILi128EEENS7_ILi96EEENS7_ILi192EEEEEELi128ENS_6half_tEfNS_4arch4Sm90ELb0ELb1ELb1ELb1ELb0ELb0ELb0ELb1ELb1ELb1ELb1ELb0EEENS1_21CollectiveEpilogueFwdINS6_IJSA_SA_SB_EEES9_SE_SG_Li256ELb1ELb1ELb1ELb0EEENS1_36VarlenDynamicPersistentTileSchedulerILi128ELi96ELi256ELi128ELb1ELb1ELb1ELb1ELb0ELb1EEEEEEEEEvNT_6ParamsE)
        .other          _ZN7cutlass13device_kernelIN5flash11enable_sm90INS1_16FlashAttnFwdSm90INS1_25CollectiveMainloopFwdSm90ILi2EN4cute5tupleIJNS5_1CILi1EEES8_S8_EEENS6_IJNS7_ILi128EEENS7_ILi96EEENS7_ILi192EEEEEELi128ENS_6half_tEfNS_4arch4Sm90ELb0ELb1ELb1ELb1ELb0ELb0ELb0ELb1ELb1ELb1ELb1ELb0EEENS1_21CollectiveEpilogueFwdINS6_IJSA_SA_SB_EEES9_SE_SG_Li256ELb1ELb1ELb1ELb0EEENS1_36VarlenDynamicPersistentTileSchedulerILi128ELi96ELi256ELi128ELb1ELb1ELb1ELb1ELb0ELb1EEEEEEEEEvNT_6ParamsE,@"STO_CUDA_ENTRY STV_DEFAULT"
_ZN7cutlass13device_kernelIN5flash11enable_sm90INS1_16FlashAttnFwdSm90INS1_25CollectiveMainloopFwdSm90ILi2EN4cute5tupleIJNS5_1CILi1EEES8_S8_EEENS6_IJNS7_ILi128EEENS7_ILi96EEENS7_ILi192EEEEEELi128ENS_6half_tEfNS_4arch4Sm90ELb0ELb1ELb1ELb1ELb0ELb0ELb0ELb1ELb1ELb1ELb1ELb0EEENS1_21CollectiveEpilogueFwdINS6_IJSA_SA_SB_EEES9_SE_SG_Li256ELb1ELb1ELb1ELb0EEENS1_36VarlenDynamicPersistentTileSchedulerILi128ELi96ELi256ELi128ELb1ELb1ELb1ELb1ELb0ELb1EEEEEEEEEvNT_6ParamsE:
[----:B------:R-:W-:Y:S01]  /*0000*/  LDC R1, c[0x0][0x37c] ;  /* 0x0000df00ff017b82 */ /* 0x000fe20000000800 */
[----:B------:R-:W-:Y:S05]  /*0010*/  EXIT ;  /* 0x000000000000794d */ /* 0x000fea0003800000 */
.L_x_4:
        /* <DEDUP_REMOVED lines=14> */
.L_x_49:


//--------------------- .text._ZN7cutlass13device_kernelIN5flash11enable_sm90INS1_16FlashAttnFwdSm90INS1_25CollectiveMainloopFwdSm90ILi2EN4cute5tupleIJNS5_1CILi1EEES8_S8_EEENS6_IJNS7_ILi128EEENS7_ILi96EEENS7_ILi192EEEEEELi128ENS_6half_tEfNS_4arch4Sm90ELb0ELb1ELb1ELb1ELb0ELb1ELb0ELb1ELb1ELb1ELb1ELb0EEENS1_21CollectiveEpilogueFwdINS6_IJSA_SA_SB_EEES9_SE_SG_Li256ELb1ELb1ELb1ELb0EEENS1_36VarlenDynamicPersistentTileSchedulerILi128ELi96ELi256ELi128ELb1ELb1ELb1ELb1ELb0ELb1EEEEEEEEEvNT_6ParamsE --------------------------
	.section	.text._ZN7cutlass13device_kernelIN5flash11enable_sm90INS1_16FlashAttnFwdSm90INS1_25CollectiveMainloopFwdSm90ILi2EN4cute5tupleIJNS5_1CILi1EEES8_S8_EEENS6_IJNS7_ILi128EEENS7_ILi96EEENS7_ILi192EEEEEELi128ENS_6half_tEfNS_4arch4Sm90ELb0ELb1ELb1ELb1ELb0ELb1ELb0ELb1ELb1ELb1ELb1ELb0EEENS1_21CollectiveEpilogueFwdINS6_IJSA_SA_SB_EEES9_SE_SG_Li256ELb1ELb1ELb1ELb0EEENS1_36VarlenDynamicPersistentTileSchedulerILi128ELi96ELi256ELi128ELb1ELb1ELb1ELb1ELb0ELb1EEEEEEEEEvNT_6ParamsE,"ax",@progbits
	.align	128
.text._ZN7cutlass13device_kernelIN5flash11enable_sm90INS1_16FlashAttnFwdSm90INS1_25CollectiveMainloopFwdSm90ILi2EN4cute5tupleIJNS5_1CILi1EEES8_S8_EEENS6_IJNS7_ILi128EEENS7_ILi96EEENS7_ILi192EEEEEELi128ENS_6half_tEfNS_4arch4Sm90ELb0ELb1ELb1ELb1ELb0ELb1ELb0ELb1ELb1ELb1ELb1ELb0EEENS1_21CollectiveEpilogueFwdINS6_IJSA_SA_SB_EEES9_SE_SG_Li256ELb1ELb1ELb1ELb0EEENS1_36VarlenDynamicPersistentTileSchedulerILi128ELi96ELi256ELi128ELb1ELb1ELb1ELb1ELb0ELb1EEEEEEEEEvNT_6ParamsE:
        .type           _ZN7cutlass13device_kernelIN5flash11enable_sm90INS1_16FlashAttnFwdSm90INS1_25CollectiveMainloopFwdSm90ILi2EN4cute5tupleIJNS5_1CILi1EEES8_S8_EEENS6_IJNS7_ILi128EEENS7_ILi96EEENS7_ILi192EEEEEELi128ENS_6half_tEfNS_4arch4Sm90ELb0ELb1ELb1ELb1ELb0ELb1ELb0ELb1ELb1ELb1ELb1ELb0EEENS1_21CollectiveEpilogueFwdINS6_IJSA_SA_SB_EEES9_SE_SG_Li256ELb1ELb1ELb1ELb0EEENS1_36VarlenDynamicPersistentTileSchedulerILi128ELi96ELi256ELi128ELb1ELb1ELb1ELb1ELb0ELb1EEEEEEEEEvNT_6ParamsE,@function
        .size           _ZN7cutlass13device_kernelIN5flash11enable_sm90INS1_16FlashAttnFwdSm90INS1_25CollectiveMainloopFwdSm90ILi2EN4cute5tupleIJNS5_1CILi1EEES8_S8_EEENS6_IJNS7_ILi128EEENS7_ILi96EEENS7_ILi192EEEEEELi128ENS_6half_tEfNS_4arch4Sm90ELb0ELb1ELb1ELb1ELb0ELb1ELb0ELb1ELb1ELb1ELb1ELb0EEENS1_21CollectiveEpilogueFwdINS6_IJSA_SA_SB_EEES9_SE_SG_Li256ELb1ELb1ELb1ELb0EEENS1_36VarlenDynamicPersistentTileSchedulerILi128ELi96ELi256ELi128ELb1ELb1ELb1ELb1ELb0ELb1EEEEEEEEEvNT_6ParamsE,(.L_x_50 - _ZN7cutlass13device_kernelIN5flash11enable_sm90INS1_16FlashAttnFwdSm90INS1_25CollectiveMainloopFwdSm90ILi2EN4cute5tupleIJNS5_1CILi1EEES8_S8_EEENS6_IJNS7_ILi128EEENS7_ILi96EEENS7_ILi192EEEEEELi128ENS_6half_tEfNS_4arch4Sm90ELb0ELb1ELb1ELb1ELb0ELb1ELb0ELb1ELb1ELb1ELb1ELb0EEENS1_21CollectiveEpilogueFwdINS6_IJSA_SA_SB_EEES9_SE_SG_Li256ELb1ELb1ELb1ELb0EEENS1_36VarlenDynamicPersistentTileSchedulerILi128ELi96ELi256ELi128ELb1ELb1ELb1ELb1ELb0ELb1EEEEEEEEEvNT_6ParamsE)
        .other          _ZN7cutlass13device_kernelIN5flash11enable_sm90INS1_16FlashAttnFwdSm90INS1_25CollectiveMainloopFwdSm90ILi2EN4cute5tupleIJNS5_1CILi1EEES8_S8_EEENS6_IJNS7_ILi128EEENS7_ILi96EEENS7_ILi192EEEEEELi128ENS_6half_tEfNS_4arch4Sm90ELb0ELb1ELb1ELb1ELb0ELb1ELb0ELb1ELb1ELb1ELb1ELb0EEENS1_21CollectiveEpilogueFwdINS6_IJSA_SA_SB_EEES9_SE_SG_Li256ELb1ELb1ELb1ELb0EEENS1_36VarlenDynamicPersistentTileSchedulerILi128ELi96ELi256ELi128ELb1ELb1ELb1ELb1ELb0ELb1EEEEEEEEEvNT_6ParamsE,@"STO_CUDA_ENTRY STV_DEFAULT"
_ZN7cutlass13device_kernelIN5flash11enable_sm90INS1_16FlashAttnFwdSm90INS1_25CollectiveMainloopFwdSm90ILi2EN4cute5tupleIJNS5_1CILi1EEES8_S8_EEENS6_IJNS7_ILi128EEENS7_ILi96EEENS7_ILi192EEEEEELi128ENS_6half_tEfNS_4arch4Sm90ELb0ELb1ELb1ELb1ELb0ELb1ELb0ELb1ELb1ELb1ELb1ELb0EEENS1_21CollectiveEpilogueFwdINS6_IJSA_SA_SB_EEES9_SE_SG_Li256ELb1ELb1ELb1ELb0EEENS1_36VarlenDynamicPersistentTileSchedulerILi128ELi96ELi256ELi128ELb1ELb1ELb1ELb1ELb0ELb1EEEEEEEEEvNT_6ParamsE:
[----:B------:R-:W-:Y:S01]  /*0000*/  LDC R1, c[0x0][0x37c] ;  /* 0x0000df00ff017b82 */ /* 0x000fe20000000800 */
[----:B------:R-:W-:Y:S05]  /*0010*/  EXIT ;  /* 0x000000000000794d */ /* 0x000fea0003800000 */
.L_x_5:
        /* <DEDUP_REMOVED lines=14> */
.L_x_50:


//--------------------- .text._ZN7cutlass13device_kernelIN5flash11enable_sm90INS1_16FlashAttnFwdSm90INS1_25CollectiveMainloopFwdSm90ILi2EN4cute5tupleIJNS5_1CILi1EEES8_S8_EEENS6_IJNS7_ILi128EEESA_NS7_ILi192EEEEEELi128ENS_6half_tEfNS_4arch4Sm90ELb1ELb0ELb1ELb0ELb0ELb0ELb0ELb1ELb1ELb1ELb1ELb0EEENS1_21CollectiveEpilogueFwdINS6_IJSA_SA_SA_EEES9_SD_SF_Li256ELb0ELb1ELb1ELb0EEENS1_19SingleTileSchedulerILb0ELb1ELb1ELi128EEEEEEEEEvNT_6ParamsE --------------------------
	.section	.text._ZN7cutlass13device_kernelIN5flash11enable_sm90INS1_16FlashAttnFwdSm90INS1_25CollectiveMainloopFwdSm90ILi2EN4cute5tupleIJNS5_1CILi1EEES8_S8_EEENS6_IJNS7_ILi128EEESA_NS7_ILi192EEEEEELi128ENS_6half_tEfNS_4arch4Sm90ELb1ELb0ELb1ELb0ELb0ELb0ELb0ELb1ELb1ELb1ELb1ELb0EEENS1_21CollectiveEpilogueFwdINS6_IJSA_SA_SA_EEES9_SD_SF_Li256ELb0ELb1ELb1ELb0EEENS1_19SingleTileSchedulerILb0ELb1ELb1ELi128EEEEEEEEEvNT_6ParamsE,"ax",@progbits
	.align	128
.text._ZN7cutlass13device_kernelIN5flash11enable_sm90INS1_16FlashAttnFwdSm90INS1_25CollectiveMainloopFwdSm90ILi2EN4cute5tupleIJNS5_1CILi1EEES8_S8_EEENS6_IJNS7_ILi128EEESA_NS7_ILi192EEEEEELi128ENS_6half_tEfNS_4arch4Sm90ELb1ELb0ELb1ELb0ELb0ELb0ELb0ELb1ELb1ELb1ELb1ELb0EEENS1_21CollectiveEpilogueFwdINS6_IJSA_SA_SA_EEES9_SD_SF_Li256ELb0ELb1ELb1ELb0EEENS1_19SingleTileSchedulerILb0ELb1ELb1ELi128EEEEEEEEEvNT_6ParamsE:
        .type           _ZN7cutlass13device_kernelIN5flash11enable_sm90INS1_16FlashAttnFwdSm90INS1_25CollectiveMainloopFwdSm90ILi2EN4cute5tupleIJNS5_1CILi1EEES8_S8_EEENS6_IJNS7_ILi128EEESA_NS7_ILi192EEEEEELi128ENS_6half_tEfNS_4arch4Sm90ELb1ELb0ELb1ELb0ELb0ELb0ELb0ELb1ELb1ELb1ELb1ELb0EEENS1_21CollectiveEpilogueFwdINS6_IJSA_SA_SA_EEES9_SD_SF_Li256ELb0ELb1ELb1ELb0EEENS1_19SingleTileSchedulerILb0ELb1ELb1ELi128EEEEEEEEEvNT_6ParamsE,@function
        .size           _ZN7cutlass13device_kernelIN5flash11enable_sm90INS1_16FlashAttnFwdSm90INS1_25CollectiveMainloopFwdSm90ILi2EN4cute5tupleIJNS5_1CILi1EEES8_S8_EEENS6_IJNS7_ILi128EEESA_NS7_ILi192EEEEEELi128ENS_6half_tEfNS_4arch4Sm90ELb1ELb0ELb1ELb0ELb0ELb0ELb0ELb1ELb1ELb1ELb1ELb0EEENS1_21CollectiveEpilogueFwdINS6_IJSA_SA_SA_EEES9_SD_SF_Li256ELb0ELb1ELb1ELb0EEENS1_19SingleTileSchedulerILb0ELb1ELb1ELi128EEEEEEEEEvNT_6ParamsE,(.L_x_51 - _ZN7cutlass13device_kernelIN5flash11enable_sm90INS1_16FlashAttnFwdSm90INS1_25CollectiveMainloopFwdSm90ILi2EN4cute5tupleIJNS5_1CILi1EEES8_S8_EEENS6_IJNS7_ILi128EEESA_NS7_ILi192EEEEEELi128ENS_6half_tEfNS_4arch4Sm90ELb1ELb0ELb1ELb0ELb0ELb0ELb0ELb1ELb1ELb1ELb1ELb0EEENS1_21CollectiveEpilogueFwdINS6_IJSA_SA_SA_EEES9_SD_SF_Li256ELb0ELb1ELb1ELb0EEENS1_19SingleTileSchedulerILb0ELb1ELb1ELi128EEEEEEEEEvNT_6ParamsE)
        .other          _ZN7cutlass13device_kernelIN5flash11enable_sm90INS1_16FlashAttnFwdSm90INS1_25CollectiveMainloopFwdSm90ILi2EN4cute5tupleIJNS5_1CILi1EEES8_S8_EEENS6_IJNS7_ILi128EEESA_NS7_ILi192EEEEEELi128ENS_6half_tEfNS_4arch4Sm90ELb1ELb0ELb1ELb0ELb0ELb0ELb0ELb1ELb1ELb1ELb1ELb0EEENS1_21CollectiveEpilogueFwdINS6_IJSA_SA_SA_EEES9_SD_SF_Li256ELb0ELb1ELb1ELb0EEENS1_19SingleTileSchedulerILb0ELb1ELb1ELi128EEEEEEEEEvNT_6ParamsE,@"STO_CUDA_ENTRY STV_DEFAULT"
_ZN7cutlass13device_kernelIN5flash11enable_sm90INS1_16FlashAttnFwdSm90INS1_25CollectiveMainloopFwdSm90ILi2EN4cute5tupleIJNS5_1CILi1EEES8_S8_EEENS6_IJNS7_ILi128EEESA_NS7_ILi192EEEEEELi128ENS_6half_tEfNS_4arch4Sm90ELb1ELb0ELb1ELb0ELb0ELb0ELb0ELb1ELb1ELb1ELb1ELb0EEENS1_21CollectiveEpilogueFwdINS6_IJSA_SA_SA_EEES9_SD_SF_Li256ELb0ELb1ELb1ELb0EEENS1_19SingleTileSchedulerILb0ELb1ELb1ELi128EEEEEEEEEvNT_6ParamsE:
[----:B------:R-:W-:Y:S01]  /*0000*/  LDC R1, c[0x0][0x37c] ;  /* 0x0000df00ff017b82 */ /* 0x000fe20000000800 */
[----:B------:R-:W-:Y:S05]  /*0010*/  EXIT ;  /* 0x000000000000794d */ /* 0x000fea0003800000 */
.L_x_6:
        /* <DEDUP_REMOVED lines=14> */
.L_x_51:


//--------------------- .text._ZN7cutlass13device_kernelIN5flash11enable_sm90INS1_16FlashAttnFwdSm90INS1_25CollectiveMainloopFwdSm90ILi2EN4cute5tupleIJNS5_1CILi1EEES8_S8_EEENS6_IJNS7_ILi128EEESA_NS7_ILi192EEEEEELi128ENS_6half_tEfNS_4arch4Sm90ELb1ELb0ELb1ELb1ELb0ELb0ELb0ELb1ELb1ELb1ELb1ELb0EEENS1_21CollectiveEpilogueFwdINS6_IJSA_SA_SA_EEES9_SD_SF_Li256ELb1ELb1ELb1ELb0EEENS1_36VarlenDynamicPersistentTileSchedulerILi128ELi128ELi256ELi128ELb1ELb1ELb1ELb1ELb1ELb1EEEEEEEEEvNT_6ParamsE --------------------------
	.section	.text._ZN7cutlass13device_kernelIN5flash11enable_sm90INS1_16FlashAttnFwdSm90INS1_25CollectiveMainloopFwdSm90ILi2EN4cute5tupleIJNS5_1CILi1EEES8_S8_EEENS6_IJNS7_ILi128EEESA_NS7_ILi192EEEEEELi128ENS_6half_tEfNS_4arch4Sm90ELb1ELb0ELb1ELb1ELb0ELb0ELb0ELb1ELb1ELb1ELb1ELb0EEENS1_21CollectiveEpilogueFwdINS6_IJSA_SA_SA_EEES9_SD_SF_Li256ELb1ELb1ELb1ELb0EEENS1_36VarlenDynamicPersistentTileSchedulerILi128ELi128ELi256ELi128ELb1ELb1ELb1ELb1ELb1ELb1EEEEEEEEEvNT_6ParamsE,"ax",@progbits
	.align	128
.text._ZN7cutlass13device_kernelIN5flash11enable_sm90INS1_16FlashAttnFwdSm90INS1_25CollectiveMainloopFwdSm90ILi2EN4cute5tupleIJNS5_1CILi1EEES8_S8_EEENS6_IJNS7_ILi128EEESA_NS7_ILi192EEEEEELi128ENS_6half_tEfNS_4arch4Sm90ELb1ELb0ELb1ELb1ELb0ELb0ELb0ELb1ELb1ELb1ELb1ELb0EEENS1_21CollectiveEpilogueFwdINS6_IJSA_SA_SA_EEES9_SD_SF_Li256ELb1ELb1ELb1ELb0EEENS1_36VarlenDynamicPersistentTileSchedulerILi128ELi128ELi256ELi128ELb1ELb1ELb1ELb1ELb1ELb1EEEEEEEEEvNT_6ParamsE:
        .type           _ZN7cutlass13device_kernelIN5flash11enable_sm90INS1_16FlashAttnFwdSm90INS1_25CollectiveMainloopFwdSm90ILi2EN4cute5tupleIJNS5_1CILi1EEES8_S8_EEENS6_IJNS7_ILi128EEESA_NS7_ILi192EEEEEELi128ENS_6half_tEfNS_4arch4Sm90ELb1ELb0ELb1ELb1ELb0ELb0ELb0ELb1ELb1ELb1ELb1ELb0EEENS1_21CollectiveEpilogueFwdINS6_IJSA_SA_SA_EEES9_SD_SF_Li256ELb1ELb1ELb1ELb0EEENS1_36VarlenDynamicPersistentTileSchedulerILi128ELi128ELi256ELi128ELb1ELb1ELb1ELb1ELb1ELb1EEEEEEEEEvNT_6ParamsE,@function
        .size           _ZN7cutlass13device_kernelIN5flash11enable_sm90INS1_16FlashAttnFwdSm90INS1_25CollectiveMainloopFwdSm90ILi2EN4cute5tupleIJNS5_1CILi1EEES8_S8_EEENS6_IJNS7_ILi128EEESA_NS7_ILi192EEEEEELi128ENS_6half_tEfNS_4arch4Sm90ELb1ELb0ELb1ELb1ELb0ELb0ELb0ELb1ELb1ELb1ELb1ELb0EEENS1_21CollectiveEpilogueFwdINS6_IJSA_SA_SA_EEES9_SD_SF_Li256ELb1ELb1ELb1ELb0EEENS1_36VarlenDynamicPersistentTileSchedulerILi128ELi128ELi256ELi128ELb1ELb1ELb1ELb1ELb1ELb1EEEEEEEEEvNT_6ParamsE,(.L_x_52 - _ZN7cutlass13device_kernelIN5flash11enable_sm90INS1_16FlashAttnFwdSm90INS1_25CollectiveMainloopFwdSm90ILi2EN4cute5tupleIJNS5_1CILi1EEES8_S8_EEENS6_IJNS7_ILi128EEESA_NS7_ILi192EEEEEELi128ENS_6half_tEfNS_4arch4Sm90ELb1ELb0ELb1ELb1ELb0ELb0ELb0ELb1ELb1ELb1ELb1ELb0EEENS1_21CollectiveEpilogueFwdINS6_IJSA_SA_SA_EEES9_SD_SF_Li256ELb1ELb1ELb1ELb0EEENS1_36VarlenDynamicPersistentTileSchedulerILi128ELi128ELi256ELi128ELb1ELb1ELb1ELb1ELb1ELb1EEEEEEEEEvNT_6ParamsE)
        .other          _ZN7cutlass13device_kernelIN5flash11enable_sm90INS1_16FlashAttnFwdSm90INS1_25CollectiveMainloopFwdSm90ILi2EN4cute5tupleIJNS5_1CILi1EEES8_S8_EEENS6_IJNS7_ILi128EEESA_NS7_ILi192EEEEEELi128ENS_6half_tEfNS_4arch4Sm90ELb1ELb0ELb1ELb1ELb0ELb0ELb0ELb1ELb1ELb1ELb1ELb0EEENS1_21CollectiveEpilogueFwdINS6_IJSA_SA_SA_EEES9_SD_SF_Li256ELb1ELb1ELb1ELb0EEENS1_36VarlenDynamicPersistentTileSchedulerILi128ELi128ELi256ELi128ELb1ELb1ELb1ELb1ELb1ELb1EEEEEEEEEvNT_6ParamsE,@"STO_CUDA_ENTRY STV_DEFAULT"
_ZN7cutlass13device_kernelIN5flash11enable_sm90INS1_16FlashAttnFwdSm90INS1_25CollectiveMainloopFwdSm90ILi2EN4cute5tupleIJNS5_1CILi1EEES8_S8_EEENS6_IJNS7_ILi128EEESA_NS7_ILi192EEEEEELi128ENS_6half_tEfNS_4arch4Sm90ELb1ELb0ELb1ELb1ELb0ELb0ELb0ELb1ELb1ELb1ELb1ELb0EEENS1_21CollectiveEpilogueFwdINS6_IJSA_SA_SA_EEES9_SD_SF_Li256ELb1ELb1ELb1ELb0EEENS1_36VarlenDynamicPersistentTileSchedulerILi128ELi128ELi256ELi128ELb1ELb1ELb1ELb1ELb1ELb1EEEEEEEEEvNT_6ParamsE:
[----:B------:R-:W-:Y:S01]  /*0000*/  LDC R1, c[0x0][0x37c] ;  /* 0x0000df00ff017b82 */ /* 0x000fe20000000800 */
[----:B------:R-:W-:Y:S05]  /*0010*/  EXIT ;  /* 0x000000000000794d */ /* 0x000fea0003800000 */
.L_x_7:
        /* <DEDUP_REMOVED lines=14> */
.L_x_52:


//--------------------- .text._ZN7cutlass13device_kernelIN5flash11enable_sm90INS1_16FlashAttnFwdSm90INS1_25CollectiveMainloopFwdSm90ILi2EN4cute5tupleIJNS5_1CILi1EEES8_S8_EEENS6_IJNS7_ILi128EEESA_NS7_ILi192EEEEEELi128ENS_6half_tEfNS_4arch4Sm90ELb1ELb0ELb1ELb1ELb0ELb1ELb0ELb1ELb1ELb1ELb1ELb0EEENS1_21CollectiveEpilogueFwdINS6_IJSA_SA_SA_EEES9_SD_SF_Li256ELb1ELb1ELb1ELb0EEENS1_36VarlenDynamicPersistentTileSchedulerILi128ELi128ELi256ELi128ELb1ELb1ELb1ELb1ELb1ELb1EEEEEEEEEvNT_6ParamsE --------------------------
	.section	.text._ZN7cutlass13device_kernelIN5flash11enable_sm90INS1_16FlashAttnFwdSm90INS1_25CollectiveMainloopFwdSm90ILi2EN4cute5tupleIJNS5_1CILi1EEES8_S8_EEENS6_IJNS7_ILi128EEESA_NS7_ILi192EEEEEELi128ENS_6half_tEfNS_4arch4Sm90ELb1ELb0ELb1ELb1ELb0ELb1ELb0ELb1ELb1ELb1ELb1ELb0EEENS1_21CollectiveEpilogueFwdINS6_IJSA_SA_SA_EEES9_SD_SF_Li256ELb1ELb1ELb1ELb0EEENS1_36VarlenDynamicPersistentTileSchedulerILi128ELi128ELi256ELi128ELb1ELb1ELb1ELb1ELb1ELb1EEEEEEEEEvNT_6ParamsE,"ax",@progbits
	.align	128
.text._ZN7cutlass13device_kernelIN5flash11enable_sm90INS1_16FlashAttnFwdSm90INS1_25CollectiveMainloopFwdSm90ILi2EN4cute5tupleIJNS5_1CILi1EEES8_S8_EEENS6_IJNS7_ILi128EEESA_NS7_ILi192EEEEEELi128ENS_6half_tEfNS_4arch4Sm90ELb1ELb0ELb1ELb1ELb0ELb1ELb0ELb1ELb1ELb1ELb1ELb0EEENS1_21CollectiveEpilogueFwdINS6_IJSA_SA_SA_EEES9_SD_SF_Li256ELb1ELb1ELb1ELb0EEENS1_36VarlenDynamicPersistentTileSchedulerILi128ELi128ELi256ELi128ELb1ELb1ELb1ELb1ELb1ELb1EEEEEEEEEvNT_6ParamsE:
        .type           _ZN7cutlass13device_kernelIN5flash11enable_sm90INS1_16FlashAttnFwdSm90INS1_25CollectiveMainloopFwdSm90ILi2EN4cute5tupleIJNS5_1CILi1EEES8_S8_EEENS6_IJNS7_ILi128EEESA_NS7_ILi192EEEEEELi128ENS_6half_tEfNS_4arch4Sm90ELb1ELb0ELb1ELb1ELb0ELb1ELb0ELb1ELb1ELb1ELb1ELb0EEENS1_21CollectiveEpilogueFwdINS6_IJSA_SA_SA_EEES9_SD_SF_Li256ELb1ELb1ELb1ELb0EEENS1_36VarlenDynamicPersistentTileSchedulerILi128ELi128ELi256ELi128ELb1ELb1ELb1ELb1ELb1ELb1EEEEEEEEEvNT_6ParamsE,@function
        .size           _ZN7cutlass13device_kernelIN5flash11enable_sm90INS1_16FlashAttnFwdSm90INS1_25CollectiveMainloopFwdSm90ILi2EN4cute5tupleIJNS5_1CILi1EEES8_S8_EEENS6_IJNS7_ILi128EEESA_NS7_ILi192EEEEEELi128ENS_6half_tEfNS_4arch4Sm90ELb1ELb0ELb1ELb1ELb0ELb1ELb0ELb1ELb1ELb1ELb1ELb0EEENS1_21CollectiveEpilogueFwdINS6_IJSA_SA_SA_EEES9_SD_SF_Li256ELb1ELb1ELb1ELb0EEENS1_36VarlenDynamicPersistentTileSchedulerILi128ELi128ELi256ELi128ELb1ELb1ELb1ELb1ELb1ELb1EEEEEEEEEvNT_6ParamsE,(.L_x_53 - _ZN7cutlass13device_kernelIN5flash11enable_sm90INS1_16FlashAttnFwdSm90INS1_25CollectiveMainloopFwdSm90ILi2EN4cute5tupleIJNS5_1CILi1EEES8_S8_EEENS6_IJNS7_ILi128EEESA_NS7_ILi192EEEEEELi128ENS_6half_tEfNS_4arch4Sm90ELb1ELb0ELb1ELb1ELb0ELb1ELb0ELb1ELb1ELb1ELb1ELb0EEENS1_21CollectiveEpilogueFwdINS6_IJSA_SA_SA_EEES9_SD_SF_Li256ELb1ELb1ELb1ELb0EEENS1_36VarlenDynamicPersistentTileSchedulerILi128ELi128ELi256ELi128ELb1ELb1ELb1ELb1ELb1ELb1EEEEEEEEEvNT_6ParamsE)
        .other          _ZN7cutlass13device_kernelIN5flash11enable_sm90INS1_16FlashAttnFwdSm90INS1_25CollectiveMainloopFwdSm90ILi2EN4cute5tupleIJNS5_1CILi1EEES8_S8_EEENS6_IJNS7_ILi128EEESA_NS7_ILi192EEEEEELi128ENS_6half_tEfNS_4arch4Sm90ELb1ELb0ELb1ELb1ELb0ELb1ELb0ELb1ELb1ELb1ELb1ELb0EEENS1_21CollectiveEpilogueFwdINS6_IJSA_SA_SA_EEES9_SD_SF_Li256ELb1ELb1ELb1ELb0EEENS1_36VarlenDynamicPersistentTileSchedulerILi128ELi128ELi256ELi128ELb1ELb1ELb1ELb1ELb1ELb1EEEEEEEEEvNT_6ParamsE,@"STO_CUDA_ENTRY STV_DEFAULT"
_ZN7cutlass13device_kernelIN5flash11enable_sm90INS1_16FlashAttnFwdSm90INS1_25CollectiveMainloopFwdSm90ILi2EN4cute5tupleIJNS5_1CILi1EEES8_S8_EEENS6_IJNS7_ILi128EEESA_NS7_ILi192EEEEEELi128ENS_6half_tEfNS_4arch4Sm90ELb1ELb0ELb1ELb1ELb0ELb1ELb0ELb1ELb1ELb1ELb1ELb0EEENS1_21CollectiveEpilogueFwdINS6_IJSA_SA_SA_EEES9_SD_SF_Li256ELb1ELb1ELb1ELb0EEENS1_36VarlenDynamicPersistentTileSchedulerILi128ELi128ELi256ELi128ELb1ELb1ELb1ELb1ELb1ELb1EEEEEEEEEvNT_6ParamsE:
[----:B------:R-:W-:Y:S01]  /*0000*/  LDC R1, c[0x0][0x37c] ;  /* 0x0000df00ff017b82 */ /* 0x000fe20000000800 */
[----:B------:R-:W-:Y:S05]  /*0010*/  EXIT ;  /* 0x000000000000794d */ /* 0x000fea0003800000 */
.L_x_8:
        /* <DEDUP_REMOVED lines=14> */
.L_x_53:


//--------------------- .text._ZN7cutlass13device_kernelIN5flash11enable_sm90INS1_16FlashAttnFwdSm90INS1_25CollectiveMainloopFwdSm90ILi2EN4cute5tupleIJNS5_1CILi1EEES8_S8_EEENS6_IJNS7_ILi64EEESA_SA_EEELi512ENS_6half_tEfNS_4arch4Sm90ELb0ELb0ELb1ELb0ELb0ELb0ELb0ELb0ELb0ELb1ELb1ELb0EEENS1_21CollectiveEpilogueFwdINS6_IJSA_NS7_ILi512EEESA_EEES9_SC_SE_Li256ELb0ELb1ELb1ELb0EEENS1_19SingleTileSchedulerILb0ELb1ELb1ELi64EEEEEEEEEvNT_6ParamsE --------------------------
	.section	.text._ZN7cutlass13device_kernelIN5flash11enable_sm90INS1_16FlashAttnFwdSm90INS1_25CollectiveMainloopFwdSm90ILi2EN4cute5tupleIJNS5_1CILi1EEES8_S8_EEENS6_IJNS7_ILi64EEESA_SA_EEELi512ENS_6half_tEfNS_4arch4Sm90ELb0ELb0ELb1ELb0ELb0ELb0ELb0ELb0ELb0ELb1ELb1ELb0EEENS1_21CollectiveEpilogueFwdINS6_IJSA_NS7_ILi512EEESA_EEES9_SC_SE_Li256ELb0ELb1ELb1ELb0EEENS1_19SingleTileSchedulerILb0ELb1ELb1ELi64EEEEEEEEEvNT_6ParamsE,"ax",@progbits
	.align	128
.text._ZN7cutlass13device_kernelIN5flash11enable_sm90INS1_16FlashAttnFwdSm90INS1_25CollectiveMainloopFwdSm90ILi2EN4cute5tupleIJNS5_1CILi1EEES8_S8_EEENS6_IJNS7_ILi64EEESA_SA_EEELi512ENS_6half_tEfNS_4arch4Sm90ELb0ELb0ELb1ELb0ELb0ELb0ELb0ELb0ELb0ELb1ELb1ELb0EEENS1_21CollectiveEpilogueFwdINS6_IJSA_NS7_ILi512EEESA_EEES9_SC_SE_Li256ELb0ELb1ELb1ELb0EEENS1_19SingleTileSchedulerILb0ELb1ELb1ELi64EEEEEEEEEvNT_6ParamsE:
        .type           _ZN7cutlass13device_kernelIN5flash11enable_sm90INS1_16FlashAttnFwdSm90INS1_25CollectiveMainloopFwdSm90ILi2EN4cute5tupleIJNS5_1CILi1EEES8_S8_EEENS6_IJNS7_ILi64EEESA_SA_EEELi512ENS_6half_tEfNS_4arch4Sm90ELb0ELb0ELb1ELb0ELb0ELb0ELb0ELb0ELb0ELb1ELb1ELb0EEENS1_21CollectiveEpilogueFwdINS6_IJSA_NS7_ILi512EEESA_EEES9_SC_SE_Li256ELb0ELb1ELb1ELb0EEENS1_19SingleTileSchedulerILb0ELb1ELb1ELi64EEEEEEEEEvNT_6ParamsE,@function
        .size           _ZN7cutlass13device_kernelIN5flash11enable_sm90INS1_16FlashAttnFwdSm90INS1_25CollectiveMainloopFwdSm90ILi2EN4cute5tupleIJNS5_1CILi1EEES8_S8_EEENS6_IJNS7_ILi64EEESA_SA_EEELi512ENS_6half_tEfNS_4arch4Sm90ELb0ELb0ELb1ELb0ELb0ELb0ELb0ELb0ELb0ELb1ELb1ELb0EEENS1_21CollectiveEpilogueFwdINS6_IJSA_NS7_ILi512EEESA_EEES9_SC_SE_Li256ELb0ELb1ELb1ELb0EEENS1_19SingleTileSchedulerILb0ELb1ELb1ELi64EEEEEEEEEvNT_6ParamsE,(.L_x_54 - _ZN7cutlass13device_kernelIN5flash11enable_sm90INS1_16FlashAttnFwdSm90INS1_25CollectiveMainloopFwdSm90ILi2EN4cute5tupleIJNS5_1CILi1EEES8_S8_EEENS6_IJNS7_ILi64EEESA_SA_EEELi512ENS_6half_tEfNS_4arch4Sm90ELb0ELb0ELb1ELb0ELb0ELb0ELb0ELb0ELb0ELb1ELb1ELb0EEENS1_21CollectiveEpilogueFwdINS6_IJSA_NS7_ILi512EEESA_EEES9_SC_SE_Li256ELb0ELb1ELb1ELb0EEENS1_19SingleTileSchedulerILb0ELb1ELb1ELi64EEEEEEEEEvNT_6ParamsE)
        .other          _ZN7cutlass13device_kernelIN5flash11enable_sm90INS1_16FlashAttnFwdSm90INS1_25CollectiveMainloopFwdSm90ILi2EN4cute5tupleIJNS5_1CILi1EEES8_S8_EEENS6_IJNS7_ILi64EEESA_SA_EEELi512ENS_6half_tEfNS_4arch4Sm90ELb0ELb0ELb1ELb0ELb0ELb0ELb0ELb0ELb0ELb1ELb1ELb0EEENS1_21CollectiveEpilogueFwdINS6_IJSA_NS7_ILi512EEESA_EEES9_SC_SE_Li256ELb0ELb1ELb1ELb0EEENS1_19SingleTileSchedulerILb0ELb1ELb1ELi64EEEEEEEEEvNT_6ParamsE,@"STO_CUDA_ENTRY STV_DEFAULT"
_ZN7cutlass13device_kernelIN5flash11enable_sm90INS1_16FlashAttnFwdSm90INS1_25CollectiveMainloopFwdSm90ILi2EN4cute5tupleIJNS5_1CILi1EEES8_S8_EEENS6_IJNS7_ILi64EEESA_SA_EEELi512ENS_6half_tEfNS_4arch4Sm90ELb0ELb0ELb1ELb0ELb0ELb0ELb0ELb0ELb0ELb1ELb1ELb0EEENS1_21CollectiveEpilogueFwdINS6_IJSA_NS7_ILi512EEESA_EEES9_SC_SE_Li256ELb0ELb1ELb1ELb0EEENS1_19SingleTileSchedulerILb0ELb1ELb1ELi64EEEEEEEEEvNT_6ParamsE:
[----:B------:R-:W-:Y:S01]  /*0000*/  LDC R1, c[0x0][0x37c] ;  /* 0x0000df00ff017b82 */ /* 0x000fe20000000800 */
[----:B------:R-:W-:Y:S05]  /*0010*/  EXIT ;  /* 0x000000000000794d */ /* 0x000fea0003800000 */
.L_x_9:
        /* <DEDUP_REMOVED lines=14> */
.L_x_54:


//--------------------- .text._ZN7cutlass13device_kernelIN5flash11enable_sm90INS1_16FlashAttnFwdSm90INS1_25CollectiveMainloopFwdSm90ILi2EN4cute5tupleIJNS5_1CILi1EEES8_S8_EEENS6_IJNS7_ILi64EEESA_SA_EEELi512ENS_6half_tEfNS_4arch4Sm90ELb0ELb0ELb1ELb0ELb0ELb0ELb1ELb0ELb0ELb1ELb1ELb0EEENS1_21CollectiveEpilogueFwdINS6_IJSA_NS7_ILi512EEESA_EEES9_SC_SE_Li256ELb0ELb1ELb1ELb0EEENS1_19SingleTileSchedulerILb0ELb1ELb1ELi64EEEEEEEEEvNT_6ParamsE --------------------------
	.section	.text._ZN7cutlass13device_kernelIN5flash11enable_sm90INS1_16FlashAttnFwdSm90INS1_25CollectiveMainloopFwdSm90ILi2EN4cute5tupleIJNS5_1CILi1EEES8_S8_EEENS6_IJNS7_ILi64EEESA_SA_EEELi512ENS_6half_tEfNS_4arch4Sm90ELb0ELb0ELb1ELb0ELb0ELb0ELb1ELb0ELb0ELb1ELb1ELb0EEENS1_21CollectiveEpilogueFwdINS6_IJSA_NS7_ILi512EEESA_EEES9_SC_SE_Li256ELb0ELb1ELb1ELb0EEENS1_19SingleTileSchedulerILb0ELb1ELb1ELi64EEEEEEEEEvNT_6ParamsE,"ax",@progbits
	.align	128
.text._ZN7cutlass13device_kernelIN5flash11enable_sm90INS1_16FlashAttnFwdSm90INS1_25CollectiveMainloopFwdSm90ILi2EN4cute5tupleIJNS5_1CILi1EEES8_S8_EEENS6_IJNS7_ILi64EEESA_SA_EEELi512ENS_6half_tEfNS_4arch4Sm90ELb0ELb0ELb1ELb0ELb0ELb0ELb1ELb0ELb0ELb1ELb1ELb0EEENS1_21CollectiveEpilogueFwdINS6_IJSA_NS7_ILi512EEESA_EEES9_SC_SE_Li256ELb0ELb1ELb1ELb0EEENS1_19SingleTileSchedulerILb0ELb1ELb1ELi64EEEEEEEEEvNT_6ParamsE:
        .type           _ZN7cutlass13device_kernelIN5flash11enable_sm90INS1_16FlashAttnFwdSm90INS1_25CollectiveMainloopFwdSm90ILi2EN4cute5tupleIJNS5_1CILi1EEES8_S8_EEENS6_IJNS7_ILi64EEESA_SA_EEELi512ENS_6half_tEfNS_4arch4Sm90ELb0ELb0ELb1ELb0ELb0ELb0ELb1ELb0ELb0ELb1ELb1ELb0EEENS1_21CollectiveEpilogueFwdINS6_IJSA_NS7_ILi512EEESA_EEES9_SC_SE_Li256ELb0ELb1ELb1ELb0EEENS1_19SingleTileSchedulerILb0ELb1ELb1ELi64EEEEEEEEEvNT_6ParamsE,@function
        .size           _ZN7cutlass13device_kernelIN5flash11enable_sm90INS1_16FlashAttnFwdSm90INS1_25CollectiveMainloopFwdSm90ILi2EN4cute5tupleIJNS5_1CILi1EEES8_S8_EEENS6_IJNS7_ILi64EEESA_SA_EEELi512ENS_6half_tEfNS_4arch4Sm90ELb0ELb0ELb1ELb0ELb0ELb0ELb1ELb0ELb0ELb1ELb1ELb0EEENS1_21CollectiveEpilogueFwdINS6_IJSA_NS7_ILi512EEESA_EEES9_SC_SE_Li256ELb0ELb1ELb1ELb0EEENS1_19SingleTileSchedulerILb0ELb1ELb1ELi64EEEEEEEEEvNT_6ParamsE,(.L_x_55 - _ZN7cutlass13device_kernelIN5flash11enable_sm90INS1_16FlashAttnFwdSm90INS1_25CollectiveMainloopFwdSm90ILi2EN4cute5tupleIJNS5_1CILi1EEES8_S8_EEENS6_IJNS7_ILi64EEESA_SA_EEELi512ENS_6half_tEfNS_4arch4Sm90ELb0ELb0ELb1ELb0ELb0ELb0ELb1ELb0ELb0ELb1ELb1ELb0EEENS1_21CollectiveEpilogueFwdINS6_IJSA_NS7_ILi512EEESA_EEES9_SC_SE_Li256ELb0ELb1ELb1ELb0EEENS1_19SingleTileSchedulerILb0ELb1ELb1ELi64EEEEEEEEEvNT_6ParamsE)
        .other          _ZN7cutlass13device_kernelIN5flash11enable_sm90INS1_16FlashAttnFwdSm90INS1_25CollectiveMainloopFwdSm90ILi2EN4cute5tupleIJNS5_1CILi1EEES8_S8_EEENS6_IJNS7_ILi64EEESA_SA_EEELi512ENS_6half_tEfNS_4arch4Sm90ELb0ELb0ELb1ELb0ELb0ELb0ELb1ELb0ELb0ELb1ELb1ELb0EEENS1_21CollectiveEpilogueFwdINS6_IJSA_NS7_ILi512EEESA_EEES9_SC_SE_Li256ELb0ELb1ELb1ELb0EEENS1_19SingleTileSchedulerILb0ELb1ELb1ELi64EEEEEEEEEvNT_6ParamsE,@"STO_CUDA_ENTRY STV_DEFAULT"
_ZN7cutlass13device_kernelIN5flash11enable_sm90INS1_16FlashAttnFwdSm90INS1_25CollectiveMainloopFwdSm90ILi2EN4cute5tupleIJNS5_1CILi1EEES8_S8_EEENS6_IJNS7_ILi64EEESA_SA_EEELi512ENS_6half_tEfNS_4arch4Sm90ELb0ELb0ELb1ELb0ELb0ELb0ELb1ELb0ELb0ELb1ELb1ELb0EEENS1_21CollectiveEpilogueFwdINS6_IJSA_NS7_ILi512EEESA_EEES9_SC_SE_Li256ELb0ELb1ELb1ELb0EEENS1_19SingleTileSchedulerILb0ELb1ELb1ELi64EEEEEEEEEvNT_6ParamsE:
[----:B------:R-:W-:Y:S01]  /*0000*/  LDC R1, c[0x0][0x37c] ;  /* 0x0000df00ff017b82 */ /* 0x000fe20000000800 */
[----:B------:R-:W-:Y:S05]  /*0010*/  EXIT ;  /* 0x000000000000794d */ /* 0x000fea0003800000 */
.L_x_10:
        /* <DEDUP_REMOVED lines=14> */
.L_x_55:


//--------------------- .text._ZN7cutlass13device_kernelIN5flash11enable_sm90INS1_16FlashAttnFwdSm90INS1_25CollectiveMainloopFwdSm90ILi2EN4cute5tupleIJNS5_1CILi1EEES8_S8_EEENS6_IJNS7_ILi64EEESA_SA_EEELi512ENS_6half_tEfNS_4arch4Sm90ELb0ELb0ELb1ELb1ELb0ELb0ELb0ELb0ELb0ELb1ELb1ELb0EEENS1_21CollectiveEpilogueFwdINS6_IJSA_NS7_ILi512EEESA_EEES9_SC_SE_Li256ELb1ELb1ELb1ELb0EEENS1_36VarlenDynamicPersistentTileSchedulerILi64ELi64ELi256ELi128ELb1ELb1ELb1ELb0ELb1ELb1EEEEEEEEEvNT_6ParamsE --------------------------
	.section	.text._ZN7cutlass13device_kernelIN5flash11enable_sm90INS1_16FlashAttnFwdSm90INS1_25CollectiveMainloopFwdSm90ILi2EN4cute5tupleIJNS5_1CILi1EEES8_S8_EEENS6_IJNS7_ILi64EEESA_SA_EEELi512ENS_6half_tEfNS_4arch4Sm90ELb0ELb0ELb1ELb1ELb0ELb0ELb0ELb0ELb0ELb1ELb1ELb0EEENS1_21CollectiveEpilogueFwdINS6_IJSA_NS7_ILi512EEESA_EEES9_SC_SE_Li256ELb1ELb1ELb1ELb0EEENS1_36VarlenDynamicPersistentTileSchedulerILi64ELi64ELi256ELi128ELb1ELb1ELb1ELb0ELb1ELb1EEEEEEEEEvNT_6ParamsE,"ax",@progbits
	.align	128
.text._ZN7cutlass13device_kernelIN5flash11enable_sm90INS1_16FlashAttnFwdSm90INS1_25CollectiveMainloopFwdSm90ILi2EN4cute5tupleIJNS5_1CILi1EEES8_S8_EEENS6_IJNS7_ILi64EEESA_SA_EEELi512ENS_6half_tEfNS_4arch4Sm90ELb0ELb0ELb1ELb1ELb0ELb0ELb0ELb0ELb0ELb1ELb1ELb0EEENS1_21CollectiveEpilogueFwdINS6_IJSA_NS7_ILi512EEESA_EEES9_SC_SE_Li256ELb1ELb1ELb1ELb0EEENS1_36VarlenDynamicPersistentTileSchedulerILi64ELi64ELi256ELi128ELb1ELb1ELb1ELb0ELb1ELb1EEEEEEEEEvNT_6ParamsE:
        .type           _ZN7cutlass13device_kernelIN5flash11enable_sm90INS1_16FlashAttnFwdSm90INS1_25CollectiveMainloopFwdSm90ILi2EN4cute5tupleIJNS5_1CILi1EEES8_S8_EEENS6_IJNS7_ILi64EEESA_SA_EEELi512ENS_6half_tEfNS_4arch4Sm90ELb0ELb0ELb1ELb1ELb0ELb0ELb0ELb0ELb0ELb1ELb1ELb0EEENS1_21CollectiveEpilogueFwdINS6_IJSA_NS7_ILi512EEESA_EEES9_SC_SE_Li256ELb1ELb1ELb1ELb0EEENS1_36VarlenDynamicPersistentTileSchedulerILi64ELi64ELi256ELi128ELb1ELb1ELb1ELb0ELb1ELb1EEEEEEEEEvNT_6ParamsE,@function
        .size           _ZN7cutlass13device_kernelIN5flash11enable_sm90INS1_16FlashAttnFwdSm90INS1_25CollectiveMainloopFwdSm90ILi2EN4cute5tupleIJNS5_1CILi1EEES8_S8_EEENS6_IJNS7_ILi64EEESA_SA_EEELi512ENS_6half_tEfNS_4arch4Sm90ELb0ELb0ELb1ELb1ELb0ELb0ELb0ELb0ELb0ELb1ELb1ELb0EEENS1_21CollectiveEpilogueFwdINS6_IJSA_NS7_ILi512EEESA_EEES9_SC_SE_Li256ELb1ELb1ELb1ELb0EEENS1_36VarlenDynamicPersistentTileSchedulerILi64ELi64ELi256ELi128ELb1ELb1ELb1ELb0ELb1ELb1EEEEEEEEEvNT_6ParamsE,(.L_x_56 - _ZN7cutlass13device_kernelIN5flash11enable_sm90INS1_16FlashAttnFwdSm90INS1_25CollectiveMainloopFwdSm90ILi2EN4cute5tupleIJNS5_1CILi1EEES8_S8_EEENS6_IJNS7_ILi64EEESA_SA_EEELi512ENS_6half_tEfNS_4arch4Sm90ELb0ELb0ELb1ELb1ELb0ELb0ELb0ELb0ELb0ELb1ELb1ELb0EEENS1_21CollectiveEpilogueFwdINS6_IJSA_NS7_ILi512EEESA_EEES9_SC_SE_Li256ELb1ELb1ELb1ELb0EEENS1_36VarlenDynamicPersistentTileSchedulerILi64ELi64ELi256ELi128ELb1ELb1ELb1ELb0ELb1ELb1EEEEEEEEEvNT_6ParamsE)
        .other          _ZN7cutlass13device_kernelIN5flash11enable_sm90INS1_16FlashAttnFwdSm90INS1_25CollectiveMainloopFwdSm90ILi2EN4cute5tupleIJNS5_1CILi1EEES8_S8_EEENS6_IJNS7_ILi64EEESA_SA_EEELi512ENS_6half_tEfNS_4arch4Sm90ELb0ELb0ELb1ELb1ELb0ELb0ELb0ELb0ELb0ELb1ELb1ELb0EEENS1_21CollectiveEpilogueFwdINS6_IJSA_NS7_ILi512EEESA_EEES9_SC_SE_Li256ELb1ELb1ELb1ELb0EEENS1_36VarlenDynamicPersistentTileSchedulerILi64ELi64ELi256ELi128ELb1ELb1ELb1ELb0ELb1ELb1EEEEEEEEEvNT_6ParamsE,@"STO_CUDA_ENTRY STV_DEFAULT"
_ZN7cutlass13device_kernelIN5flash11enable_sm90INS1_16FlashAttnFwdSm90INS1_25CollectiveMainloopFwdSm90ILi2EN4cute5tupleIJNS5_1CILi1EEES8_S8_EEENS6_IJNS7_ILi64EEESA_SA_EEELi512ENS_6half_tEfNS_4arch4Sm90ELb0ELb0ELb1ELb1ELb0ELb0ELb0ELb0ELb0ELb1ELb1ELb0EEENS1_21CollectiveEpilogueFwdINS6_IJSA_NS7_ILi512EEESA_EEES9_SC_SE_Li256ELb1ELb1ELb1ELb0EEENS1_36VarlenDynamicPersistentTileSchedulerILi64ELi64ELi256ELi128ELb1ELb1ELb1ELb0ELb1ELb1EEEEEEEEEvNT_6ParamsE:
[----:B------:R-:W-:Y:S01]  /*0000*/  LDC R1, c[0x0][0x37c] ;  /* 0x0000df00ff017b82 */ /* 0x000fe20000000800 */
[----:B------:R-:W-:Y:S05]  /*0010*/  EXIT ;  /* 0x000000000000794d */ /* 0x000fea0003800000 */
.L_x_11:
        /* <DEDUP_REMOVED lines=14> */
.L_x_56:


//--------------------- .text._ZN7cutlass13device_kernelIN5flash11enable_sm90INS1_16FlashAttnFwdSm90INS1_25CollectiveMainloopFwdSm90ILi2EN4cute5tupleIJNS5_1CILi1EEES8_S8_EEENS6_IJNS7_ILi64EEESA_SA_EEELi512ENS_6half_tEfNS_4arch4Sm90ELb0ELb0ELb1ELb1ELb0ELb1ELb0ELb0ELb0ELb1ELb1ELb0EEENS1_21CollectiveEpilogueFwdINS6_IJSA_NS7_ILi512EEESA_EEES9_SC_SE_Li256ELb1ELb1ELb1ELb0EEENS1_36VarlenDynamicPersistentTileSchedulerILi64ELi64ELi256ELi128ELb1ELb1ELb1ELb0ELb1ELb1EEEEEEEEEvNT_6ParamsE --------------------------
	.section	.text._ZN7cutlass13device_kernelIN5flash11enable_sm90INS1_16FlashAttnFwdSm90INS1_25CollectiveMainloopFwdSm90ILi2EN4cute5tupleIJNS5_1CILi1EEES8_S8_EEENS6_IJNS7_ILi64EEESA_SA_EEELi512ENS_6half_tEfNS_4arch4Sm90ELb0ELb0ELb1ELb1ELb0ELb1ELb0ELb0ELb0ELb1ELb1ELb0EEENS1_21CollectiveEpilogueFwdINS6_IJSA_NS7_ILi512EEESA_EEES9_SC_SE_Li256ELb1ELb1ELb1ELb0EEENS1_36VarlenDynamicPersistentTileSchedulerILi64ELi64ELi256ELi128ELb1ELb1ELb1ELb0ELb1ELb1EEEEEEEEEvNT_6ParamsE,"ax",@progbits
	.align	128
.text._ZN7cutlass13device_kernelIN5flash11enable_sm90INS1_16FlashAttnFwdSm90INS1_25CollectiveMainloopFwdSm90ILi2EN4cute5tupleIJNS5_1CILi1EEES8_S8_EEENS6_IJNS7_ILi64EEESA_SA_EEELi512ENS_6half_tEfNS_4arch4Sm90ELb0ELb0ELb1ELb1ELb0ELb1ELb0ELb0ELb0ELb1ELb1ELb0EEENS1_21CollectiveEpilogueFwdINS6_IJSA_NS7_ILi512EEESA_EEES9_SC_SE_Li256ELb1ELb1ELb1ELb0EEENS1_36VarlenDynamicPersistentTileSchedulerILi64ELi64ELi256ELi128ELb1ELb1ELb1ELb0ELb1ELb1EEEEEEEEEvNT_6ParamsE:
        .type           _ZN7cutlass13device_kernelIN5flash11enable_sm90INS1_16FlashAttnFwdSm90INS1_25CollectiveMainloopFwdSm90ILi2EN4cute5tupleIJNS5_1CILi1EEES8_S8_EEENS6_IJNS7_ILi64EEESA_SA_EEELi512ENS_6half_tEfNS_4arch4Sm90ELb0ELb0ELb1ELb1ELb0ELb1ELb0ELb0ELb0ELb1ELb1ELb0EEENS1_21CollectiveEpilogueFwdINS6_IJSA_NS7_ILi512EEESA_EEES9_SC_SE_Li256ELb1ELb1ELb1ELb0EEENS1_36VarlenDynamicPersistentTileSchedulerILi64ELi64ELi256ELi128ELb1ELb1ELb1ELb0ELb1ELb1EEEEEEEEEvNT_6ParamsE,@function
        .size           _ZN7cutlass13device_kernelIN5flash11enable_sm90INS1_16FlashAttnFwdSm90INS1_25CollectiveMainloopFwdSm90ILi2EN4cute5tupleIJNS5_1CILi1EEES8_S8_EEENS6_IJNS7_ILi64EEESA_SA_EEELi512ENS_6half_tEfNS_4arch4Sm90ELb0ELb0ELb1ELb1ELb0ELb1ELb0ELb0ELb0ELb1ELb1ELb0EEENS1_21CollectiveEpilogueFwdINS6_IJSA_NS7_ILi512EEESA_EEES9_SC_SE_Li256ELb1ELb1ELb1ELb0EEENS1_36VarlenDynamicPersistentTileSchedulerILi64ELi64ELi256ELi128ELb1ELb1ELb1ELb0ELb1ELb1EEEEEEEEEvNT_6ParamsE,(.L_x_57 - _ZN7cutlass13device_kernelIN5flash11enable_sm90INS1_16FlashAttnFwdSm90INS1_25CollectiveMainloopFwdSm90ILi2EN4cute5tupleIJNS5_1CILi1EEES8_S8_EEENS6_IJNS7_ILi64EEESA_SA_EEELi512ENS_6half_tEfNS_4arch4Sm90ELb0ELb0ELb1ELb1ELb0ELb1ELb0ELb0ELb0ELb1ELb1ELb0EEENS1_21CollectiveEpilogueFwdINS6_IJSA_NS7_ILi512EEESA_EEES9_SC_SE_Li256ELb1ELb1ELb1ELb0EEENS1_36VarlenDynamicPersistentTileSchedulerILi64ELi64ELi256ELi128ELb1ELb1ELb1ELb0ELb1ELb1EEEEEEEEEvNT_6ParamsE)
        .other          _ZN7cutlass13device_kernelIN5flash11enable_sm90INS1_16FlashAttnFwdSm90INS1_25CollectiveMainloopFwdSm90ILi2EN4cute5tupleIJNS5_1CILi1EEES8_S8_EEENS6_IJNS7_ILi64EEESA_SA_EEELi512ENS_6half_tEfNS_4arch4Sm90ELb0ELb0ELb1ELb1ELb0ELb1ELb0ELb0ELb0ELb1ELb1ELb0EEENS1_21CollectiveEpilogueFwdINS6_IJSA_NS7_ILi512EEESA_EEES9_SC_SE_Li256ELb1ELb1ELb1ELb0EEENS1_36VarlenDynamicPersistentTileSchedulerILi64ELi64ELi256ELi128ELb1ELb1ELb1ELb0ELb1ELb1EEEEEEEEEvNT_6ParamsE,@"STO_CUDA_ENTRY STV_DEFAULT"
_ZN7cutlass13device_kernelIN5flash11enable_sm90INS1_16FlashAttnFwdSm90INS1_25CollectiveMainloopFwdSm90ILi2EN4cute5tupleIJNS5_1CILi1EEES8_S8_EEENS6_IJNS7_ILi64EEESA_SA_EEELi512ENS_6half_tEfNS_4arch4Sm90ELb0ELb0ELb1ELb1ELb0ELb1ELb0ELb0ELb0ELb1ELb1ELb0EEENS1_21CollectiveEpilogueFwdINS6_IJSA_NS7_ILi512EEESA_EEES9_SC_SE_Li256ELb1ELb1ELb1ELb0EEENS1_36VarlenDynamicPersistentTileSchedulerILi64ELi64ELi256ELi128ELb1ELb1ELb1ELb0ELb1ELb1EEEEEEEEEvNT_6ParamsE:
[----:B------:R-:W-:Y:S01]  /*0000*/  LDC R1, c[0x0][0x37c] ;  /* 0x0000df00ff017b82 */ /* 0x000fe20000000800 */
[----:B------:R-:W-:Y:S05]  /*0010*/  EXIT ;  /* 0x000000000000794d */ /* 0x000fea0003800000 */
.L_x_12:
        /* <DEDUP_REMOVED lines=14> */
.L_x_57:


//--------------------- .text._ZN7cutlass13device_kernelIN5flash11enable_sm90INS1_16FlashAttnFwdSm90INS1_25CollectiveMainloopFwdSm90ILi2EN4cute5tupleIJNS5_1CILi1EEES8_S8_EEENS6_IJNS7_ILi64EEESA_SA_EEELi512ENS_6half_tEfNS_4arch4Sm90ELb0ELb0ELb1ELb1ELb0ELb0ELb1ELb0ELb0ELb1ELb1ELb0EEENS1_21CollectiveEpilogueFwdINS6_IJSA_NS7_ILi512EEESA_EEES9_SC_SE_Li256ELb1ELb1ELb1ELb0EEENS1_36VarlenDynamicPersistentTileSchedulerILi64ELi64ELi256ELi128ELb1ELb1ELb1ELb0ELb1ELb1EEEEEEEEEvNT_6ParamsE --------------------------
	.section	.text._ZN7cutlass13device_kernelIN5flash11enable_sm90INS1_16FlashAttnFwdSm90INS1_25CollectiveMainloopFwdSm90ILi2EN4cute5tupleIJNS5_1CILi1EEES8_S8_EEENS6_IJNS7_ILi64EEESA_SA_EEELi512ENS_6half_tEfNS_4arch4Sm90ELb0ELb0ELb1ELb1ELb0ELb0ELb1ELb0ELb0ELb1ELb1ELb0EEENS1_21CollectiveEpilogueFwdINS6_IJSA_NS7_ILi512EEESA_EEES9_SC_SE_Li256ELb1ELb1ELb1ELb0EEENS1_36VarlenDynamicPersistentTileSchedulerILi64ELi64ELi256ELi128ELb1ELb1ELb1ELb0ELb1ELb1EEEEEEEEEvNT_6ParamsE,"ax",@progbits
	.align	128
.text._ZN7cutlass13device_kernelIN5flash11enable_sm90INS1_16FlashAttnFwdSm90INS1_25CollectiveMainloopFwdSm90ILi2EN4cute5tupleIJNS5_1CILi1EEES8_S8_EEENS6_IJNS7_ILi64EEESA_SA_EEELi512ENS_6half_tEfNS_4arch4Sm90ELb0ELb0ELb1ELb1ELb0ELb0ELb1ELb0ELb0ELb1ELb1ELb0EEENS1_21CollectiveEpilogueFwdINS6_IJSA_NS7_ILi512EEESA_EEES9_SC_SE_Li256ELb1ELb1ELb1ELb0EEENS1_36VarlenDynamicPersistentTileSchedulerILi64ELi64ELi256ELi128ELb1ELb1ELb1ELb0ELb1ELb1EEEEEEEEEvNT_6ParamsE:
        .type           _ZN7cutlass13device_kernelIN5flash11enable_sm90INS1_16FlashAttnFwdSm90INS1_25CollectiveMainloopFwdSm90ILi2EN4cute5tupleIJNS5_1CILi1EEES8_S8_EEENS6_IJNS7_ILi64EEESA_SA_EEELi512ENS_6half_tEfNS_4arch4Sm90ELb0ELb0ELb1ELb1ELb0ELb0ELb1ELb0ELb0ELb1ELb1ELb0EEENS1_21CollectiveEpilogueFwdINS6_IJSA_NS7_ILi512EEESA_EEES9_SC_SE_Li256ELb1ELb1ELb1ELb0EEENS1_36VarlenDynamicPersistentTileSchedulerILi64ELi64ELi256ELi128ELb1ELb1ELb1ELb0ELb1ELb1EEEEEEEEEvNT_6ParamsE,@function
        .size           _ZN7cutlass13device_kernelIN5flash11enable_sm90INS1_16FlashAttnFwdSm90INS1_25CollectiveMainloopFwdSm90ILi2EN4cute5tupleIJNS5_1CILi1EEES8_S8_EEENS6_IJNS7_ILi64EEESA_SA_EEELi512ENS_6half_tEfNS_4arch4Sm90ELb0ELb0ELb1ELb1ELb0ELb0ELb1ELb0ELb0ELb1ELb1ELb0EEENS1_21CollectiveEpilogueFwdINS6_IJSA_NS7_ILi512EEESA_EEES9_SC_SE_Li256ELb1ELb1ELb1ELb0EEENS1_36VarlenDynamicPersistentTileSchedulerILi64ELi64ELi256ELi128ELb1ELb1ELb1ELb0ELb1ELb1EEEEEEEEEvNT_6ParamsE,(.L_x_58 - _ZN7cutlass13device_kernelIN5flash11enable_sm90INS1_16FlashAttnFwdSm90INS1_25CollectiveMainloopFwdSm90ILi2EN4cute5tupleIJNS5_1CILi1EEES8_S8_EEENS6_IJNS7_ILi64EEESA_SA_EEELi512ENS_6half_tEfNS_4arch4Sm90ELb0ELb0ELb1ELb1ELb0ELb0ELb1ELb0ELb0ELb1ELb1ELb0EEENS1_21CollectiveEpilogueFwdINS6_IJSA_NS7_ILi512EEESA_EEES9_SC_SE_Li256ELb1ELb1ELb1ELb0EEENS1_36VarlenDynamicPersistentTileSchedulerILi64ELi64ELi256ELi128ELb1ELb1ELb1ELb0ELb1ELb1EEEEEEEEEvNT_6ParamsE)
        .other          _ZN7cutlass13device_kernelIN5flash11enable_sm90INS1_16FlashAttnFwdSm90INS1_25CollectiveMainloopFwdSm90ILi2EN4cute5tupleIJNS5_1CILi1EEES8_S8_EEENS6_IJNS7_ILi64EEESA_SA_EEELi512ENS_6half_tEfNS_4arch4Sm90ELb0ELb0ELb1ELb1ELb0ELb0ELb1ELb0ELb0ELb1ELb1ELb0EEENS1_21CollectiveEpilogueFwdINS6_IJSA_NS7_ILi512EEESA_EEES9_SC_SE_Li256ELb1ELb1ELb1ELb0EEENS1_36VarlenDynamicPersistentTileSchedulerILi64ELi64ELi256ELi128ELb1ELb1ELb1ELb0ELb1ELb1EEEEEEEEEvNT_6ParamsE,@"STO_CUDA_ENTRY STV_DEFAULT"
_ZN7cutlass13device_kernelIN5flash11enable_sm90INS1_16FlashAttnFwdSm90INS1_25CollectiveMainloopFwdSm90ILi2EN4cute5tupleIJNS5_1CILi1EEES8_S8_EEENS6_IJNS7_ILi64EEESA_SA_EEELi512ENS_6half_tEfNS_4arch4Sm90ELb0ELb0ELb1ELb1ELb0ELb0ELb1ELb0ELb0ELb1ELb1ELb0EEENS1_21CollectiveEpilogueFwdINS6_IJSA_NS7_ILi512EEESA_EEES9_SC_SE_Li256ELb1ELb1ELb1ELb0EEENS1_36VarlenDynamicPersistentTileSchedulerILi64ELi64ELi256ELi128ELb1ELb1ELb1ELb0ELb1ELb1EEEEEEEEEvNT_6ParamsE:
[----:B------:R-:W-:Y:S01]  /*0000*/  LDC R1, c[0x0][0x37c] ;  /* 0x0000df00ff017b82 */ /* 0x000fe20000000800 */
[----:B------:R-:W-:Y:S05]  /*0010*/  EXIT ;  /* 0x000000000000794d */ /* 0x000fea0003800000 */
.L_x_13:
        /* <DEDUP_REMOVED lines=14> */
.L_x_58:


//--------------------- .text._ZN7cutlass13device_kernelIN5flash11enable_sm90INS1_16FlashAttnFwdSm90INS1_25CollectiveMainloopFwdSm90ILi2EN4cute5tupleIJNS5_1CILi1EEES8_S8_EEENS6_IJNS7_ILi64EEESA_SA_EEELi512ENS_6half_tEfNS_4arch4Sm90ELb0ELb0ELb1ELb1ELb0ELb1ELb1ELb0ELb0ELb1ELb1ELb0EEENS1_21CollectiveEpilogueFwdINS6_IJSA_NS7_ILi512EEESA_EEES9_SC_SE_Li256ELb1ELb1ELb1ELb0EEENS1_36VarlenDynamicPersistentTileSchedulerILi64ELi64ELi256ELi128ELb1ELb1ELb1ELb0ELb1ELb1EEEEEEEEEvNT_6ParamsE --------------------------
	.section	.text._ZN7cutlass13device_kernelIN5flash11enable_sm90INS1_16FlashAttnFwdSm90INS1_25CollectiveMainloopFwdSm90ILi2EN4cute5tupleIJNS5_1CILi1EEES8_S8_EEENS6_IJNS7_ILi64EEESA_SA_EEELi512ENS_6half_tEfNS_4arch4Sm90ELb0ELb0ELb1ELb1ELb0ELb1ELb1ELb0ELb0ELb1ELb1ELb0EEENS1_21CollectiveEpilogueFwdINS6_IJSA_NS7_ILi512EEESA_EEES9_SC_SE_Li256ELb1ELb1ELb1ELb0EEENS1_36VarlenDynamicPersistentTileSchedulerILi64ELi64ELi256ELi128ELb1ELb1ELb1ELb0ELb1ELb1EEEEEEEEEvNT_6ParamsE,"ax",@progbits
	.align	128
.text._ZN7cutlass13device_kernelIN5flash11enable_sm90INS1_16FlashAttnFwdSm90INS1_25CollectiveMainloopFwdSm90ILi2EN4cute5tupleIJNS5_1CILi1EEES8_S8_EEENS6_IJNS7_ILi64EEESA_SA_EEELi512ENS_6half_tEfNS_4arch4Sm90ELb0ELb0ELb1ELb1ELb0ELb1ELb1ELb0ELb0ELb1ELb1ELb0EEENS1_21CollectiveEpilogueFwdINS6_IJSA_NS7_ILi512EEESA_EEES9_SC_SE_Li256ELb1ELb1ELb1ELb0EEENS1_36VarlenDynamicPersistentTileSchedulerILi64ELi64ELi256ELi128ELb1ELb1ELb1ELb0ELb1ELb1EEEEEEEEEvNT_6ParamsE:
        .type           _ZN7cutlass13device_kernelIN5flash11enable_sm90INS1_16FlashAttnFwdSm90INS1_25CollectiveMainloopFwdSm90ILi2EN4cute5tupleIJNS5_1CILi1EEES8_S8_EEENS6_IJNS7_ILi64EEESA_SA_EEELi512ENS_6half_tEfNS_4arch4Sm90ELb0ELb0ELb1ELb1ELb0ELb1ELb1ELb0ELb0ELb1ELb1ELb0EEENS1_21CollectiveEpilogueFwdINS6_IJSA_NS7_ILi512EEESA_EEES9_SC_SE_Li256ELb1ELb1ELb1ELb0EEENS1_36VarlenDynamicPersistentTileSchedulerILi64ELi64ELi256ELi128ELb1ELb1ELb1ELb0ELb1ELb1EEEEEEEEEvNT_6ParamsE,@function
        .size           _ZN7cutlass13device_kernelIN5flash11enable_sm90INS1_16FlashAttnFwdSm90INS1_25CollectiveMainloopFwdSm90ILi2EN4cute5tupleIJNS5_1CILi1EEES8_S8_EEENS6_IJNS7_ILi64EEESA_SA_EEELi512ENS_6half_tEfNS_4arch4Sm90ELb0ELb0ELb1ELb1ELb0ELb1ELb1ELb0ELb0ELb1ELb1ELb0EEENS1_21CollectiveEpilogueFwdINS6_IJSA_NS7_ILi512EEESA_EEES9_SC_SE_Li256ELb1ELb1ELb1ELb0EEENS1_36VarlenDynamicPersistentTileSchedulerILi64ELi64ELi256ELi128ELb1ELb1ELb1ELb0ELb1ELb1EEEEEEEEEvNT_6ParamsE,(.L_x_59 - _ZN7cutlass13device_kernelIN5flash11enable_sm90INS1_16FlashAttnFwdSm90INS1_25CollectiveMainloopFwdSm90ILi2EN4cute5tupleIJNS5_1CILi1EEES8_S8_EEENS6_IJNS7_ILi64EEESA_SA_EEELi512ENS_6half_tEfNS_4arch4Sm90ELb0ELb0ELb1ELb1ELb0ELb1ELb1ELb0ELb0ELb1ELb1ELb0EEENS1_21CollectiveEpilogueFwdINS6_IJSA_NS7_ILi512EEESA_EEES9_SC_SE_Li256ELb1ELb1ELb1ELb0EEENS1_36VarlenDynamicPersistentTileSchedulerILi64ELi64ELi256ELi128ELb1ELb1ELb1ELb0ELb1ELb1EEEEEEEEEvNT_6ParamsE)
        .other          _ZN7cutlass13device_kernelIN5flash11enable_sm90INS1_16FlashAttnFwdSm90INS1_25CollectiveMainloopFwdSm90ILi2EN4cute5tupleIJNS5_1CILi1EEES8_S8_EEENS6_IJNS7_ILi64EEESA_SA_EEELi512ENS_6half_tEfNS_4arch4Sm90ELb0ELb0ELb1ELb1ELb0ELb1ELb1ELb0ELb0ELb1ELb1ELb0EEENS1_21CollectiveEpilogueFwdINS6_IJSA_NS7_ILi512EEESA_EEES9_SC_SE_Li256ELb1ELb1ELb1ELb0EEENS1_36VarlenDynamicPersistentTileSchedulerILi64ELi64ELi256ELi128ELb1ELb1ELb1ELb0ELb1ELb1EEEEEEEEEvNT_6ParamsE,@"STO_CUDA_ENTRY STV_DEFAULT"
_ZN7cutlass13device_kernelIN5flash11enable_sm90INS1_16FlashAttnFwdSm90INS1_25CollectiveMainloopFwdSm90ILi2EN4cute5tupleIJNS5_1CILi1EEES8_S8_EEENS6_IJNS7_ILi64EEESA_SA_EEELi512ENS_6half_tEfNS_4arch4Sm90ELb0ELb0ELb1ELb1ELb0ELb1ELb1ELb0ELb0ELb1ELb1ELb0EEENS1_21CollectiveEpilogueFwdINS6_IJSA_NS7_ILi512EEESA_EEES9_SC_SE_Li256ELb1ELb1ELb1ELb0EEENS1_36VarlenDynamicPersistentTileSchedulerILi64ELi64ELi256ELi128ELb1ELb1ELb1ELb0ELb1ELb1EEEEEEEEEvNT_6ParamsE:
[----:B------:R-:W-:Y:S01]  /*0000*/  LDC R1, c[0x0][0x37c] ;  /* 0x0000df00ff017b82 */ /* 0x000fe20000000800 */
[----:B------:R-:W-:Y:S05]  /*0010*/  EXIT ;  /* 0x000000000000794d */ /* 0x000fea0003800000 */
.L_x_14:
        /* <DEDUP_REMOVED lines=14> */
.L_x_59:


//--------------------- .text._ZN7cutlass13device_kernelIN5flash11enable_sm90INS1_16FlashAttnFwdSm90INS1_25CollectiveMainloopFwdSm90ILi2EN4cute5tupleIJNS5_1CILi1EEES8_S8_EEENS6_IJNS7_ILi64EEESA_SA_EEELi512ENS_6half_tEfNS_4arch4Sm90ELb0ELb1ELb1ELb0ELb0ELb0ELb0ELb0ELb0ELb1ELb1ELb0EEENS1_21CollectiveEpilogueFwdINS6_IJSA_NS7_ILi512EEESA_EEES9_SC_SE_Li256ELb0ELb1ELb1ELb0EEENS1_19SingleTileSchedulerILb0ELb1ELb1ELi64EEEEEEEEEvNT_6ParamsE --------------------------
	.section	.text._ZN7cutlass13device_kernelIN5flash11enable_sm90INS1_16FlashAttnFwdSm90INS1_25CollectiveMainloopFwdSm90ILi2EN4cute5tupleIJNS5_1CILi1EEES8_S8_EEENS6_IJNS7_ILi64EEESA_SA_EEELi512ENS_6half_tEfNS_4arch4Sm90ELb0ELb1ELb1ELb0ELb0ELb0ELb0ELb0ELb0ELb1ELb1ELb0EEENS1_21CollectiveEpilogueFwdINS6_IJSA_NS7_ILi512EEESA_EEES9_SC_SE_Li256ELb0ELb1ELb1ELb0EEENS1_19SingleTileSchedulerILb0ELb1ELb1ELi64EEEEEEEEEvNT_6ParamsE,"ax",@progbits
	.align	128
.text._ZN7cutlass13device_kernelIN5flash11enable_sm90INS1_16FlashAttnFwdSm90INS1_25CollectiveMainloopFwdSm90ILi2EN4cute5tupleIJNS5_1CILi1EEES8_S8_EEENS6_IJNS7_ILi64EEESA_SA_EEELi512ENS_6half_tEfNS_4arch4Sm90ELb0ELb1ELb1ELb0ELb0ELb0ELb0ELb0ELb0ELb1ELb1ELb0EEENS1_21CollectiveEpilogueFwdINS6_IJSA_NS7_ILi512EEESA_EEES9_SC_SE_Li256ELb0ELb1ELb1ELb0EEENS1_19SingleTileSchedulerILb0ELb1ELb1ELi64EEEEEEEEEvNT_6ParamsE:
        .type           _ZN7cutlass13device_kernelIN5flash11enable_sm90INS1_16FlashAttnFwdSm90INS1_25CollectiveMainloopFwdSm90ILi2EN4cute5tupleIJNS5_1CILi1EEES8_S8_EEENS6_IJNS7_ILi64EEESA_SA_EEELi512ENS_6half_tEfNS_4arch4Sm90ELb0ELb1ELb1ELb0ELb0ELb0ELb0ELb0ELb0ELb1ELb1ELb0EEENS1_21CollectiveEpilogueFwdINS6_IJSA_NS7_ILi512EEESA_EEES9_SC_SE_Li256ELb0ELb1ELb1ELb0EEENS1_19SingleTileSchedulerILb0ELb1ELb1ELi64EEEEEEEEEvNT_6ParamsE,@function
        .size           _ZN7cutlass13device_kernelIN5flash11enable_sm90INS1_16FlashAttnFwdSm90INS1_25CollectiveMainloopFwdSm90ILi2EN4cute5tupleIJNS5_1CILi1EEES8_S8_EEENS6_IJNS7_ILi64EEESA_SA_EEELi512ENS_6half_tEfNS_4arch4Sm90ELb0ELb1ELb1ELb0ELb0ELb0ELb0ELb0ELb0ELb1ELb1ELb0EEENS1_21CollectiveEpilogueFwdINS6_IJSA_NS7_ILi512EEESA_EEES9_SC_SE_Li256ELb0ELb1ELb1ELb0EEENS1_19SingleTileSchedulerILb0ELb1ELb1ELi64EEEEEEEEEvNT_6ParamsE,(.L_x_60 - _ZN7cutlass13device_kernelIN5flash11enable_sm90INS1_16FlashAttnFwdSm90INS1_25CollectiveMainloopFwdSm90ILi2EN4cute5tupleIJNS5_1CILi1EEES8_S8_EEENS6_IJNS7_ILi64EEESA_SA_EEELi512ENS_6half_tEfNS_4arch4Sm90ELb0ELb1ELb1ELb0ELb0ELb0ELb0ELb0ELb0ELb1ELb1ELb0EEENS1_21CollectiveEpilogueFwdINS6_IJSA_NS7_ILi512EEESA_EEES9_SC_SE_Li256ELb0ELb1ELb1ELb0EEENS1_19SingleTileSchedulerILb0ELb1ELb1ELi64EEEEEEEEEvNT_6ParamsE)
        .other          _ZN7cutlass13device_kernelIN5flash11enable_sm90INS1_16FlashAttnFwdSm90INS1_25CollectiveMainloopFwdSm90ILi2EN4cute5tupleIJNS5_1CILi1EEES8_S8_EEENS6_IJNS7_ILi64EEESA_SA_EEELi512ENS_6half_tEfNS_4arch4Sm90ELb0ELb1ELb1ELb0ELb0ELb0ELb0ELb0ELb0ELb1ELb1ELb0EEENS1_21CollectiveEpilogueFwdINS6_IJSA_NS7_ILi512EEESA_EEES9_SC_SE_Li256ELb0ELb1ELb1ELb0EEENS1_19SingleTileSchedulerILb0ELb1ELb1ELi64EEEEEEEEEvNT_6ParamsE,@"STO_CUDA_ENTRY STV_DEFAULT"
_ZN7cutlass13device_kernelIN5flash11enable_sm90INS1_16FlashAttnFwdSm90INS1_25CollectiveMainloopFwdSm90ILi2EN4cute5tupleIJNS5_1CILi1EEES8_S8_EEENS6_IJNS7_ILi64EEESA_SA_EEELi512ENS_6half_tEfNS_4arch4Sm90ELb0ELb1ELb1ELb0ELb0ELb0ELb0ELb0ELb0ELb1ELb1ELb0EEENS1_21CollectiveEpilogueFwdINS6_IJSA_NS7_ILi512EEESA_EEES9_SC_SE_Li256ELb0ELb1ELb1ELb0EEENS1_19SingleTileSchedulerILb0ELb1ELb1ELi64EEEEEEEEEvNT_6ParamsE:
[----:B------:R-:W-:Y:S01]  /*0000*/  LDC R1, c[0x0][0x37c] ;  /* 0x0000df00ff017b82 */ /* 0x000fe20000000800 */
[----:B------:R-:W-:Y:S05]  /*0010*/  EXIT ;  /* 0x000000000000794d */ /* 0x000fea0003800000 */
.L_x_15:
        /* <DEDUP_REMOVED lines=14> */
.L_x_60:


//--------------------- .text._ZN7cutlass13device_kernelIN5flash11enable_sm90INS1_16FlashAttnFwdSm90INS1_25CollectiveMainloopFwdSm90ILi2EN4cute5tupleIJNS5_1CILi1EEES8_S8_EEENS6_IJNS7_ILi64EEESA_SA_EEELi512ENS_6half_tEfNS_4arch4Sm90ELb0ELb1ELb1ELb0ELb0ELb0ELb1ELb0ELb0ELb1ELb1ELb0EEENS1_21CollectiveEpilogueFwdINS6_IJSA_NS7_ILi512EEESA_EEES9_SC_SE_Li256ELb0ELb1ELb1ELb0EEENS1_19SingleTileSchedulerILb0ELb1ELb1ELi64EEEEEEEEEvNT_6ParamsE --------------------------
	.section	.text._ZN7cutlass13device_kernelIN5flash11enable_sm90INS1_16FlashAttnFwdSm90INS1_25CollectiveMainloopFwdSm90ILi2EN4cute5tupleIJNS5_1CILi1EEES8_S8_EEENS6_IJNS7_ILi64EEESA_SA_EEELi512ENS_6half_tEfNS_4arch4Sm90ELb0ELb1ELb1ELb0ELb0ELb0ELb1ELb0ELb0ELb1ELb1ELb0EEENS1_21CollectiveEpilogueFwdINS6_IJSA_NS7_ILi512EEESA_EEES9_SC_SE_Li256ELb0ELb1ELb1ELb0EEENS1_19SingleTileSchedulerILb0ELb1ELb1ELi64EEEEEEEEEvNT_6ParamsE,"ax",@progbits
	.align	128
.text._ZN7cutlass13device_kernelIN5flash11enable_sm90INS1_16FlashAttnFwdSm90INS1_25CollectiveMainloopFwdSm90ILi2EN4cute5tupleIJNS5_1CILi1EEES8_S8_EEENS6_IJNS7_ILi64EEESA_SA_EEELi512ENS_6half_tEfNS_4arch4Sm90ELb0ELb1ELb1ELb0ELb0ELb0ELb1ELb0ELb0ELb1ELb1ELb0EEENS1_21CollectiveEpilogueFwdINS6_IJSA_NS7_ILi512EEESA_EEES9_SC_SE_Li256ELb0ELb1ELb1ELb0EEENS1_19SingleTileSchedulerILb0ELb1ELb1ELi64EEEEEEEEEvNT_6ParamsE:
        .type           _ZN7cutlass13device_kernelIN5flash11enable_sm90INS1_16FlashAttnFwdSm90INS1_25CollectiveMainloopFwdSm90ILi2EN4cute5tupleIJNS5_1CILi1EEES8_S8_EEENS6_IJNS7_ILi64EEESA_SA_EEELi512ENS_6half_tEfNS_4arch4Sm90ELb0ELb1ELb1ELb0ELb0ELb0ELb1ELb0ELb0ELb1ELb1ELb0EEENS1_21CollectiveEpilogueFwdINS6_IJSA_NS7_ILi512EEESA_EEES9_SC_SE_Li256ELb0ELb1ELb1ELb0EEENS1_19SingleTileSchedulerILb0ELb1ELb1ELi64EEEEEEEEEvNT_6ParamsE,@function
        .size           _ZN7cutlass13device_kernelIN5flash11enable_sm90INS1_16FlashAttnFwdSm90INS1_25CollectiveMainloopFwdSm90ILi2EN4cute5tupleIJNS5_1CILi1EEES8_S8_EEENS6_IJNS7_ILi64EEESA_SA_EEELi512ENS_6half_tEfNS_4arch4Sm90ELb0ELb1ELb1ELb0ELb0ELb0ELb1ELb0ELb0ELb1ELb1ELb0EEENS1_21CollectiveEpilogueFwdINS6_IJSA_NS7_ILi512EEESA_EEES9_SC_SE_Li256ELb0ELb1ELb1ELb0EEENS1_19SingleTileSchedulerILb0ELb1ELb1ELi64EEEEEEEEEvNT_6ParamsE,(.L_x_61 - _ZN7cutlass13device_kernelIN5flash11enable_sm90INS1_16FlashAttnFwdSm90INS1_25CollectiveMainloopFwdSm90ILi2EN4cute5tupleIJNS5_1CILi1EEES8_S8_EEENS6_IJNS7_ILi64EEESA_SA_EEELi512ENS_6half_tEfNS_4arch4Sm90ELb0ELb1ELb1ELb0ELb0ELb0ELb1ELb0ELb0ELb1ELb1ELb0EEENS1_21CollectiveEpilogueFwdINS6_IJSA_NS7_ILi512EEESA_EEES9_SC_SE_Li256ELb0ELb1ELb1ELb0EEENS1_19SingleTileSchedulerILb0ELb1ELb1ELi64EEEEEEEEEvNT_6ParamsE)
        .other          _ZN7cutlass13device_kernelIN5flash11enable_sm90INS1_16FlashAttnFwdSm90INS1_25CollectiveMainloopFwdSm90ILi2EN4cute5tupleIJNS5_1CILi1EEES8_S8_EEENS6_IJNS7_ILi64EEESA_SA_EEELi512ENS_6half_tEfNS_4arch4Sm90ELb0ELb1ELb1ELb0ELb0ELb0ELb1ELb0ELb0ELb1ELb1ELb0EEENS1_21CollectiveEpilogueFwdINS6_IJSA_NS7_ILi512EEESA_EEES9_SC_SE_Li256ELb0ELb1ELb1ELb0EEENS1_19SingleTileSchedulerILb0ELb1ELb1ELi64EEEEEEEEEvNT_6ParamsE,@"STO_CUDA_ENTRY STV_DEFAULT"
_ZN7cutlass13device_kernelIN5flash11enable_sm90INS1_16FlashAttnFwdSm90INS1_25CollectiveMainloopFwdSm90ILi2EN4cute5tupleIJNS5_1CILi1EEES8_S8_EEENS6_IJNS7_ILi64EEESA_SA_EEELi512ENS_6half_tEfNS_4arch4Sm90ELb0ELb1ELb1ELb0ELb0ELb0ELb1ELb0ELb0ELb1ELb1ELb0EEENS1_21CollectiveEpilogueFwdINS6_IJSA_NS7_ILi512EEESA_EEES9_SC_SE_Li256ELb0ELb1ELb1ELb0EEENS1_19SingleTileSchedulerILb0ELb1ELb1ELi64EEEEEEEEEvNT_6ParamsE:
[----:B------:R-:W-:Y:S01]  /*0000*/  LDC R1, c[0x0][0x37c] ;  /* 0x0000df00ff017b82 */ /* 0x000fe20000000800 */
[----:B------:R-:W-:Y:S05]  /*0010*/  EXIT ;  /* 0x000000000000794d */ /* 0x000fea0003800000 */
.L_x_16:
        /* <DEDUP_REMOVED lines=14> */
.L_x_61:


//--------------------- .text._ZN7cutlass13device_kernelIN5flash11enable_sm90INS1_16FlashAttnFwdSm90INS1_25CollectiveMainloopFwdSm90ILi2EN4cute5tupleIJNS5_1CILi1EEES8_S8_EEENS6_IJNS7_ILi64EEESA_SA_EEELi512ENS_6half_tEfNS_4arch4Sm90ELb0ELb1ELb1ELb1ELb0ELb0ELb0ELb0ELb0ELb1ELb1ELb0EEENS1_21CollectiveEpilogueFwdINS6_IJSA_NS7_ILi512EEESA_EEES9_SC_SE_Li256ELb1ELb1ELb1ELb0EEENS1_36VarlenDynamicPersistentTileSchedulerILi64ELi64ELi256ELi128ELb1ELb1ELb1ELb1ELb0ELb1EEEEEEEEEvNT_6ParamsE --------------------------
	.section	.text._ZN7cutlass13device_kernelIN5flash11enable_sm90INS1_16FlashAttnFwdSm90INS1_25CollectiveMainloopFwdSm90ILi2EN4cute5tupleIJNS5_1CILi1EEES8_S8_EEENS6_IJNS7_ILi64EEESA_SA_EEELi512ENS_6half_tEfNS_4arch4Sm90ELb0ELb1ELb1ELb1ELb0ELb0ELb0ELb0ELb0ELb1ELb1ELb0EEENS1_21CollectiveEpilogueFwdINS6_IJSA_NS7_ILi512EEESA_EEES9_SC_SE_Li256ELb1ELb1ELb1ELb0EEENS1_36VarlenDynamicPersistentTileSchedulerILi64ELi64ELi256ELi128ELb1ELb1ELb1ELb1ELb0ELb1EEEEEEEEEvNT_6ParamsE,"ax",@progbits
	.align	128
.text._ZN7cutlass13device_kernelIN5flash11enable_sm90INS1_16FlashAttnFwdSm90INS1_25CollectiveMainloopFwdSm90ILi2EN4cute5tupleIJNS5_1CILi1EEES8_S8_EEENS6_IJNS7_ILi64EEESA_SA_EEELi512ENS_6half_tEfNS_4arch4Sm90ELb0ELb1ELb1ELb1ELb0ELb0ELb0ELb0ELb0ELb1ELb1ELb0EEENS1_21CollectiveEpilogueFwdINS6_IJSA_NS7_ILi512EEESA_EEES9_SC_SE_Li256ELb1ELb1ELb1ELb0EEENS1_36VarlenDynamicPersistentTileSchedulerILi64ELi64ELi256ELi128ELb1ELb1ELb1ELb1ELb0ELb1EEEEEEEEEvNT_6ParamsE:
        .type           _ZN7cutlass13device_kernelIN5flash11enable_sm90INS1_16FlashAttnFwdSm90INS1_25CollectiveMainloopFwdSm90ILi2EN4cute5tupleIJNS5_1CILi1EEES8_S8_EEENS6_IJNS7_ILi64EEESA_SA_EEELi512ENS_6half_tEfNS_4arch4Sm90ELb0ELb1ELb1ELb1ELb0ELb0ELb0ELb0ELb0ELb1ELb1ELb0EEENS1_21CollectiveEpilogueFwdINS6_IJSA_NS7_ILi512EEESA_EEES9_SC_SE_Li256ELb1ELb1ELb1ELb0EEENS1_36VarlenDynamicPersistentTileSchedulerILi64ELi64ELi256ELi128ELb1ELb1ELb1ELb1ELb0ELb1EEEEEEEEEvNT_6ParamsE,@function
        .size           _ZN7cutlass13device_kernelIN5flash11enable_sm90INS1_16FlashAttnFwdSm90INS1_25CollectiveMainloopFwdSm90ILi2EN4cute5tupleIJNS5_1CILi1EEES8_S8_EEENS6_IJNS7_ILi64EEESA_SA_EEELi512ENS_6half_tEfNS_4arch4Sm90ELb0ELb1ELb1ELb1ELb0ELb0ELb0ELb0ELb0ELb1ELb1ELb0EEENS1_21CollectiveEpilogueFwdINS6_IJSA_NS7_ILi512EEESA_EEES9_SC_SE_Li256ELb1ELb1ELb1ELb0EEENS1_36VarlenDynamicPersistentTileSchedulerILi64ELi64ELi256ELi128ELb1ELb1ELb1ELb1ELb0ELb1EEEEEEEEEvNT_6ParamsE,(.L_x_62 - _ZN7cutlass13device_kernelIN5flash11enable_sm90INS1_16FlashAttnFwdSm90INS1_25CollectiveMainloopFwdSm90ILi2EN4cute5tupleIJNS5_1CILi1EEES8_S8_EEENS6_IJNS7_ILi64EEESA_SA_EEELi512ENS_6half_tEfNS_4arch4Sm90ELb0ELb1ELb1ELb1ELb0ELb0ELb0ELb0ELb0ELb1ELb1ELb0EEENS1_21CollectiveEpilogueFwdINS6_IJSA_NS7_ILi512EEESA_EEES9_SC_SE_Li256ELb1ELb1ELb1ELb0EEENS1_36VarlenDynamicPersistentTileSchedulerILi64ELi64ELi256ELi128ELb1ELb1ELb1ELb1ELb0ELb1EEEEEEEEEvNT_6ParamsE)
        .other          _ZN7cutlass13device_kernelIN5flash11enable_sm90INS1_16FlashAttnFwdSm90INS1_25CollectiveMainloopFwdSm90ILi2EN4cute5tupleIJNS5_1CILi1EEES8_S8_EEENS6_IJNS7_ILi64EEESA_SA_EEELi512ENS_6half_tEfNS_4arch4Sm90ELb0ELb1ELb1ELb1ELb0ELb0ELb0ELb0ELb0ELb1ELb1ELb0EEENS1_21CollectiveEpilogueFwdINS6_IJSA_NS7_ILi512EEESA_EEES9_SC_SE_Li256ELb1ELb1ELb1ELb0EEENS1_36VarlenDynamicPersistentTileSchedulerILi64ELi64ELi256ELi128ELb1ELb1ELb1ELb1ELb0ELb1EEEEEEEEEvNT_6ParamsE,@"STO_CUDA_ENTRY STV_DEFAULT"
_ZN7cutlass13device_kernelIN5flash11enable_sm90INS1_16FlashAttnFwdSm90INS1_25CollectiveMainloopFwdSm90ILi2EN4cute5tupleIJNS5_1CILi1EEES8_S8_EEENS6_IJNS7_ILi64EEESA_SA_EEELi512ENS_6half_tEfNS_4arch4Sm90ELb0ELb1ELb1ELb1ELb0ELb0ELb0ELb0ELb0ELb1ELb1ELb0EEENS1_21CollectiveEpilogueFwdINS6_IJSA_NS7_ILi512EEESA_EEES9_SC_SE_Li256ELb1ELb1ELb1ELb0EEENS1_36VarlenDynamicPersistentTileSchedulerILi64ELi64ELi256ELi128ELb1ELb1ELb1ELb1ELb0ELb1EEEEEEEEEvNT_6ParamsE:
[----:B------:R-:W-:Y:S01]  /*0000*/  LDC R1, c[0x0][0x37c] ;  /* 0x0000df00ff017b82 */ /* 0x000fe20000000800 */
[----:B------:R-:W-:Y:S05]  /*0010*/  EXIT ;  /* 0x000000000000794d */ /* 0x000fea0003800000 */
.L_x_17:
        /* <DEDUP_REMOVED lines=14> */
.L_x_62:


//--------------------- .text._ZN7cutlass13device_kernelIN5flash11enable_sm90INS1_16FlashAttnFwdSm90INS1_25CollectiveMainloopFwdSm90ILi2EN4cute5tupleIJNS5_1CILi1EEES8_S8_EEENS6_IJNS7_ILi64EEESA_SA_EEELi512ENS_6half_tEfNS_4arch4Sm90ELb0ELb1ELb1ELb1ELb0ELb1ELb0ELb0ELb0ELb1ELb1ELb0EEENS1_21CollectiveEpilogueFwdINS6_IJSA_NS7_ILi512EEESA_EEES9_SC_SE_Li256ELb1ELb1ELb1ELb0EEENS1_36VarlenDynamicPersistentTileSchedulerILi64ELi64ELi256ELi128ELb1ELb1ELb1ELb1ELb0ELb1EEEEEEEEEvNT_6ParamsE --------------------------
	.section	.text._ZN7cutlass13device_kernelIN5flash11enable_sm90INS1_16FlashAttnFwdSm90INS1_25CollectiveMainloopFwdSm90ILi2EN4cute5tupleIJNS5_1CILi1EEES8_S8_EEENS6_IJNS7_ILi64EEESA_SA_EEELi512ENS_6half_tEfNS_4arch4Sm90ELb0ELb1ELb1ELb1ELb0ELb1ELb0ELb0ELb0ELb1ELb1ELb0EEENS1_21CollectiveEpilogueFwdINS6_IJSA_NS7_ILi512EEESA_EEES9_SC_SE_Li256ELb1ELb1ELb1ELb0EEENS1_36VarlenDynamicPersistentTileSchedulerILi64ELi64ELi256ELi128ELb1ELb1ELb1ELb1ELb0ELb1EEEEEEEEEvNT_6ParamsE,"ax",@progbits
	.align	128
.text._ZN7cutlass13device_kernelIN5flash11enable_sm90INS1_16FlashAttnFwdSm90INS1_25CollectiveMainloopFwdSm90ILi2EN4cute5tupleIJNS5_1CILi1EEES8_S8_EEENS6_IJNS7_ILi64EEESA_SA_EEELi512ENS_6half_tEfNS_4arch4Sm90ELb0ELb1ELb1ELb1ELb0ELb1ELb0ELb0ELb0ELb1ELb1ELb0EEENS1_21CollectiveEpilogueFwdINS6_IJSA_NS7_ILi512EEESA_EEES9_SC_SE_Li256ELb1ELb1ELb1ELb0EEENS1_36VarlenDynamicPersistentTileSchedulerILi64ELi64ELi256ELi128ELb1ELb1ELb1ELb1ELb0ELb1EEEEEEEEEvNT_6ParamsE:
        .type           _ZN7cutlass13device_kernelIN5flash11enable_sm90INS1_16FlashAttnFwdSm90INS1_25CollectiveMainloopFwdSm90ILi2EN4cute5tupleIJNS5_1CILi1EEES8_S8_EEENS6_IJNS7_ILi64EEESA_SA_EEELi512ENS_6half_tEfNS_4arch4Sm90ELb0ELb1ELb1ELb1ELb0ELb1ELb0ELb0ELb0ELb1ELb1ELb0EEENS1_21CollectiveEpilogueFwdINS6_IJSA_NS7_ILi512EEESA_EEES9_SC_SE_Li256ELb1ELb1ELb1ELb0EEENS1_36VarlenDynamicPersistentTileSchedulerILi64ELi64ELi256ELi128ELb1ELb1ELb1ELb1ELb0ELb1EEEEEEEEEvNT_6ParamsE,@function
        .size           _ZN7cutlass13device_kernelIN5flash11enable_sm90INS1_16FlashAttnFwdSm90INS1_25CollectiveMainloopFwdSm90ILi2EN4cute5tupleIJNS5_1CILi1EEES8_S8_EEENS6_IJNS7_ILi64EEESA_SA_EEELi512ENS_6half_tEfNS_4arch4Sm90ELb0ELb1ELb1ELb1ELb0ELb1ELb0ELb0ELb0ELb1ELb1ELb0EEENS1_21CollectiveEpilogueFwdINS6_IJSA_NS7_ILi512EEESA_EEES9_SC_SE_Li256ELb1ELb1ELb1ELb0EEENS1_36VarlenDynamicPersistentTileSchedulerILi64ELi64ELi256ELi128ELb1ELb1ELb1ELb1ELb0ELb1EEEEEEEEEvNT_6ParamsE,(.L_x_63 - _ZN7cutlass13device_kernelIN5flash11enable_sm90INS1_16FlashAttnFwdSm90INS1_25CollectiveMainloopFwdSm90ILi2EN4cute5tupleIJNS5_1CILi1EEES8_S8_EEENS6_IJNS7_ILi64EEESA_SA_EEELi512ENS_6half_tEfNS_4arch4Sm90ELb0ELb1ELb1ELb1ELb0ELb1ELb0ELb0ELb0ELb1ELb1ELb0EEENS1_21CollectiveEpilogueFwdINS6_IJSA_NS7_ILi512EEESA_EEES9_SC_SE_Li256ELb1ELb1ELb1ELb0EEENS1_36VarlenDynamicPersistentTileSchedulerILi64ELi64ELi256ELi128ELb1ELb1ELb1ELb1ELb0ELb1EEEEEEEEEvNT_6ParamsE)
        .other          _ZN7cutlass13device_kernelIN5flash11enable_sm90INS1_16FlashAttnFwdSm90INS1_25CollectiveMainloopFwdSm90ILi2EN4cute5tupleIJNS5_1CILi1EEES8_S8_EEENS6_IJNS7_ILi64EEESA_SA_EEELi512ENS_6half_tEfNS_4arch4Sm90ELb0ELb1ELb1ELb1ELb0ELb1ELb0ELb0ELb0ELb1ELb1ELb0EEENS1_21CollectiveEpilogueFwdINS6_IJSA_NS7_ILi512EEESA_EEES9_SC_SE_Li256ELb1ELb1ELb1ELb0EEENS1_36VarlenDynamicPersistentTileSchedulerILi64ELi64ELi256ELi128ELb1ELb1ELb1ELb1ELb0ELb1EEEEEEEEEvNT_6ParamsE,@"STO_CUDA_ENTRY STV_DEFAULT"
_ZN7cutlass13device_kernelIN5flash11enable_sm90INS1_16FlashAttnFwdSm90INS1_25CollectiveMainloopFwdSm90ILi2EN4cute5tupleIJNS5_1CILi1EEES8_S8_EEENS6_IJNS7_ILi64EEESA_SA_EEELi512ENS_6half_tEfNS_4arch4Sm90ELb0ELb1ELb1ELb1ELb0ELb1ELb0ELb0ELb0ELb1ELb1ELb0EEENS1_21CollectiveEpilogueFwdINS6_IJSA_NS7_ILi512EEESA_EEES9_SC_SE_Li256ELb1ELb1ELb1ELb0EEENS1_36VarlenDynamicPersistentTileSchedulerILi64ELi64ELi256ELi128ELb1ELb1ELb1ELb1ELb0ELb1EEEEEEEEEvNT_6ParamsE:
[----:B------:R-:W-:Y:S01]  /*0000*/  LDC R1, c[0x0][0x37c] ;  /* 0x0000df00ff017b82 */ /* 0x000fe20000000800 */
[----:B------:R-:W-:Y:S05]  /*0010*/  EXIT ;  /* 0x000000000000794d */ /* 0x000fea0003800000 */
.L_x_18:
        /* <DEDUP_REMOVED lines=14> */
.L_x_63:


//--------------------- .text._ZN7cutlass13device_kernelIN5flash11enable_sm90INS1_16FlashAttnFwdSm90INS1_25CollectiveMainloopFwdSm90ILi2EN4cute5tupleIJNS5_1CILi1EEES8_S8_EEENS6_IJNS7_ILi64EEESA_SA_EEELi512ENS_6half_tEfNS_4arch4Sm90ELb0ELb1ELb1ELb1ELb0ELb0ELb1ELb0ELb0ELb1ELb1ELb0EEENS1_21CollectiveEpilogueFwdINS6_IJSA_NS7_ILi512EEESA_EEES9_SC_SE_Li256ELb1ELb1ELb1ELb0EEENS1_36VarlenDynamicPersistentTileSchedulerILi64ELi64ELi256ELi128ELb1ELb1ELb1ELb1ELb0ELb1EEEEEEEEEvNT_6ParamsE --------------------------
	.section	.text._ZN7cutlass13device_kernelIN5flash11enable_sm90INS1_16FlashAttnFwdSm90INS1_25CollectiveMainloopFwdSm90ILi2EN4cute5tupleIJNS5_1CILi1EEES8_S8_EEENS6_IJNS7_ILi64EEESA_SA_EEELi512ENS_6half_tEfNS_4arch4Sm90ELb0ELb1ELb1ELb1ELb0ELb0ELb1ELb0ELb0ELb1ELb1ELb0EEENS1_21CollectiveEpilogueFwdINS6_IJSA_NS7_ILi512EEESA_EEES9_SC_SE_Li256ELb1ELb1ELb1ELb0EEENS1_36VarlenDynamicPersistentTileSchedulerILi64ELi64ELi256ELi128ELb1ELb1ELb1ELb1ELb0ELb1EEEEEEEEEvNT_6ParamsE,"ax",@progbits
	.align	128
.text._ZN7cutlass13device_kernelIN5flash11enable_sm90INS1_16FlashAttnFwdSm90INS1_25CollectiveMainloopFwdSm90ILi2EN4cute5tupleIJNS5_1CILi1EEES8_S8_EEENS6_IJNS7_ILi64EEESA_SA_EEELi512ENS_6half_tEfNS_4arch4Sm90ELb0ELb1ELb1ELb1ELb0ELb0ELb1ELb0ELb0ELb1ELb1ELb0EEENS1_21CollectiveEpilogueFwdINS6_IJSA_NS7_ILi512EEESA_EEES9_SC_SE_Li256ELb1ELb1ELb1ELb0EEENS1_36VarlenDynamicPersistentTileSchedulerILi64ELi64ELi256ELi128ELb1ELb1ELb1ELb1ELb0ELb1EEEEEEEEEvNT_6ParamsE:
        .type           _ZN7cutlass13device_kernelIN5flash11enable_sm90INS1_16FlashAttnFwdSm90INS1_25CollectiveMainloopFwdSm90ILi2EN4cute5tupleIJNS5_1CILi1EEES8_S8_EEENS6_IJNS7_ILi64EEESA_SA_EEELi512ENS_6half_tEfNS_4arch4Sm90ELb0ELb1ELb1ELb1ELb0ELb0ELb1ELb0ELb0ELb1ELb1ELb0EEENS1_21CollectiveEpilogueFwdINS6_IJSA_NS7_ILi512EEESA_EEES9_SC_SE_Li256ELb1ELb1ELb1ELb0EEENS1_36VarlenDynamicPersistentTileSchedulerILi64ELi64ELi256ELi128ELb1ELb1ELb1ELb1ELb0ELb1EEEEEEEEEvNT_6ParamsE,@function
        .size           _ZN7cutlass13device_kernelIN5flash11enable_sm90INS1_16FlashAttnFwdSm90INS1_25CollectiveMainloopFwdSm90ILi2EN4cute5tupleIJNS5_1CILi1EEES8_S8_EEENS6_IJNS7_ILi64EEESA_SA_EEELi512ENS_6half_tEfNS_4arch4Sm90ELb0ELb1ELb1ELb1ELb0ELb0ELb1ELb0ELb0ELb1ELb1ELb0EEENS1_21CollectiveEpilogueFwdINS6_IJSA_NS7_ILi512EEESA_EEES9_SC_SE_Li256ELb1ELb1ELb1ELb0EEENS1_36VarlenDynamicPersistentTileSchedulerILi64ELi64ELi256ELi128ELb1ELb1ELb1ELb1ELb0ELb1EEEEEEEEEvNT_6ParamsE,(.L_x_64 - _ZN7cutlass13device_kernelIN5flash11enable_sm90INS1_16FlashAttnFwdSm90INS1_25CollectiveMainloopFwdSm90ILi2EN4cute5tupleIJNS5_1CILi1EEES8_S8_EEENS6_IJNS7_ILi64EEESA_SA_EEELi512ENS_6half_tEfNS_4arch4Sm90ELb0ELb1ELb1ELb1ELb0ELb0ELb1ELb0ELb0ELb1ELb1ELb0EEENS1_21CollectiveEpilogueFwdINS6_IJSA_NS7_ILi512EEESA_EEES9_SC_SE_Li256ELb1ELb1ELb1ELb0EEENS1_36VarlenDynamicPersistentTileSchedulerILi64ELi64ELi256ELi128ELb1ELb1ELb1ELb1ELb0ELb1EEEEEEEEEvNT_6ParamsE)
        .other          _ZN7cutlass13device_kernelIN5flash11enable_sm90INS1_16FlashAttnFwdSm90INS1_25CollectiveMainloopFwdSm90ILi2EN4cute5tupleIJNS5_1CILi1EEES8_S8_EEENS6_IJNS7_ILi64EEESA_SA_EEELi512ENS_6half_tEfNS_4arch4Sm90ELb0ELb1ELb1ELb1ELb0ELb0ELb1ELb0ELb0ELb1ELb1ELb0EEENS1_21CollectiveEpilogueFwdINS6_IJSA_NS7_ILi512EEESA_EEES9_SC_SE_Li256ELb1ELb1ELb1ELb0EEENS1_36VarlenDynamicPersistentTileSchedulerILi64ELi64ELi256ELi128ELb1ELb1ELb1ELb1ELb0ELb1EEEEEEEEEvNT_6ParamsE,@"STO_CUDA_ENTRY STV_DEFAULT"
_ZN7cutlass13device_kernelIN5flash11enable_sm90INS1_16FlashAttnFwdSm90INS1_25CollectiveMainloopFwdSm90ILi2EN4cute5tupleIJNS5_1CILi1EEES8_S8_EEENS6_IJNS7_ILi64EEESA_SA_EEELi512ENS_6half_tEfNS_4arch4Sm90ELb0ELb1ELb1ELb1ELb0ELb0ELb1ELb0ELb0ELb1ELb1ELb0EEENS1_21CollectiveEpilogueFwdINS6_IJSA_NS7_ILi512EEESA_EEES9_SC_SE_Li256ELb1ELb1ELb1ELb0EEENS1_36VarlenDynamicPersistentTileSchedulerILi64ELi64ELi256ELi128ELb1ELb1ELb1ELb1ELb0ELb1EEEEEEEEEvNT_6ParamsE:
[----:B------:R-:W-:Y:S01]  /*0000*/  LDC R1, c[0x0][0x37c] ;  /* 0x0000df00ff017b82 */ /* 0x000fe20000000800 */
[----:B------:R-:W-:Y:S05]  /*0010*/  EXIT ;  /* 0x000000000000794d */ /* 0x000fea0003800000 */
.L_x_19:
        /* <DEDUP_REMOVED lines=14> */
.L_x_64:


//--------------------- .text._ZN7cutlass13device_kernelIN5flash11enable_sm90INS1_16FlashAttnFwdSm90INS1_25CollectiveMainloopFwdSm90ILi2EN4cute5tupleIJNS5_1CILi1EEES8_S8_EEENS6_IJNS7_ILi64EEESA_SA_EEELi512ENS_6half_tEfNS_4arch4Sm90ELb0ELb1ELb1ELb1ELb0ELb1ELb1ELb0ELb0ELb1ELb1ELb0EEENS1_21CollectiveEpilogueFwdINS6_IJSA_NS7_ILi512EEESA_EEES9_SC_SE_Li256ELb1ELb1ELb1ELb0EEENS1_36VarlenDynamicPersistentTileSchedulerILi64ELi64ELi256ELi128ELb1ELb1ELb1ELb1ELb0ELb1EEEEEEEEEvNT_6ParamsE --------------------------
	.section	.text._ZN7cutlass13device_kernelIN5flash11enable_sm90INS1_16FlashAttnFwdSm90INS1_25CollectiveMainloopFwdSm90ILi2EN4cute5tupleIJNS5_1CILi1EEES8_S8_EEENS6_IJNS7_ILi64EEESA_SA_EEELi512ENS_6half_tEfNS_4arch4Sm90ELb0ELb1ELb1ELb1ELb0ELb1ELb1ELb0ELb0ELb1ELb1ELb0EEENS1_21CollectiveEpilogueFwdINS6_IJSA_NS7_ILi512EEESA_EEES9_SC_SE_Li256ELb1ELb1ELb1ELb0EEENS1_36VarlenDynamicPersistentTileSchedulerILi64ELi64ELi256ELi128ELb1ELb1ELb1ELb1ELb0ELb1EEEEEEEEEvNT_6ParamsE,"ax",@progbits
	.align	128
.text._ZN7cutlass13device_kernelIN5flash11enable_sm90INS1_16FlashAttnFwdSm90INS1_25CollectiveMainloopFwdSm90ILi2EN4cute5tupleIJNS5_1CILi1EEES8_S8_EEENS6_IJNS7_ILi64EEESA_SA_EEELi512ENS_6half_tEfNS_4arch4Sm90ELb0ELb1ELb1ELb1ELb0ELb1ELb1ELb0ELb0ELb1ELb1ELb0EEENS1_21CollectiveEpilogueFwdINS6_IJSA_NS7_ILi512EEESA_EEES9_SC_SE_Li256ELb1ELb1ELb1ELb0EEENS1_36VarlenDynamicPersistentTileSchedulerILi64ELi64ELi256ELi128ELb1ELb1ELb1ELb1ELb0ELb1EEEEEEEEEvNT_6ParamsE:
        .type           _ZN7cutlass13device_kernelIN5flash11enable_sm90INS1_16FlashAttnFwdSm90INS1_25CollectiveMainloopFwdSm90ILi2EN4cute5tupleIJNS5_1CILi1EEES8_S8_EEENS6_IJNS7_ILi64EEESA_SA_EEELi512ENS_6half_tEfNS_4arch4Sm90ELb0ELb1ELb1ELb1ELb0ELb1ELb1ELb0ELb0ELb1ELb1ELb0EEENS1_21CollectiveEpilogueFwdINS6_IJSA_NS7_ILi512EEESA_EEES9_SC_SE_Li256ELb1ELb1ELb1ELb0EEENS1_36VarlenDynamicPersistentTileSchedulerILi64ELi64ELi256ELi128ELb1ELb1ELb1ELb1ELb0ELb1EEEEEEEEEvNT_6ParamsE,@function
        .size           _ZN7cutlass13device_kernelIN5flash11enable_sm90INS1_16FlashAttnFwdSm90INS1_25CollectiveMainloopFwdSm90ILi2EN4cute5tupleIJNS5_1CILi1EEES8_S8_EEENS6_IJNS7_ILi64EEESA_SA_EEELi512ENS_6half_tEfNS_4arch4Sm90ELb0ELb1ELb1ELb1ELb0ELb1ELb1ELb0ELb0ELb1ELb1ELb0EEENS1_21CollectiveEpilogueFwdINS6_IJSA_NS7_ILi512EEESA_EEES9_SC_SE_Li256ELb1ELb1ELb1ELb0EEENS1_36VarlenDynamicPersistentTileSchedulerILi64ELi64ELi256ELi128ELb1ELb1ELb1ELb1ELb0ELb1EEEEEEEEEvNT_6ParamsE,(.L_x_65 - _ZN7cutlass13device_kernelIN5flash11enable_sm90INS1_16FlashAttnFwdSm90INS1_25CollectiveMainloopFwdSm90ILi2EN4cute5tupleIJNS5_1CILi1EEES8_S8_EEENS6_IJNS7_ILi64EEESA_SA_EEELi512ENS_6half_tEfNS_4arch4Sm90ELb0ELb1ELb1ELb1ELb0ELb1ELb1ELb0ELb0ELb1ELb1ELb0EEENS1_21CollectiveEpilogueFwdINS6_IJSA_NS7_ILi512EEESA_EEES9_SC_SE_Li256ELb1ELb1ELb1ELb0EEENS1_36VarlenDynamicPersistentTileSchedulerILi64ELi64ELi256ELi128ELb1ELb1ELb1ELb1ELb0ELb1EEEEEEEEEvNT_6ParamsE)
        .other          _ZN7cutlass13device_kernelIN5flash11enable_sm90INS1_16FlashAttnFwdSm90INS1_25CollectiveMainloopFwdSm90ILi2EN4cute5tupleIJNS5_1CILi1EEES8_S8_EEENS6_IJNS7_ILi64EEESA_SA_EEELi512ENS_6half_tEfNS_4arch4Sm90ELb0ELb1ELb1ELb1ELb0ELb1ELb1ELb0ELb0ELb1ELb1ELb0EEENS1_21CollectiveEpilogueFwdINS6_IJSA_NS7_ILi512EEESA_EEES9_SC_SE_Li256ELb1ELb1ELb1ELb0EEENS1_36VarlenDynamicPersistentTileSchedulerILi64ELi64ELi256ELi128ELb1ELb1ELb1ELb1ELb0ELb1EEEEEEEEEvNT_6ParamsE,@"STO_CUDA_ENTRY STV_DEFAULT"
_ZN7cutlass13device_kernelIN5flash11enable_sm90INS1_16FlashAttnFwdSm90INS1_25CollectiveMainloopFwdSm90ILi2EN4cute5tupleIJNS5_1CILi1EEES8_S8_EEENS6_IJNS7_ILi64EEESA_SA_EEELi512ENS_6half_tEfNS_4arch4Sm90ELb0ELb1ELb1ELb1ELb0ELb1ELb1ELb0ELb0ELb1ELb1ELb0EEENS1_21CollectiveEpilogueFwdINS6_IJSA_NS7_ILi512EEESA_EEES9_SC_SE_Li256ELb1ELb1ELb1ELb0EEENS1_36VarlenDynamicPersistentTileSchedulerILi64ELi64ELi256ELi128ELb1ELb1ELb1ELb1ELb0ELb1EEEEEEEEEvNT_6ParamsE:
[----:B------:R-:W-:Y:S01]  /*0000*/  LDC R1, c[0x0][0x37c] ;  /* 0x0000df00ff017b82 */ /* 0x000fe20000000800 */
[----:B------:R-:W-:Y:S05]  /*0010*/  EXIT ;  /* 0x000000000000794d */ /* 0x000fea0003800000 */
.L_x_20:
        /* <DEDUP_REMOVED lines=14> */
.L_x_65:


//--------------------- .text._ZN7cutlass13device_kernelIN5flash11enable_sm90INS1_16FlashAttnFwdSm90INS1_25CollectiveMainloopFwdSm90ILi2EN4cute5tupleIJNS5_1CILi1EEES8_S8_EEENS6_IJNS7_ILi64EEESA_SA_EEELi512ENS_6half_tEfNS_4arch4Sm90ELb1ELb0ELb1ELb0ELb0ELb0ELb0ELb0ELb0ELb1ELb1ELb0EEENS1_21CollectiveEpilogueFwdINS6_IJSA_NS7_ILi512EEESA_EEES9_SC_SE_Li256ELb0ELb1ELb1ELb0EEENS1_19SingleTileSchedulerILb0ELb1ELb1ELi64EEEEEEEEEvNT_6ParamsE --------------------------
	.section	.text._ZN7cutlass13device_kernelIN5flash11enable_sm90INS1_16FlashAttnFwdSm90INS1_25CollectiveMainloopFwdSm90ILi2EN4cute5tupleIJNS5_1CILi1EEES8_S8_EEENS6_IJNS7_ILi64EEESA_SA_EEELi512ENS_6half_tEfNS_4arch4Sm90ELb1ELb0ELb1ELb0ELb0ELb0ELb0ELb0ELb0ELb1ELb1ELb0EEENS1_21CollectiveEpilogueFwdINS6_IJSA_NS7_ILi512EEESA_EEES9_SC_SE_Li256ELb0ELb1ELb1ELb0EEENS1_19SingleTileSchedulerILb0ELb1ELb1ELi64EEEEEEEEEvNT_6ParamsE,"ax",@progbits
	.align	128
.text._ZN7cutlass13device_kernelIN5flash11enable_sm90INS1_16FlashAttnFwdSm90INS1_25CollectiveMainloopFwdSm90ILi2EN4cute5tupleIJNS5_1CILi1EEES8_S8_EEENS6_IJNS7_ILi64EEESA_SA_EEELi512ENS_6half_tEfNS_4arch4Sm90ELb1ELb0ELb1ELb0ELb0ELb0ELb0ELb0ELb0ELb1ELb1ELb0EEENS1_21CollectiveEpilogueFwdINS6_IJSA_NS7_ILi512EEESA_EEES9_SC_SE_Li256ELb0ELb1ELb1ELb0EEENS1_19SingleTileSchedulerILb0ELb1ELb1ELi64EEEEEEEEEvNT_6ParamsE:
        .type           _ZN7cutlass13device_kernelIN5flash11enable_sm90INS1_16FlashAttnFwdSm90INS1_25CollectiveMainloopFwdSm90ILi2EN4cute5tupleIJNS5_1CILi1EEES8_S8_EEENS6_IJNS7_ILi64EEESA_SA_EEELi512ENS_6half_tEfNS_4arch4Sm90ELb1ELb0ELb1ELb0ELb0ELb0ELb0ELb0ELb0ELb1ELb1ELb0EEENS1_21CollectiveEpilogueFwdINS6_IJSA_NS7_ILi512EEESA_EEES9_SC_SE_Li256ELb0ELb1ELb1ELb0EEENS1_19SingleTileSchedulerILb0ELb1ELb1ELi64EEEEEEEEEvNT_6ParamsE,@function
        .size           _ZN7cutlass13device_kernelIN5flash11enable_sm90INS1_16FlashAttnFwdSm90INS1_25CollectiveMainloopFwdSm90ILi2EN4cute5tupleIJNS5_1CILi1EEES8_S8_EEENS6_IJNS7_ILi64EEESA_SA_EEELi512ENS_6half_tEfNS_4arch4Sm90ELb1ELb0ELb1ELb0ELb0ELb0ELb0ELb0ELb0ELb1ELb1ELb0EEENS1_21CollectiveEpilogueFwdINS6_IJSA_NS7_ILi512EEESA_EEES9_SC_SE_Li256ELb0ELb1ELb1ELb0EEENS1_19SingleTileSchedulerILb0ELb1ELb1ELi64EEEEEEEEEvNT_6ParamsE,(.L_x_66 - _ZN7cutlass13device_kernelIN5flash11enable_sm90INS1_16FlashAttnFwdSm90INS1_25CollectiveMainloopFwdSm90ILi2EN4cute5tupleIJNS5_1CILi1EEES8_S8_EEENS6_IJNS7_ILi64EEESA_SA_EEELi512ENS_6half_tEfNS_4arch4Sm90ELb1ELb0ELb1ELb0ELb0ELb0ELb0ELb0ELb0ELb1ELb1ELb0EEENS1_21CollectiveEpilogueFwdINS6_IJSA_NS7_ILi512EEESA_EEES9_SC_SE_Li256ELb0ELb1ELb1ELb0EEENS1_19SingleTileSchedulerILb0ELb1ELb1ELi64EEEEEEEEEvNT_6ParamsE)
        .other          _ZN7cutlass13device_kernelIN5flash11enable_sm90INS1_16FlashAttnFwdSm90INS1_25CollectiveMainloopFwdSm90ILi2EN4cute5tupleIJNS5_1CILi1EEES8_S8_EEENS6_IJNS7_ILi64EEESA_SA_EEELi512ENS_6half_tEfNS_4arch4Sm90ELb1ELb0ELb1ELb0ELb0ELb0ELb0ELb0ELb0ELb1ELb1ELb0EEENS1_21CollectiveEpilogueFwdINS6_IJSA_NS7_ILi512EEESA_EEES9_SC_SE_Li256ELb0ELb1ELb1ELb0EEENS1_19SingleTileSchedulerILb0ELb1ELb1ELi64EEEEEEEEEvNT_6ParamsE,@"STO_CUDA_ENTRY STV_DEFAULT"
_ZN7cutlass13device_kernelIN5flash11enable_sm90INS1_16FlashAttnFwdSm90INS1_25CollectiveMainloopFwdSm90ILi2EN4cute5tupleIJNS5_1CILi1EEES8_S8_EEENS6_IJNS7_ILi64EEESA_SA_EEELi512ENS_6half_tEfNS_4arch4Sm90ELb1ELb0ELb1ELb0ELb0ELb0ELb0ELb0ELb0ELb1ELb1ELb0EEENS1_21CollectiveEpilogueFwdINS6_IJSA_NS7_ILi512EEESA_EEES9_SC_SE_Li256ELb0ELb1ELb1ELb0EEENS1_19SingleTileSchedulerILb0ELb1ELb1ELi64EEEEEEEEEvNT_6ParamsE:
[----:B------:R-:W-:Y:S01]  /*0000*/  LDC R1, c[0x0][0x37c] ;  /* 0x0000df00ff017b82 */ /* 0x000fe20000000800 */
[----:B------:R-:W-:Y:S05]  /*0010*/  EXIT ;  /* 0x000000000000794d */ /* 0x000fea0003800000 */
.L_x_21:
        /* <DEDUP_REMOVED lines=14> */
.L_x_66:


//--------------------- .text._ZN7cutlass13device_kernelIN5flash11enable_sm90INS1_16FlashAttnFwdSm90INS1_25CollectiveMainloopFwdSm90ILi2EN4cute5tupleIJNS5_1CILi1EEES8_S8_EEENS6_IJNS7_ILi64EEESA_SA_EEELi512ENS_6half_tEfNS_4arch4Sm90ELb1ELb0ELb1ELb0ELb0ELb0ELb1ELb0ELb0ELb1ELb1ELb0EEENS1_21CollectiveEpilogueFwdINS6_IJSA_NS7_ILi512EEESA_EEES9_SC_SE_Li256ELb0ELb1ELb1ELb0EEENS1_19SingleTileSchedulerILb0ELb1ELb1ELi64EEEEEEEEEvNT_6ParamsE --------------------------
	.section	.text._ZN7cutlass13device_kernelIN5flash11enable_sm90INS1_16FlashAttnFwdSm90INS1_25CollectiveMainloopFwdSm90ILi2EN4cute5tupleIJNS5_1CILi1EEES8_S8_EEENS6_IJNS7_ILi64EEESA_SA_EEELi512ENS_6half_tEfNS_4arch4Sm90ELb1ELb0ELb1ELb0ELb0ELb0ELb1ELb0ELb0ELb1ELb1ELb0EEENS1_21CollectiveEpilogueFwdINS6_IJSA_NS7_ILi512EEESA_EEES9_SC_SE_Li256ELb0ELb1ELb1ELb0EEENS1_19SingleTileSchedulerILb0ELb1ELb1ELi64EEEEEEEEEvNT_6ParamsE,"ax",@progbits
	.align	128
.text._ZN7cutlass13device_kernelIN5flash11enable_sm90INS1_16FlashAttnFwdSm90INS1_25CollectiveMainloopFwdSm90ILi2EN4cute5tupleIJNS5_1CILi1EEES8_S8_EEENS6_IJNS7_ILi64EEESA_SA_EEELi512ENS_6half_tEfNS_4arch4Sm90ELb1ELb0ELb1ELb0ELb0ELb0ELb1ELb0ELb0ELb1ELb1ELb0EEENS1_21CollectiveEpilogueFwdINS6_IJSA_NS7_ILi512EEESA_EEES9_SC_SE_Li256ELb0ELb1ELb1ELb0EEENS1_19SingleTileSchedulerILb0ELb1ELb1ELi64EEEEEEEEEvNT_6ParamsE:
        .type           _ZN7cutlass13device_kernelIN5flash11enable_sm90INS1_16FlashAttnFwdSm90INS1_25CollectiveMainloopFwdSm90ILi2EN4cute5tupleIJNS5_1CILi1EEES8_S8_EEENS6_IJNS7_ILi64EEESA_SA_EEELi512ENS_6half_tEfNS_4arch4Sm90ELb1ELb0ELb1ELb0ELb0ELb0ELb1ELb0ELb0ELb1ELb1ELb0EEENS1_21CollectiveEpilogueFwdINS6_IJSA_NS7_ILi512EEESA_EEES9_SC_SE_Li256ELb0ELb1ELb1ELb0EEENS1_19SingleTileSchedulerILb0ELb1ELb1ELi64EEEEEEEEEvNT_6ParamsE,@function
        .size           _ZN7cutlass13device_kernelIN5flash11enable_sm90INS1_16FlashAttnFwdSm90INS1_25CollectiveMainloopFwdSm90ILi2EN4cute5tupleIJNS5_1CILi1EEES8_S8_EEENS6_IJNS7_ILi64EEESA_SA_EEELi512ENS_6half_tEfNS_4arch4Sm90ELb1ELb0ELb1ELb0ELb0ELb0ELb1ELb0ELb0ELb1ELb1ELb0EEENS1_21CollectiveEpilogueFwdINS6_IJSA_NS7_ILi512EEESA_EEES9_SC_SE_Li256ELb0ELb1ELb1ELb0EEENS1_19SingleTileSchedulerILb0ELb1ELb1ELi64EEEEEEEEEvNT_6ParamsE,(.L_x_67 - _ZN7cutlass13device_kernelIN5flash11enable_sm90INS1_16FlashAttnFwdSm90INS1_25CollectiveMainloopFwdSm90ILi2EN4cute5tupleIJNS5_1CILi1EEES8_S8_EEENS6_IJNS7_ILi64EEESA_SA_EEELi512ENS_6half_tEfNS_4arch4Sm90ELb1ELb0ELb1ELb0ELb0ELb0ELb1ELb0ELb0ELb1ELb1ELb0EEENS1_21CollectiveEpilogueFwdINS6_IJSA_NS7_ILi512EEESA_EEES9_SC_SE_Li256ELb0ELb1ELb1ELb0EEENS1_19SingleTileSchedulerILb0ELb1ELb1ELi64EEEEEEEEEvNT_6ParamsE)
        .other          _ZN7cutlass13device_kernelIN5flash11enable_sm90INS1_16FlashAttnFwdSm90INS1_25CollectiveMainloopFwdSm90ILi2EN4cute5tupleIJNS5_1CILi1EEES8_S8_EEENS6_IJNS7_ILi64EEESA_SA_EEELi512ENS_6half_tEfNS_4arch4Sm90ELb1ELb0ELb1ELb0ELb0ELb0ELb1ELb0ELb0ELb1ELb1ELb0EEENS1_21CollectiveEpilogueFwdINS6_IJSA_NS7_ILi512EEESA_EEES9_SC_SE_Li256ELb0ELb1ELb1ELb0EEENS1_19SingleTileSchedulerILb0ELb1ELb1ELi64EEEEEEEEEvNT_6ParamsE,@"STO_CUDA_ENTRY STV_DEFAULT"
_ZN7cutlass13device_kernelIN5flash11enable_sm90INS1_16FlashAttnFwdSm90INS1_25CollectiveMainloopFwdSm90ILi2EN4cute5tupleIJNS5_1CILi1EEES8_S8_EEENS6_IJNS7_ILi64EEESA_SA_EEELi512ENS_6half_tEfNS_4arch4Sm90ELb1ELb0ELb1ELb0ELb0ELb0ELb1ELb0ELb0ELb1ELb1ELb0EEENS1_21CollectiveEpilogueFwdINS6_IJSA_NS7_ILi512EEESA_EEES9_SC_SE_Li256ELb0ELb1ELb1ELb0EEENS1_19SingleTileSchedulerILb0ELb1ELb1ELi64EEEEEEEEEvNT_6ParamsE:
[----:B------:R-:W-:Y:S01]  /*0000*/  LDC R1, c[0x0][0x37c] ;  /* 0x0000df00ff017b82 */ /* 0x000fe20000000800 */
[----:B------:R-:W-:Y:S05]  /*0010*/  EXIT ;  /* 0x000000000000794d */ /* 0x000fea0003800000 */
.L_x_22:
        /* <DEDUP_REMOVED lines=14> */
.L_x_67:


//--------------------- .text._ZN7cutlass13device_kernelIN5flash11enable_sm90INS1_16FlashAttnFwdSm90INS1_25CollectiveMainloopFwdSm90ILi2EN4cute5tupleIJNS5_1CILi1EEES8_S8_EEENS6_IJNS7_ILi64EEESA_SA_EEELi512ENS_6half_tEfNS_4arch4Sm90ELb1ELb0ELb1ELb1ELb0ELb0ELb0ELb0ELb0ELb1ELb1ELb0EEENS1_21CollectiveEpilogueFwdINS6_IJSA_NS7_ILi512EEESA_EEES9_SC_SE_Li256ELb1ELb1ELb1ELb0EEENS1_36VarlenDynamicPersistentTileSchedulerILi64ELi64ELi256ELi128ELb1ELb1ELb1ELb1ELb1ELb1EEEEEEEEEvNT_6ParamsE --------------------------
	.section	.text._ZN7cutlass13device_kernelIN5flash11enable_sm90INS1_16FlashAttnFwdSm90INS1_25CollectiveMainloopFwdSm90ILi2EN4cute5tupleIJNS5_1CILi1EEES8_S8_EEENS6_IJNS7_ILi64EEESA_SA_EEELi512ENS_6half_tEfNS_4arch4Sm90ELb1ELb0ELb1ELb1ELb0ELb0ELb0ELb0ELb0ELb1ELb1ELb0EEENS1_21CollectiveEpilogueFwdINS6_IJSA_NS7_ILi512EEESA_EEES9_SC_SE_Li256ELb1ELb1ELb1ELb0EEENS1_36VarlenDynamicPersistentTileSchedulerILi64ELi64ELi256ELi128ELb1ELb1ELb1ELb1ELb1ELb1EEEEEEEEEvNT_6ParamsE,"ax",@progbits
	.align	128
.text._ZN7cutlass13device_kernelIN5flash11enable_sm90INS1_16FlashAttnFwdSm90INS1_25CollectiveMainloopFwdSm90ILi2EN4cute5tupleIJNS5_1CILi1EEES8_S8_EEENS6_IJNS7_ILi64EEESA_SA_EEELi512ENS_6half_tEfNS_4arch4Sm90ELb1ELb0ELb1ELb1ELb0ELb0ELb0ELb0ELb0ELb1ELb1ELb0EEENS1_21CollectiveEpilogueFwdINS6_IJSA_NS7_ILi512EEESA_EEES9_SC_SE_Li256ELb1ELb1ELb1ELb0EEENS1_36VarlenDynamicPersistentTileSchedulerILi64ELi64ELi256ELi128ELb1ELb1ELb1ELb1ELb1ELb1EEEEEEEEEvNT_6ParamsE:
        .type           _ZN7cutlass13device_kernelIN5flash11enable_sm90INS1_16FlashAttnFwdSm90INS1_25CollectiveMainloopFwdSm90ILi2EN4cute5tupleIJNS5_1CILi1EEES8_S8_EEENS6_IJNS7_ILi64EEESA_SA_EEELi512ENS_6half_tEfNS_4arch4Sm90ELb1ELb0ELb1ELb1ELb0ELb0ELb0ELb0ELb0ELb1ELb1ELb0EEENS1_21CollectiveEpilogueFwdINS6_IJSA_NS7_ILi512EEESA_EEES9_SC_SE_Li256ELb1ELb1ELb1ELb0EEENS1_36VarlenDynamicPersistentTileSchedulerILi64ELi64ELi256ELi128ELb1ELb1ELb1ELb1ELb1ELb1EEEEEEEEEvNT_6ParamsE,@function
        .size           _ZN7cutlass13device_kernelIN5flash11enable_sm90INS1_16FlashAttnFwdSm90INS1_25CollectiveMainloopFwdSm90ILi2EN4cute5tupleIJNS5_1CILi1EEES8_S8_EEENS6_IJNS7_ILi64EEESA_SA_EEELi512ENS_6half_tEfNS_4arch4Sm90ELb1ELb0ELb1ELb1ELb0ELb0ELb0ELb0ELb0ELb1ELb1ELb0EEENS1_21CollectiveEpilogueFwdINS6_IJSA_NS7_ILi512EEESA_EEES9_SC_SE_Li256ELb1ELb1ELb1ELb0EEENS1_36VarlenDynamicPersistentTileSchedulerILi64ELi64ELi256ELi128ELb1ELb1ELb1ELb1ELb1ELb1EEEEEEEEEvNT_6ParamsE,(.L_x_68 - _ZN7cutlass13device_kernelIN5flash11enable_sm90INS1_16FlashAttnFwdSm90INS1_25CollectiveMainloopFwdSm90ILi2EN4cute5tupleIJNS5_1CILi1EEES8_S8_EEENS6_IJNS7_ILi64EEESA_SA_EEELi512ENS_6half_tEfNS_4arch4Sm90ELb1ELb0ELb1ELb1ELb0ELb0ELb0ELb0ELb0ELb1ELb1ELb0EEENS1_21CollectiveEpilogueFwdINS6_IJSA_NS7_ILi512EEESA_EEES9_SC_SE_Li256ELb1ELb1ELb1ELb0EEENS1_36VarlenDynamicPersistentTileSchedulerILi64ELi64ELi256ELi128ELb1ELb1ELb1ELb1ELb1ELb1EEEEEEEEEvNT_6ParamsE)
        .other          _ZN7cutlass13device_kernelIN5flash11enable_sm90INS1_16FlashAttnFwdSm90INS1_25CollectiveMainloopFwdSm90ILi2EN4cute5tupleIJNS5_1CILi1EEES8_S8_EEENS6_IJNS7_ILi64EEESA_SA_EEELi512ENS_6half_tEfNS_4arch4Sm90ELb1ELb0ELb1ELb1ELb0ELb0ELb0ELb0ELb0ELb1ELb1ELb0EEENS1_21CollectiveEpilogueFwdINS6_IJSA_NS7_ILi512EEESA_EEES9_SC_SE_Li256ELb1ELb1ELb1ELb0EEENS1_36VarlenDynamicPersistentTileSchedulerILi64ELi64ELi256ELi128ELb1ELb1ELb1ELb1ELb1ELb1EEEEEEEEEvNT_6ParamsE,@"STO_CUDA_ENTRY STV_DEFAULT"
_ZN7cutlass13device_kernelIN5flash11enable_sm90INS1_16FlashAttnFwdSm90INS1_25CollectiveMainloopFwdSm90ILi2EN4cute5tupleIJNS5_1CILi1EEES8_S8_EEENS6_IJNS7_ILi64EEESA_SA_EEELi512ENS_6half_tEfNS_4arch4Sm90ELb1ELb0ELb1ELb1ELb0ELb0ELb0ELb0ELb0ELb1ELb1ELb0EEENS1_21CollectiveEpilogueFwdINS6_IJSA_NS7_ILi512EEESA_EEES9_SC_SE_Li256ELb1ELb1ELb1ELb0EEENS1_36VarlenDynamicPersistentTileSchedulerILi64ELi64ELi256ELi128ELb1ELb1ELb1ELb1ELb1ELb1EEEEEEEEEvNT_6ParamsE:
[----:B------:R-:W-:Y:S01]  /*0000*/  LDC R1, c[0x0][0x37c] ;  /* 0x0000df00ff017b82 */ /* 0x000fe20000000800 */
[----:B------:R-:W-:Y:S05]  /*0010*/  EXIT ;  /* 0x000000000000794d */ /* 0x000fea0003800000 */
.L_x_23:
        /* <DEDUP_REMOVED lines=14> */
.L_x_68:


//--------------------- .text._ZN7cutlass13device_kernelIN5flash11enable_sm90INS1_16FlashAttnFwdSm90INS1_25CollectiveMainloopFwdSm90ILi2EN4cute5tupleIJNS5_1CILi1EEES8_S8_EEENS6_IJNS7_ILi64EEESA_SA_EEELi512ENS_6half_tEfNS_4arch4Sm90ELb1ELb0ELb1ELb1ELb0ELb1ELb0ELb0ELb0ELb1ELb1ELb0EEENS1_21CollectiveEpilogueFwdINS6_IJSA_NS7_ILi512EEESA_EEES9_SC_SE_Li256ELb1ELb1ELb1ELb0EEENS1_36VarlenDynamicPersistentTileSchedulerILi64ELi64ELi256ELi128ELb1ELb1ELb1ELb1ELb1ELb1EEEEEEEEEvNT_6ParamsE --------------------------
	.section	.text._ZN7cutlass13device_kernelIN5flash11enable_sm90INS1_16FlashAttnFwdSm90INS1_25CollectiveMainloopFwdSm90ILi2EN4cute5tupleIJNS5_1CILi1EEES8_S8_EEENS6_IJNS7_ILi64EEESA_SA_EEELi512ENS_6half_tEfNS_4arch4Sm90ELb1ELb0ELb1ELb1ELb0ELb1ELb0ELb0ELb0ELb1ELb1ELb0EEENS1_21CollectiveEpilogueFwdINS6_IJSA_NS7_ILi512EEESA_EEES9_SC_SE_Li256ELb1ELb1ELb1ELb0EEENS1_36VarlenDynamicPersistentTileSchedulerILi64ELi64ELi256ELi128ELb1ELb1ELb1ELb1ELb1ELb1EEEEEEEEEvNT_6ParamsE,"ax",@progbits
	.align	128
.text._ZN7cutlass13device_kernelIN5flash11enable_sm90INS1_16FlashAttnFwdSm90INS1_25CollectiveMainloopFwdSm90ILi2EN4cute5tupleIJNS5_1CILi1EEES8_S8_EEENS6_IJNS7_ILi64EEESA_SA_EEELi512ENS_6half_tEfNS_4arch4Sm90ELb1ELb0ELb1ELb1ELb0ELb1ELb0ELb0ELb0ELb1ELb1ELb0EEENS1_21CollectiveEpilogueFwdINS6_IJSA_NS7_ILi512EEESA_EEES9_SC_SE_Li256ELb1ELb1ELb1ELb0EEENS1_36VarlenDynamicPersistentTileSchedulerILi64ELi64ELi256ELi128ELb1ELb1ELb1ELb1ELb1ELb1EEEEEEEEEvNT_6ParamsE:
        .type           _ZN7cutlass13device_kernelIN5flash11enable_sm90INS1_16FlashAttnFwdSm90INS1_25CollectiveMainloopFwdSm90ILi2EN4cute5tupleIJNS5_1CILi1EEES8_S8_EEENS6_IJNS7_ILi64EEESA_SA_EEELi512ENS_6half_tEfNS_4arch4Sm90ELb1ELb0ELb1ELb1ELb0ELb1ELb0ELb0ELb0ELb1ELb1ELb0EEENS1_21CollectiveEpilogueFwdINS6_IJSA_NS7_ILi512EEESA_EEES9_SC_SE_Li256ELb1ELb1ELb1ELb0EEENS1_36VarlenDynamicPersistentTileSchedulerILi64ELi64ELi256ELi128ELb1ELb1ELb1ELb1ELb1ELb1EEEEEEEEEvNT_6ParamsE,@function
        .size           _ZN7cutlass13device_kernelIN5flash11enable_sm90INS1_16FlashAttnFwdSm90INS1_25CollectiveMainloopFwdSm90ILi2EN4cute5tupleIJNS5_1CILi1EEES8_S8_EEENS6_IJNS7_ILi64EEESA_SA_EEELi512ENS_6half_tEfNS_4arch4Sm90ELb1ELb0ELb1ELb1ELb0ELb1ELb0ELb0ELb0ELb1ELb1ELb0EEENS1_21CollectiveEpilogueFwdINS6_IJSA_NS7_ILi512EEESA_EEES9_SC_SE_Li256ELb1ELb1ELb1ELb0EEENS1_36VarlenDynamicPersistentTileSchedulerILi64ELi64ELi256ELi128ELb1ELb1ELb1ELb1ELb1ELb1EEEEEEEEEvNT_6ParamsE,(.L_x_69 - _ZN7cutlass13device_kernelIN5flash11enable_sm90INS1_16FlashAttnFwdSm90INS1_25CollectiveMainloopFwdSm90ILi2EN4cute5tupleIJNS5_1CILi1EEES8_S8_EEENS6_IJNS7_ILi64EEESA_SA_EEELi512ENS_6half_tEfNS_4arch4Sm90ELb1ELb0ELb1ELb1ELb0ELb1ELb0ELb0ELb0ELb1ELb1ELb0EEENS1_21CollectiveEpilogueFwdINS6_IJSA_NS7_ILi512EEESA_EEES9_SC_SE_Li256ELb1ELb1ELb1ELb0EEENS1_36VarlenDynamicPersistentTileSchedulerILi64ELi64ELi256ELi128ELb1ELb1ELb1ELb1ELb1ELb1EEEEEEEEEvNT_6ParamsE)
        .other          _ZN7cutlass13device_kernelIN5flash11enable_sm90INS1_16FlashAttnFwdSm90INS1_25CollectiveMainloopFwdSm90ILi2EN4cute5tupleIJNS5_1CILi1EEES8_S8_EEENS6_IJNS7_ILi64EEESA_SA_EEELi512ENS_6half_tEfNS_4arch4Sm90ELb1ELb0ELb1ELb1ELb0ELb1ELb0ELb0ELb0ELb1ELb1ELb0EEENS1_21CollectiveEpilogueFwdINS6_IJSA_NS7_ILi512EEESA_EEES9_SC_SE_Li256ELb1ELb1ELb1ELb0EEENS1_36VarlenDynamicPersistentTileSchedulerILi64ELi64ELi256ELi128ELb1ELb1ELb1ELb1ELb1ELb1EEEEEEEEEvNT_6ParamsE,@"STO_CUDA_ENTRY STV_DEFAULT"
_ZN7cutlass13device_kernelIN5flash11enable_sm90INS1_16FlashAttnFwdSm90INS1_25CollectiveMainloopFwdSm90ILi2EN4cute5tupleIJNS5_1CILi1EEES8_S8_EEENS6_IJNS7_ILi64EEESA_SA_EEELi512ENS_6half_tEfNS_4arch4Sm90ELb1ELb0ELb1ELb1ELb0ELb1ELb0ELb0ELb0ELb1ELb1ELb0EEENS1_21CollectiveEpilogueFwdINS6_IJSA_NS7_ILi512EEESA_EEES9_SC_SE_Li256ELb1ELb1ELb1ELb0EEENS1_36VarlenDynamicPersistentTileSchedulerILi64ELi64ELi256ELi128ELb1ELb1ELb1ELb1ELb1ELb1EEEEEEEEEvNT_6ParamsE:
[----:B------:R-:W-:Y:S01]  /*0000*/  LDC R1, c[0x0][0x37c] ;  /* 0x0000df00ff017b82 */ /* 0x000fe20000000800 */
[----:B------:R-:W-:Y:S05]  /*0010*/  EXIT ;  /* 0x000000000000794d */ /* 0x000fea0003800000 */
.L_x_24:
        /* <DEDUP_REMOVED lines=14> */
.L_x_69:


//--------------------- .text._ZN7cutlass13device_kernelIN5flash11enable_sm90INS1_16FlashAttnFwdSm90INS1_25CollectiveMainloopFwdSm90ILi2EN4cute5tupleIJNS5_1CILi1EEES8_S8_EEENS6_IJNS7_ILi64EEESA_SA_EEELi512ENS_6half_tEfNS_4arch4Sm90ELb1ELb0ELb1ELb1ELb0ELb0ELb1ELb0ELb0ELb1ELb1ELb0EEENS1_21CollectiveEpilogueFwdINS6_IJSA_NS7_ILi512EEESA_EEES9_SC_SE_Li256ELb1ELb1ELb1ELb0EEENS1_36VarlenDynamicPersistentTileSchedulerILi64ELi64ELi256ELi128ELb1ELb1ELb1ELb1ELb1ELb1EEEEEEEEEvNT_6ParamsE --------------------------
	.section	.text._ZN7cutlass13device_kernelIN5flash11enable_sm90INS1_16FlashAttnFwdSm90INS1_25CollectiveMainloopFwdSm90ILi2EN4cute5tupleIJNS5_1CILi1EEES8_S8_EEENS6_IJNS7_ILi64EEESA_SA_EEELi512ENS_6half_tEfNS_4arch4Sm90ELb1ELb0ELb1ELb1ELb0ELb0ELb1ELb0ELb0ELb1ELb1ELb0EEENS1_21CollectiveEpilogueFwdINS6_IJSA_NS7_ILi512EEESA_EEES9_SC_SE_Li256ELb1ELb1ELb1ELb0EEENS1_36VarlenDynamicPersistentTileSchedulerILi64ELi64ELi256ELi128ELb1ELb1ELb1ELb1ELb1ELb1EEEEEEEEEvNT_6ParamsE,"ax",@progbits
	.align	128
.text._ZN7cutlass13device_kernelIN5flash11enable_sm90INS1_16FlashAttnFwdSm90INS1_25CollectiveMainloopFwdSm90ILi2EN4cute5tupleIJNS5_1CILi1EEES8_S8_EEENS6_IJNS7_ILi64EEESA_SA_EEELi512ENS_6half_tEfNS_4arch4Sm90ELb1ELb0ELb1ELb1ELb0ELb0ELb1ELb0ELb0ELb1ELb1ELb0EEENS1_21CollectiveEpilogueFwdINS6_IJSA_NS7_ILi512EEESA_EEES9_SC_SE_Li256ELb1ELb1ELb1ELb0EEENS1_36VarlenDynamicPersistentTileSchedulerILi64ELi64ELi256ELi128ELb1ELb1ELb1ELb1ELb1ELb1EEEEEEEEEvNT_6ParamsE:
        .type           _ZN7cutlass13device_kernelIN5flash11enable_sm90INS1_16FlashAttnFwdSm90INS1_25CollectiveMainloopFwdSm90ILi2EN4cute5tupleIJNS5_1CILi1EEES8_S8_EEENS6_IJNS7_ILi64EEESA_SA_EEELi512ENS_6half_tEfNS_4arch4Sm90ELb1ELb0ELb1ELb1ELb0ELb0ELb1ELb0ELb0ELb1ELb1ELb0EEENS1_21CollectiveEpilogueFwdINS6_IJSA_NS7_ILi512EEESA_EEES9_SC_SE_Li256ELb1ELb1ELb1ELb0EEENS1_36VarlenDynamicPersistentTileSchedulerILi64ELi64ELi256ELi128ELb1ELb1ELb1ELb1ELb1ELb1EEEEEEEEEvNT_6ParamsE,@function
        .size           _ZN7cutlass13device_kernelIN5flash11enable_sm90INS1_16FlashAttnFwdSm90INS1_25CollectiveMainloopFwdSm90ILi2EN4cute5tupleIJNS5_1CILi1EEES8_S8_EEENS6_IJNS7_ILi64EEESA_SA_EEELi512ENS_6half_tEfNS_4arch4Sm90ELb1ELb0ELb1ELb1ELb0ELb0ELb1ELb0ELb0ELb1ELb1ELb0EEENS1_21CollectiveEpilogueFwdINS6_IJSA_NS7_ILi512EEESA_EEES9_SC_SE_Li256ELb1ELb1ELb1ELb0EEENS1_36VarlenDynamicPersistentTileSchedulerILi64ELi64ELi256ELi128ELb1ELb1ELb1ELb1ELb1ELb1EEEEEEEEEvNT_6ParamsE,(.L_x_70 - _ZN7cutlass13device_kernelIN5flash11enable_sm90INS1_16FlashAttnFwdSm90INS1_25CollectiveMainloopFwdSm90ILi2EN4cute5tupleIJNS5_1CILi1EEES8_S8_EEENS6_IJNS7_ILi64EEESA_SA_EEELi512ENS_6half_tEfNS_4arch4Sm90ELb1ELb0ELb1ELb1ELb0ELb0ELb1ELb0ELb0ELb1ELb1ELb0EEENS1_21CollectiveEpilogueFwdINS6_IJSA_NS7_ILi512EEESA_EEES9_SC_SE_Li256ELb1ELb1ELb1ELb0EEENS1_36VarlenDynamicPersistentTileSchedulerILi64ELi64ELi256ELi128ELb1ELb1ELb1ELb1ELb1ELb1EEEEEEEEEvNT_6ParamsE)
        .other          _ZN7cutlass13device_kernelIN5flash11enable_sm90INS1_16FlashAttnFwdSm90INS1_25CollectiveMainloopFwdSm90ILi2EN4cute5tupleIJNS5_1CILi1EEES8_S8_EEENS6_IJNS7_ILi64EEESA_SA_EEELi512ENS_6half_tEfNS_4arch4Sm90ELb1ELb0ELb1ELb1ELb0ELb0ELb1ELb0ELb0ELb1ELb1ELb0EEENS1_21CollectiveEpilogueFwdINS6_IJSA_NS7_ILi512EEESA_EEES9_SC_SE_Li256ELb1ELb1ELb1ELb0EEENS1_36VarlenDynamicPersistentTileSchedulerILi64ELi64ELi256ELi128ELb1ELb1ELb1ELb1ELb1ELb1EEEEEEEEEvNT_6ParamsE,@"STO_CUDA_ENTRY STV_DEFAULT"
_ZN7cutlass13device_kernelIN5flash11enable_sm90INS1_16FlashAttnFwdSm90INS1_25CollectiveMainloopFwdSm90ILi2EN4cute5tupleIJNS5_1CILi1EEES8_S8_EEENS6_IJNS7_ILi64EEESA_SA_EEELi512ENS_6half_tEfNS_4arch4Sm90ELb1ELb0ELb1ELb1ELb0ELb0ELb1ELb0ELb0ELb1ELb1ELb0EEENS1_21CollectiveEpilogueFwdINS6_IJSA_NS7_ILi512EEESA_EEES9_SC_SE_Li256ELb1ELb1ELb1ELb0EEENS1_36VarlenDynamicPersistentTileSchedulerILi64ELi64ELi256ELi128ELb1ELb1ELb1ELb1ELb1ELb1EEEEEEEEEvNT_6ParamsE:
[----:B------:R-:W-:Y:S01]  /*0000*/  LDC R1, c[0x0][0x37c] ;  /* 0x0000df00ff017b82 */ /* 0x000fe20000000800 */
[----:B------:R-:W-:Y:S05]  /*0010*/  EXIT ;  /* 0x000000000000794d */ /* 0x000fea0003800000 */
.L_x_25:
        /* <DEDUP_REMOVED lines=14> */
.L_x_70:


//--------------------- .text._ZN7cutlass13device_kernelIN5flash11enable_sm90INS1_16FlashAttnFwdSm90INS1_25CollectiveMainloopFwdSm90ILi2EN4cute5tupleIJNS5_1CILi1EEES8_S8_EEENS6_IJNS7_ILi64EEESA_SA_EEELi512ENS_6half_tEfNS_4arch4Sm90ELb1ELb0ELb1ELb1ELb0ELb1ELb1ELb0ELb0ELb1ELb1ELb0EEENS1_21CollectiveEpilogueFwdINS6_IJSA_NS7_ILi512EEESA_EEES9_SC_SE_Li256ELb1ELb1ELb1ELb0EEENS1_36VarlenDynamicPersistentTileSchedulerILi64ELi64ELi256ELi128ELb1ELb1ELb1ELb1ELb1ELb1EEEEEEEEEvNT_6ParamsE --------------------------
	.section	.text._ZN7cutlass13device_kernelIN5flash11enable_sm90INS1_16FlashAttnFwdSm90INS1_25CollectiveMainloopFwdSm90ILi2EN4cute5tupleIJNS5_1CILi1EEES8_S8_EEENS6_IJNS7_ILi64EEESA_SA_EEELi512ENS_6half_tEfNS_4arch4Sm90ELb1ELb0ELb1ELb1ELb0ELb1ELb1ELb0ELb0ELb1ELb1ELb0EEENS1_21CollectiveEpilogueFwdINS6_IJSA_NS7_ILi512EEESA_EEES9_SC_SE_Li256ELb1ELb1ELb1ELb0EEENS1_36VarlenDynamicPersistentTileSchedulerILi64ELi64ELi256ELi128ELb1ELb1ELb1ELb1ELb1ELb1EEEEEEEEEvNT_6ParamsE,"ax",@progbits
	.align	128
.text._ZN7cutlass13device_kernelIN5flash11enable_sm90INS1_16FlashAttnFwdSm90INS1_25CollectiveMainloopFwdSm90ILi2EN4cute5tupleIJNS5_1CILi1EEES8_S8_EEENS6_IJNS7_ILi64EEESA_SA_EEELi512ENS_6half_tEfNS_4arch4Sm90ELb1ELb0ELb1ELb1ELb0ELb1ELb1ELb0ELb0ELb1ELb1ELb0EEENS1_21CollectiveEpilogueFwdINS6_IJSA_NS7_ILi512EEESA_EEES9_SC_SE_Li256ELb1ELb1ELb1ELb0EEENS1_36VarlenDynamicPersistentTileSchedulerILi64ELi64ELi256ELi128ELb1ELb1ELb1ELb1ELb1ELb1EEEEEEEEEvNT_6ParamsE:
        .type           _ZN7cutlass13device_kernelIN5flash11enable_sm90INS1_16FlashAttnFwdSm90INS1_25CollectiveMainloopFwdSm90ILi2EN4cute5tupleIJNS5_1CILi1EEES8_S8_EEENS6_IJNS7_ILi64EEESA_SA_EEELi512ENS_6half_tEfNS_4arch4Sm90ELb1ELb0ELb1ELb1ELb0ELb1ELb1ELb0ELb0ELb1ELb1ELb0EEENS1_21CollectiveEpilogueFwdINS6_IJSA_NS7_ILi512EEESA_EEES9_SC_SE_Li256ELb1ELb1ELb1ELb0EEENS1_36VarlenDynamicPersistentTileSchedulerILi64ELi64ELi256ELi128ELb1ELb1ELb1ELb1ELb1ELb1EEEEEEEEEvNT_6ParamsE,@function
        .size           _ZN7cutlass13device_kernelIN5flash11enable_sm90INS1_16FlashAttnFwdSm90INS1_25CollectiveMainloopFwdSm90ILi2EN4cute5tupleIJNS5_1CILi1EEES8_S8_EEENS6_IJNS7_ILi64EEESA_SA_EEELi512ENS_6half_tEfNS_4arch4Sm90ELb1ELb0ELb1ELb1ELb0ELb1ELb1ELb0ELb0ELb1ELb1ELb0EEENS1_21CollectiveEpilogueFwdINS6_IJSA_NS7_ILi512EEESA_EEES9_SC_SE_Li256ELb1ELb1ELb1ELb0EEENS1_36VarlenDynamicPersistentTileSchedulerILi64ELi64ELi256ELi128ELb1ELb1ELb1ELb1ELb1ELb1EEEEEEEEEvNT_6ParamsE,(.L_x_71 - _ZN7cutlass13device_kernelIN5flash11enable_sm90INS1_16FlashAttnFwdSm90INS1_25CollectiveMainloopFwdSm90ILi2EN4cute5tupleIJNS5_1CILi1EEES8_S8_EEENS6_IJNS7_ILi64EEESA_SA_EEELi512ENS_6half_tEfNS_4arch4Sm90ELb1ELb0ELb1ELb1ELb0ELb1ELb1ELb0ELb0ELb1ELb1ELb0EEENS1_21CollectiveEpilogueFwdINS6_IJSA_NS7_ILi512EEESA_EEES9_SC_SE_Li256ELb1ELb1ELb1ELb0EEENS1_36VarlenDynamicPersistentTileSchedulerILi64ELi64ELi256ELi128ELb1ELb1ELb1ELb1ELb1ELb1EEEEEEEEEvNT_6ParamsE)
        .other          _ZN7cutlass13device_kernelIN5flash11enable_sm90INS1_16FlashAttnFwdSm90INS1_25CollectiveMainloopFwdSm90ILi2EN4cute5tupleIJNS5_1CILi1EEES8_S8_EEENS6_IJNS7_ILi64EEESA_SA_EEELi512ENS_6half_tEfNS_4arch4Sm90ELb1ELb0ELb1ELb1ELb0ELb1ELb1ELb0ELb0ELb1ELb1ELb0EEENS1_21CollectiveEpilogueFwdINS6_IJSA_NS7_ILi512EEESA_EEES9_SC_SE_Li256ELb1ELb1ELb1ELb0EEENS1_36VarlenDynamicPersistentTileSchedulerILi64ELi64ELi256ELi128ELb1ELb1ELb1ELb1ELb1ELb1EEEEEEEEEvNT_6ParamsE,@"STO_CUDA_ENTRY STV_DEFAULT"
_ZN7cutlass13device_kernelIN5flash11enable_sm90INS1_16FlashAttnFwdSm90INS1_25CollectiveMainloopFwdSm90ILi2EN4cute5tupleIJNS5_1CILi1EEES8_S8_EEENS6_IJNS7_ILi64EEESA_SA_EEELi512ENS_6half_tEfNS_4arch4Sm90ELb1ELb0ELb1ELb1ELb0ELb1ELb1ELb0ELb0ELb1ELb1ELb0EEENS1_21CollectiveEpilogueFwdINS6_IJSA_NS7_ILi512EEESA_EEES9_SC_SE_Li256ELb1ELb1ELb1ELb0EEENS1_36VarlenDynamicPersistentTileSchedulerILi64ELi64ELi256ELi128ELb1ELb1ELb1ELb1ELb1ELb1EEEEEEEEEvNT_6ParamsE:
[----:B------:R-:W-:Y:S01]  /*0000*/  LDC R1, c[0x0][0x37c] ;  /* 0x0000df00ff017b82 */ /* 0x000fe20000000800 */
[----:B------:R-:W-:Y:S05]  /*0010*/  EXIT ;  /* 0x000000000000794d */ /* 0x000fea0003800000 */
.L_x_26:
        /* <DEDUP_REMOVED lines=14> */
.L_x_71:


//--------------------- .text._ZN7cutlass13device_kernelIN5flash11enable_sm90INS1_16FlashAttnFwdSm90INS1_25CollectiveMainloopFwdSm90ILi2EN4cute5tupleIJNS5_1CILi1EEES8_S8_EEENS6_IJNS7_ILi128EEENS7_ILi96EEENS7_ILi64EEEEEELi256ENS_6half_tEfNS_4arch4Sm90ELb0ELb0ELb1ELb0ELb0ELb0ELb0ELb1ELb0ELb1ELb1ELb0EEENS1_21CollectiveEpilogueFwdINS6_IJSA_NS7_ILi256EEESB_EEES9_SE_SG_Li256ELb0ELb1ELb1ELb0EEENS1_19SingleTileSchedulerILb0ELb1ELb1ELi128EEEEEEEEEvNT_6ParamsE --------------------------
	.section	.text._ZN7cutlass13device_kernelIN5flash11enable_sm90INS1_16FlashAttnFwdSm90INS1_25CollectiveMainloopFwdSm90ILi2EN4cute5tupleIJNS5_1CILi1EEES8_S8_EEENS6_IJNS7_ILi128EEENS7_ILi96EEENS7_ILi64EEEEEELi256ENS_6half_tEfNS_4arch4Sm90ELb0ELb0ELb1ELb0ELb0ELb0ELb0ELb1ELb0ELb1ELb1ELb0EEENS1_21CollectiveEpilogueFwdINS6_IJSA_NS7_ILi256EEESB_EEES9_SE_SG_Li256ELb0ELb1ELb1ELb0EEENS1_19SingleTileSchedulerILb0ELb1ELb1ELi128EEEEEEEEEvNT_6ParamsE,"ax",@progbits
	.align	128
.text._ZN7cutlass13device_kernelIN5flash11enable_sm90INS1_16FlashAttnFwdSm90INS1_25CollectiveMainloopFwdSm90ILi2EN4cute5tupleIJNS5_1CILi1EEES8_S8_EEENS6_IJNS7_ILi128EEENS7_ILi96EEENS7_ILi64EEEEEELi256ENS_6half_tEfNS_4arch4Sm90ELb0ELb0ELb1ELb0ELb0ELb0ELb0ELb1ELb0ELb1ELb1ELb0EEENS1_21CollectiveEpilogueFwdINS6_IJSA_NS7_ILi256EEESB_EEES9_SE_SG_Li256ELb0ELb1ELb1ELb0EEENS1_19SingleTileSchedulerILb0ELb1ELb1ELi128EEEEEEEEEvNT_6ParamsE:
        .type           _ZN7cutlass13device_kernelIN5flash11enable_sm90INS1_16FlashAttnFwdSm90INS1_25CollectiveMainloopFwdSm90ILi2EN4cute5tupleIJNS5_1CILi1EEES8_S8_EEENS6_IJNS7_ILi128EEENS7_ILi96EEENS7_ILi64EEEEEELi256ENS_6half_tEfNS_4arch4Sm90ELb0ELb0ELb1ELb0ELb0ELb0ELb0ELb1ELb0ELb1ELb1ELb0EEENS1_21CollectiveEpilogueFwdINS6_IJSA_NS7_ILi256EEESB_EEES9_SE_SG_Li256ELb0ELb1ELb1ELb0EEENS1_19SingleTileSchedulerILb0ELb1ELb1ELi128EEEEEEEEEvNT_6ParamsE,@function
        .size           _ZN7cutlass13device_kernelIN5flash11enable_sm90INS1_16FlashAttnFwdSm90INS1_25CollectiveMainloopFwdSm90ILi2EN4cute5tupleIJNS5_1CILi1EEES8_S8_EEENS6_IJNS7_ILi128EEENS7_ILi96EEENS7_ILi64EEEEEELi256ENS_6half_tEfNS_4arch4Sm90ELb0ELb0ELb1ELb0ELb0ELb0ELb0ELb1ELb0ELb1ELb1ELb0EEENS1_21CollectiveEpilogueFwdINS6_IJSA_NS7_ILi256EEESB_EEES9_SE_SG_Li256ELb0ELb1ELb1ELb0EEENS1_19SingleTileSchedulerILb0ELb1ELb1ELi128EEEEEEEEEvNT_6ParamsE,(.L_x_72 - _ZN7cutlass13device_kernelIN5flash11enable_sm90INS1_16FlashAttnFwdSm90INS1_25CollectiveMainloopFwdSm90ILi2EN4cute5tupleIJNS5_1CILi1EEES8_S8_EEENS6_IJNS7_ILi128EEENS7_ILi96EEENS7_ILi64EEEEEELi256ENS_6half_tEfNS_4arch4Sm90ELb0ELb0ELb1ELb0ELb0ELb0ELb0ELb1ELb0ELb1ELb1ELb0EEENS1_21CollectiveEpilogueFwdINS6_IJSA_NS7_ILi256EEESB_EEES9_SE_SG_Li256ELb0ELb1ELb1ELb0EEENS1_19SingleTileSchedulerILb0ELb1ELb1ELi128EEEEEEEEEvNT_6ParamsE)
        .other          _ZN7cutlass13device_kernelIN5flash11enable_sm90INS1_16FlashAttnFwdSm90INS1_25CollectiveMainloopFwdSm90ILi2EN4cute5tupleIJNS5_1CILi1EEES8_S8_EEENS6_IJNS7_ILi128EEENS7_ILi96EEENS7_ILi64EEEEEELi256ENS_6half_tEfNS_4arch4Sm90ELb0ELb0ELb1ELb0ELb0ELb0ELb0ELb1ELb0ELb1ELb1ELb0EEENS1_21CollectiveEpilogueFwdINS6_IJSA_NS7_ILi256EEESB_EEES9_SE_SG_Li256ELb0ELb1ELb1ELb0EEENS1_19SingleTileSchedulerILb0ELb1ELb1ELi128EEEEEEEEEvNT_6ParamsE,@"STO_CUDA_ENTRY STV_DEFAULT"
_ZN7cutlass13device_kernelIN5flash11enable_sm90INS1_16FlashAttnFwdSm90INS1_25CollectiveMainloopFwdSm90ILi2EN4cute5tupleIJNS5_1CILi1EEES8_S8_EEENS6_IJNS7_ILi128EEENS7_ILi96EEENS7_ILi64EEEEEELi256ENS_6half_tEfNS_4arch4Sm90ELb0ELb0ELb1ELb0ELb0ELb0ELb0ELb1ELb0ELb1ELb1ELb0EEENS1_21CollectiveEpilogueFwdINS6_IJSA_NS7_ILi256EEESB_EEES9_SE_SG_Li256ELb0ELb1ELb1ELb0EEENS1_19SingleTileSchedulerILb0ELb1ELb1ELi128EEEEEEEEEvNT_6ParamsE:
[----:B------:R-:W-:Y:S01]  /*0000*/  LDC R1, c[0x0][0x37c] ;  /* 0x0000df00ff017b82 */ /* 0x000fe20000000800 */
[----:B------:R-:W-:Y:S05]  /*0010*/  EXIT ;  /* 0x000000000000794d */ /* 0x000fea0003800000 */
.L_x_27:
        /* <DEDUP_REMOVED lines=14> */
.L_x_72:


//--------------------- .text._ZN7cutlass13device_kernelIN5flash11enable_sm90INS1_16FlashAttnFwdSm90INS1_25CollectiveMainloopFwdSm90ILi2EN4cute5tupleIJNS5_1CILi1EEES8_S8_EEENS6_IJNS7_ILi128EEENS7_ILi96EEENS7_ILi64EEEEEELi256ENS_6half_tEfNS_4arch4Sm90ELb0ELb0ELb1ELb0ELb0ELb0ELb1ELb1ELb0ELb1ELb1ELb0EEENS1_21CollectiveEpilogueFwdINS6_IJSA_NS7_ILi256EEESB_EEES9_SE_SG_Li256ELb0ELb1ELb1ELb0EEENS1_19SingleTileSchedulerILb0ELb1ELb1ELi128EEEEEEEEEvNT_6ParamsE --------------------------
	.section	.text._ZN7cutlass13device_kernelIN5flash11enable_sm90INS1_16FlashAttnFwdSm90INS1_25CollectiveMainloopFwdSm90ILi2EN4cute5tupleIJNS5_1CILi1EEES8_S8_EEENS6_IJNS7_ILi128EEENS7_ILi96EEENS7_ILi64EEEEEELi256ENS_6half_tEfNS_4arch4Sm90ELb0ELb0ELb1ELb0ELb0ELb0ELb1ELb1ELb0ELb1ELb1ELb0EEENS1_21CollectiveEpilogueFwdINS6_IJSA_NS7_ILi256EEESB_EEES9_SE_SG_Li256ELb0ELb1ELb1ELb0EEENS1_19SingleTileSchedulerILb0ELb1ELb1ELi128EEEEEEEEEvNT_6ParamsE,"ax",@progbits
	.align	128
.text._ZN7cutlass13device_kernelIN5flash11enable_sm90INS1_16FlashAttnFwdSm90INS1_25CollectiveMainloopFwdSm90ILi2EN4cute5tupleIJNS5_1CILi1EEES8_S8_EEENS6_IJNS7_ILi128EEENS7_ILi96EEENS7_ILi64EEEEEELi256ENS_6half_tEfNS_4arch4Sm90ELb0ELb0ELb1ELb0ELb0ELb0ELb1ELb1ELb0ELb1ELb1ELb0EEENS1_21CollectiveEpilogueFwdINS6_IJSA_NS7_ILi256EEESB_EEES9_SE_SG_Li256ELb0ELb1ELb1ELb0EEENS1_19SingleTileSchedulerILb0ELb1ELb1ELi128EEEEEEEEEvNT_6ParamsE:
        .type           _ZN7cutlass13device_kernelIN5flash11enable_sm90INS1_16FlashAttnFwdSm90INS1_25CollectiveMainloopFwdSm90ILi2EN4cute5tupleIJNS5_1CILi1EEES8_S8_EEENS6_IJNS7_ILi128EEENS7_ILi96EEENS7_ILi64EEEEEELi256ENS_6half_tEfNS_4arch4Sm90ELb0ELb0ELb1ELb0ELb0ELb0ELb1ELb1ELb0ELb1ELb1ELb0EEENS1_21CollectiveEpilogueFwdINS6_IJSA_NS7_ILi256EEESB_EEES9_SE_SG_Li256ELb0ELb1ELb1ELb0EEENS1_19SingleTileSchedulerILb0ELb1ELb1ELi128EEEEEEEEEvNT_6ParamsE,@function
        .size           _ZN7cutlass13device_kernelIN5flash11enable_sm90INS1_16FlashAttnFwdSm90INS1_25CollectiveMainloopFwdSm90ILi2EN4cute5tupleIJNS5_1CILi1EEES8_S8_EEENS6_IJNS7_ILi128EEENS7_ILi96EEENS7_ILi64EEEEEELi256ENS_6half_tEfNS_4arch4Sm90ELb0ELb0ELb1ELb0ELb0ELb0ELb1ELb1ELb0ELb1ELb1ELb0EEENS1_21CollectiveEpilogueFwdINS6_IJSA_NS7_ILi256EEESB_EEES9_SE_SG_Li256ELb0ELb1ELb1ELb0EEENS1_19SingleTileSchedulerILb0ELb1ELb1ELi128EEEEEEEEEvNT_6ParamsE,(.L_x_73 - _ZN7cutlass13device_kernelIN5flash11enable_sm90INS1_16FlashAttnFwdSm90INS1_25CollectiveMainloopFwdSm90ILi2EN4cute5tupleIJNS5_1CILi1EEES8_S8_EEENS6_IJNS7_ILi128EEENS7_ILi96EEENS7_ILi64EEEEEELi256ENS_6half_tEfNS_4arch4Sm90ELb0ELb0ELb1ELb0ELb0ELb0ELb1ELb1ELb0ELb1ELb1ELb0EEENS1_21CollectiveEpilogueFwdINS6_IJSA_NS7_ILi256EEESB_EEES9_SE_SG_Li256ELb0ELb1ELb1ELb0EEENS1_19SingleTileSchedulerILb0ELb1ELb1ELi128EEEEEEEEEvNT_6ParamsE)
        .other          _ZN7cutlass13device_kernelIN5flash11enable_sm90INS1_16FlashAttnFwdSm90INS1_25CollectiveMainloopFwdSm90ILi2EN4cute5tupleIJNS5_1CILi1EEES8_S8_EEENS6_IJNS7_ILi128EEENS7_ILi96EEENS7_ILi64EEEEEELi256ENS_6half_tEfNS_4arch4Sm90ELb0ELb0ELb1ELb0ELb0ELb0ELb1ELb1ELb0ELb1ELb1ELb0EEENS1_21CollectiveEpilogueFwdINS6_IJSA_NS7_ILi256EEESB_EEES9_SE_SG_Li256ELb0ELb1ELb1ELb0EEENS1_19SingleTileSchedulerILb0ELb1ELb1ELi128EEEEEEEEEvNT_6ParamsE,@"STO_CUDA_ENTRY STV_DEFAULT"
_ZN7cutlass13device_kernelIN5flash11enable_sm90INS1_16FlashAttnFwdSm90INS1_25CollectiveMainloopFwdSm90ILi2EN4cute5tupleIJNS5_1CILi1EEES8_S8_EEENS6_IJNS7_ILi128EEENS7_ILi96EEENS7_ILi64EEEEEELi256ENS_6half_tEfNS_4arch4Sm90ELb0ELb0ELb1ELb0ELb0ELb0ELb1ELb1ELb0ELb1ELb1ELb0EEENS1_21CollectiveEpilogueFwdINS6_IJSA_NS7_ILi256EEESB_EEES9_SE_SG_Li256ELb0ELb1ELb1ELb0EEENS1_19SingleTileSchedulerILb0ELb1ELb1ELi128EEEEEEEEEvNT_6ParamsE:
[----:B------:R-:W-:Y:S01]  /*0000*/  LDC R1, c[0x0][0x37c] ;  /* 0x0000df00ff017b82 */ /* 0x000fe20000000800 */
[----:B------:R-:W-:Y:S05]  /*0010*/  EXIT ;  /* 0x000000000000794d */ /* 0x000fea0003800000 */
.L_x_28:
        /* <DEDUP_REMOVED lines=14> */
.L_x_73:


//--------------------- .text._ZN7cutlass13device_kernelIN5flash11enable_sm90INS1_16FlashAttnFwdSm90INS1_25CollectiveMainloopFwdSm90ILi2EN4cute5tupleIJNS5_1CILi1EEES8_S8_EEENS6_IJNS7_ILi128EEENS7_ILi96EEENS7_ILi64EEEEEELi256ENS_6half_tEfNS_4arch4Sm90ELb0ELb0ELb1ELb1ELb0ELb0ELb0ELb1ELb0ELb1ELb1ELb0EEENS1_21CollectiveEpilogueFwdINS6_IJSA_NS7_ILi256EEESB_EEES9_SE_SG_Li256ELb1ELb1ELb1ELb0EEENS1_36VarlenDynamicPersistentTileSchedulerILi128ELi96ELi256ELi128ELb1ELb1ELb1ELb0ELb1ELb1EEEEEEEEEvNT_6ParamsE --------------------------
	.section	.text._ZN7cutlass13device_kernelIN5flash11enable_sm90INS1_16FlashAttnFwdSm90INS1_25CollectiveMainloopFwdSm90ILi2EN4cute5tupleIJNS5_1CILi1EEES8_S8_EEENS6_IJNS7_ILi128EEENS7_ILi96EEENS7_ILi64EEEEEELi256ENS_6half_tEfNS_4arch4Sm90ELb0ELb0ELb1ELb1ELb0ELb0ELb0ELb1ELb0ELb1ELb1ELb0EEENS1_21CollectiveEpilogueFwdINS6_IJSA_NS7_ILi256EEESB_EEES9_SE_SG_Li256ELb1ELb1ELb1ELb0EEENS1_36VarlenDynamicPersistentTileSchedulerILi128ELi96ELi256ELi128ELb1ELb1ELb1ELb0ELb1ELb1EEEEEEEEEvNT_6ParamsE,"ax",@progbits
	.align	128
.text._ZN7cutlass13device_kernelIN5flash11enable_sm90INS1_16FlashAttnFwdSm90INS1_25CollectiveMainloopFwdSm90ILi2EN4cute5tupleIJNS5_1CILi1EEES8_S8_EEENS6_IJNS7_ILi128EEENS7_ILi96EEENS7_ILi64EEEEEELi256ENS_6half_tEfNS_4arch4Sm90ELb0ELb0ELb1ELb1ELb0ELb0ELb0ELb1ELb0ELb1ELb1ELb0EEENS1_21CollectiveEpilogueFwdINS6_IJSA_NS7_ILi256EEESB_EEES9_SE_SG_Li256ELb1ELb1ELb1ELb0EEENS1_36VarlenDynamicPersistentTileSchedulerILi128ELi96ELi256ELi128ELb1ELb1ELb1ELb0ELb1ELb1EEEEEEEEEvNT_6ParamsE:
        .type           _ZN7cutlass13device_kernelIN5flash11enable_sm90INS1_16FlashAttnFwdSm90INS1_25CollectiveMainloopFwdSm90ILi2EN4cute5tupleIJNS5_1CILi1EEES8_S8_EEENS6_IJNS7_ILi128EEENS7_ILi96EEENS7_ILi64EEEEEELi256ENS_6half_tEfNS_4arch4Sm90ELb0ELb0ELb1ELb1ELb0ELb0ELb0ELb1ELb0ELb1ELb1ELb0EEENS1_21CollectiveEpilogueFwdINS6_IJSA_NS7_ILi256EEESB_EEES9_SE_SG_Li256ELb1ELb1ELb1ELb0EEENS1_36VarlenDynamicPersistentTileSchedulerILi128ELi96ELi256ELi128ELb1ELb1ELb1ELb0ELb1ELb1EEEEEEEEEvNT_6ParamsE,@function
        .size           _ZN7cutlass13device_kernelIN5flash11enable_sm90INS1_16FlashAttnFwdSm90INS1_25CollectiveMainloopFwdSm90ILi2EN4cute5tupleIJNS5_1CILi1EEES8_S8_EEENS6_IJNS7_ILi128EEENS7_ILi96EEENS7_ILi64EEEEEELi256ENS_6half_tEfNS_4arch4Sm90ELb0ELb0ELb1ELb1ELb0ELb0ELb0ELb1ELb0ELb1ELb1ELb0EEENS1_21CollectiveEpilogueFwdINS6_IJSA_NS7_ILi256EEESB_EEES9_SE_SG_Li256ELb1ELb1ELb1ELb0EEENS1_36VarlenDynamicPersistentTileSchedulerILi128ELi96ELi256ELi128ELb1ELb1ELb1ELb0ELb1ELb1EEEEEEEEEvNT_6ParamsE,(.L_x_74 - _ZN7cutlass13device_kernelIN5flash11enable_sm90INS1_16FlashAttnFwdSm90INS1_25CollectiveMainloopFwdSm90ILi2EN4cute5tupleIJNS5_1CILi1EEES8_S8_EEENS6_IJNS7_ILi128EEENS7_ILi96EEENS7_ILi64EEEEEELi256ENS_6half_tEfNS_4arch4Sm90ELb0ELb0ELb1ELb1ELb0ELb0ELb0ELb1ELb0ELb1ELb1ELb0EEENS1_21CollectiveEpilogueFwdINS6_IJSA_NS7_ILi256EEESB_EEES9_SE_SG_Li256ELb1ELb1ELb1ELb0EEENS1_36VarlenDynamicPersistentTileSchedulerILi128ELi96ELi256ELi128ELb1ELb1ELb1ELb0ELb1ELb1EEEEEEEEEvNT_6ParamsE)
        .other          _ZN7cutlass13device_kernelIN5flash11enable_sm90INS1_16FlashAttnFwdSm90INS1_25CollectiveMainloopFwdSm90ILi2EN4cute5tupleIJNS5_1CILi1EEES8_S8_EEENS6_IJNS7_ILi128EEENS7_ILi96EEENS7_ILi64EEEEEELi256ENS_6half_tEfNS_4arch4Sm90ELb0ELb0ELb1ELb1ELb0ELb0ELb0ELb1ELb0ELb1ELb1ELb0EEENS1_21CollectiveEpilogueFwdINS6_IJSA_NS7_ILi256EEESB_EEES9_SE_SG_Li256ELb1ELb1ELb1ELb0EEENS1_36VarlenDynamicPersistentTileSchedulerILi128ELi96ELi256ELi128ELb1ELb1ELb1ELb0ELb1ELb1EEEEEEEEEvNT_6ParamsE,@"STO_CUDA_ENTRY STV_DEFAULT"
_ZN7cutlass13device_kernelIN5flash11enable_sm90INS1_16FlashAttnFwdSm90INS1_25CollectiveMainloopFwdSm90ILi2EN4cute5tupleIJNS5_1CILi1EEES8_S8_EEENS6_IJNS7_ILi128EEENS7_ILi96EEENS7_ILi64EEEEEELi256ENS_6half_tEfNS_4arch4Sm90ELb0ELb0ELb1ELb1ELb0ELb0ELb0ELb1ELb0ELb1ELb1ELb0EEENS1_21CollectiveEpilogueFwdINS6_IJSA_NS7_ILi256EEESB_EEES9_SE_SG_Li256ELb1ELb1ELb1ELb0EEENS1_36VarlenDynamicPersistentTileSchedulerILi128ELi96ELi256ELi128ELb1ELb1ELb1ELb0ELb1ELb1EEEEEEEEEvNT_6ParamsE:
[----:B------:R-:W-:Y:S01]  /*0000*/  LDC R1, c[0x0][0x37c] ;  /* 0x0000df00ff017b82 */ /* 0x000fe20000000800 */
[----:B------:R-:W-:Y:S05]  /*0010*/  EXIT ;  /* 0x000000000000794d */ /* 0x000fea0003800000 */
.L_x_29:
        /* <DEDUP_REMOVED lines=14> */
.L_x_74:


//--------------------- .text._ZN7cutlass13device_kernelIN5flash11enable_sm90INS1_16FlashAttnFwdSm90INS1_25CollectiveMainloopFwdSm90ILi2EN4cute5tupleIJNS5_1CILi1EEES8_S8_EEENS6_IJNS7_ILi128EEENS7_ILi96EEENS7_ILi64EEEEEELi256ENS_6half_tEfNS_4arch4Sm90ELb0ELb0ELb1ELb1ELb0ELb1ELb0ELb1ELb0ELb1ELb1ELb0EEENS1_21CollectiveEpilogueFwdINS6_IJSA_NS7_ILi256EEESB_EEES9_SE_SG_Li256ELb1ELb1ELb1ELb0EEENS1_36VarlenDynamicPersistentTileSchedulerILi128ELi96ELi256ELi128ELb1ELb1ELb1ELb0ELb1ELb1EEEEEEEEEvNT_6ParamsE --------------------------
	.section	.text._ZN7cutlass13device_kernelIN5flash11enable_sm90INS1_16FlashAttnFwdSm90INS1_25CollectiveMainloopFwdSm90ILi2EN4cute5tupleIJNS5_1CILi1EEES8_S8_EEENS6_IJNS7_ILi128EEENS7_ILi96EEENS7_ILi64EEEEEELi256ENS_6half_tEfNS_4arch4Sm90ELb0ELb0ELb1ELb1ELb0ELb1ELb0ELb1ELb0ELb1ELb1ELb0EEENS1_21CollectiveEpilogueFwdINS6_IJSA_NS7_ILi256EEESB_EEES9_SE_SG_Li256ELb1ELb1ELb1ELb0EEENS1_36VarlenDynamicPersistentTileSchedulerILi128ELi96ELi256ELi128ELb1ELb1ELb1ELb0ELb1ELb1EEEEEEEEEvNT_6ParamsE,"ax",@progbits
	.align	128
.text._ZN7cutlass13device_kernelIN5flash11enable_sm90INS1_16FlashAttnFwdSm90INS1_25CollectiveMainloopFwdSm90ILi2EN4cute5tupleIJNS5_1CILi1EEES8_S8_EEENS6_IJNS7_ILi128EEENS7_ILi96EEENS7_ILi64EEEEEELi256ENS_6half_tEfNS_4arch4Sm90ELb0ELb0ELb1ELb1ELb0ELb1ELb0ELb1ELb0ELb1ELb1ELb0EEENS1_21CollectiveEpilogueFwdINS6_IJSA_NS7_ILi256EEESB_EEES9_SE_SG_Li256ELb1ELb1ELb1ELb0EEENS1_36VarlenDynamicPersistentTileSchedulerILi128ELi96ELi256ELi128ELb1ELb1ELb1ELb0ELb1ELb1EEEEEEEEEvNT_6ParamsE:
        .type           _ZN7cutlass13device_kernelIN5flash11enable_sm90INS1_16FlashAttnFwdSm90INS1_25CollectiveMainloopFwdSm90ILi2EN4cute5tupleIJNS5_1CILi1EEES8_S8_EEENS6_IJNS7_ILi128EEENS7_ILi96EEENS7_ILi64EEEEEELi256ENS_6half_tEfNS_4arch4Sm90ELb0ELb0ELb1ELb1ELb0ELb1ELb0ELb1ELb0ELb1ELb1ELb0EEENS1_21CollectiveEpilogueFwdINS6_IJSA_NS7_ILi256EEESB_EEES9_SE_SG_Li256ELb1ELb1ELb1ELb0EEENS1_36VarlenDynamicPersistentTileSchedulerILi128ELi96ELi256ELi128ELb1ELb1ELb1ELb0ELb1ELb1EEEEEEEEEvNT_6ParamsE,@function
        .size           _ZN7cutlass13device_kernelIN5flash11enable_sm90INS1_16FlashAttnFwdSm90INS1_25CollectiveMainloopFwdSm90ILi2EN4cute5tupleIJNS5_1CILi1EEES8_S8_EEENS6_IJNS7_ILi128EEENS7_ILi96EEENS7_ILi64EEEEEELi256ENS_6half_tEfNS_4arch4Sm90ELb0ELb0ELb1ELb1ELb0ELb1ELb0ELb1ELb0ELb1ELb1ELb0EEENS1_21CollectiveEpilogueFwdINS6_IJSA_NS7_ILi256EEESB_EEES9_SE_SG_Li256ELb1ELb1ELb1ELb0EEENS1_36VarlenDynamicPersistentTileSchedulerILi128ELi96ELi256ELi128ELb1ELb1ELb1ELb0ELb1ELb1EEEEEEEEEvNT_6ParamsE,(.L_x_75 - _ZN7cutlass13device_kernelIN5flash11enable_sm90INS1_16FlashAttnFwdSm90INS1_25CollectiveMainloopFwdSm90ILi2EN4cute5tupleIJNS5_1CILi1EEES8_S8_EEENS6_IJNS7_ILi128EEENS7_ILi96EEENS7_ILi64EEEEEELi256ENS_6half_tEfNS_4arch4Sm90ELb0ELb0ELb1ELb1ELb0ELb1ELb0ELb1ELb0ELb1ELb1ELb0EEENS1_21CollectiveEpilogueFwdINS6_IJSA_NS7_ILi256EEESB_EEES9_SE_SG_Li256ELb1ELb1ELb1ELb0EEENS1_36VarlenDynamicPersistentTileSchedulerILi128ELi96ELi256ELi128ELb1ELb1ELb1ELb0ELb1ELb1EEEEEEEEEvNT_6ParamsE)
        .other          _ZN7cutlass13device_kernelIN5flash11enable_sm90INS1_16FlashAttnFwdSm90INS1_25CollectiveMainloopFwdSm90ILi2EN4cute5tupleIJNS5_1CILi1EEES8_S8_EEENS6_IJNS7_ILi128EEENS7_ILi96EEENS7_ILi64EEEEEELi256ENS_6half_tEfNS_4arch4Sm90ELb0ELb0ELb1ELb1ELb0ELb1ELb0ELb1ELb0ELb1ELb1ELb0EEENS1_21CollectiveEpilogueFwdINS6_IJSA_NS7_ILi256EEESB_EEES9_SE_SG_Li256ELb1ELb1ELb1ELb0EEENS1_36VarlenDynamicPersistentTileSchedulerILi128ELi96ELi256ELi128ELb1ELb1ELb1ELb0ELb1ELb1EEEEEEEEEvNT_6ParamsE,@"STO_CUDA_ENTRY STV_DEFAULT"
_ZN7cutlass13device_kernelIN5flash11enable_sm90INS1_16FlashAttnFwdSm90INS1_25CollectiveMainloopFwdSm90ILi2EN4cute5tupleIJNS5_1CILi1EEES8_S8_EEENS6_IJNS7_ILi128EEENS7_ILi96EEENS7_ILi64EEEEEELi256ENS_6half_tEfNS_4arch4Sm90ELb0ELb0ELb1ELb1ELb0ELb1ELb0ELb1ELb0ELb1ELb1ELb0EEENS1_21CollectiveEpilogueFwdINS6_IJSA_NS7_ILi256EEESB_EEES9_SE_SG_Li256ELb1ELb1ELb1ELb0EEENS1_36VarlenDynamicPersistentTileSchedulerILi128ELi96ELi256ELi128ELb1ELb1ELb1ELb0ELb1ELb1EEEEEEEEEvNT_6ParamsE:
[----:B------:R-:W-:Y:S01]  /*0000*/  LDC R1, c[0x0][0x37c] ;  /* 0x0000df00ff017b82 */ /* 0x000fe20000000800 */
[----:B------:R-:W-:Y:S05]  /*0010*/  EXIT ;  /* 0x000000000000794d */ /* 0x000fea0003800000 */
.L_x_30:
        /* <DEDUP_REMOVED lines=14> */
.L_x_75:


//--------------------- .text._ZN7cutlass13device_kernelIN5flash11enable_sm90INS1_16FlashAttnFwdSm90INS1_25CollectiveMainloopFwdSm90ILi2EN4cute5tupleIJNS5_1CILi1EEES8_S8_EEENS6_IJNS7_ILi128EEENS7_ILi96EEENS7_ILi64EEEEEELi256ENS_6half_tEfNS_4arch4Sm90ELb0ELb0ELb1ELb1ELb0ELb0ELb1ELb1ELb0ELb1ELb1ELb0EEENS1_21CollectiveEpilogueFwdINS6_IJSA_NS7_ILi256EEESB_EEES9_SE_SG_Li256ELb1ELb1ELb1ELb0EEENS1_36VarlenDynamicPersistentTileSchedulerILi128ELi96ELi256ELi128ELb1ELb1ELb1ELb0ELb1ELb1EEEEEEEEEvNT_6ParamsE --------------------------
	.section	.text._ZN7cutlass13device_kernelIN5flash11enable_sm90INS1_16FlashAttnFwdSm90INS1_25CollectiveMainloopFwdSm90ILi2EN4cute5tupleIJNS5_1CILi1EEES8_S8_EEENS6_IJNS7_ILi128EEENS7_ILi96EEENS7_ILi64EEEEEELi256ENS_6half_tEfNS_4arch4Sm90ELb0ELb0ELb1ELb1ELb0ELb0ELb1ELb1ELb0ELb1ELb1ELb0EEENS1_21CollectiveEpilogueFwdINS6_IJSA_NS7_ILi256EEESB_EEES9_SE_SG_Li256ELb1ELb1ELb1ELb0EEENS1_36VarlenDynamicPersistentTileSchedulerILi128ELi96ELi256ELi128ELb1ELb1ELb1ELb0ELb1ELb1EEEEEEEEEvNT_6ParamsE,"ax",@progbits
	.align	128
.text._ZN7cutlass13device_kernelIN5flash11enable_sm90INS1_16FlashAttnFwdSm90INS1_25CollectiveMainloopFwdSm90ILi2EN4cute5tupleIJNS5_1CILi1EEES8_S8_EEENS6_IJNS7_ILi128EEENS7_ILi96EEENS7_ILi64EEEEEELi256ENS_6half_tEfNS_4arch4Sm90ELb0ELb0ELb1ELb1ELb0ELb0ELb1ELb1ELb0ELb1ELb1ELb0EEENS1_21CollectiveEpilogueFwdINS6_IJSA_NS7_ILi256EEESB_EEES9_SE_SG_Li256ELb1ELb1ELb1ELb0EEENS1_36VarlenDynamicPersistentTileSchedulerILi128ELi96ELi256ELi128ELb1ELb1ELb1ELb0ELb1ELb1EEEEEEEEEvNT_6ParamsE:
        .type           _ZN7cutlass13device_kernelIN5flash11enable_sm90INS1_16FlashAttnFwdSm90INS1_25CollectiveMainloopFwdSm90ILi2EN4cute5tupleIJNS5_1CILi1EEES8_S8_EEENS6_IJNS7_ILi128EEENS7_ILi96EEENS7_ILi64EEEEEELi256ENS_6half_tEfNS_4arch4Sm90ELb0ELb0ELb1ELb1ELb0ELb0ELb1ELb1ELb0ELb1ELb1ELb0EEENS1_21CollectiveEpilogueFwdINS6_IJSA_NS7_ILi256EEESB_EEES9_SE_SG_Li256ELb1ELb1ELb1ELb0EEENS1_36VarlenDynamicPersistentTileSchedulerILi128ELi96ELi256ELi128ELb1ELb1ELb1ELb0ELb1ELb1EEEEEEEEEvNT_6ParamsE,@function
        .size           _ZN7cutlass13device_kernelIN5flash11enable_sm90INS1_16FlashAttnFwdSm90INS1_25CollectiveMainloopFwdSm90ILi2EN4cute5tupleIJNS5_1CILi1EEES8_S8_EEENS6_IJNS7_ILi128EEENS7_ILi96EEENS7_ILi64EEEEEELi256ENS_6half_tEfNS_4arch4Sm90ELb0ELb0ELb1ELb1ELb0ELb0ELb1ELb1ELb0ELb1ELb1ELb0EEENS1_21CollectiveEpilogueFwdINS6_IJSA_NS7_ILi256EEESB_EEES9_SE_SG_Li256ELb1ELb1ELb1ELb0EEENS1_36VarlenDynamicPersistentTileSchedulerILi128ELi96ELi256ELi128ELb1ELb1ELb1ELb0ELb1ELb1EEEEEEEEEvNT_6ParamsE,(.L_x_76 - _ZN7cutlass13device_kernelIN5flash11enable_sm90INS1_16FlashAttnFwdSm90INS1_25CollectiveMainloopFwdSm90ILi2EN4cute5tupleIJNS5_1CILi1EEES8_S8_EEENS6_IJNS7_ILi128EEENS7_ILi96EEENS7_ILi64EEEEEELi256ENS_6half_tEfNS_4arch4Sm90ELb0ELb0ELb1ELb1ELb0ELb0ELb1ELb1ELb0ELb1ELb1ELb0EEENS1_21CollectiveEpilogueFwdINS6_IJSA_NS7_ILi256EEESB_EEES9_SE_SG_Li256ELb1ELb1ELb1ELb0EEENS1_36VarlenDynamicPersistentTileSchedulerILi128ELi96ELi256ELi128ELb1ELb1ELb1ELb0ELb1ELb1EEEEEEEEEvNT_6ParamsE)
        .other          _ZN7cutlass13device_kernelIN5flash11enable_sm90INS1_16FlashAttnFwdSm90INS1_25CollectiveMainloopFwdSm90ILi2EN4cute5tupleIJNS5_1CILi1EEES8_S8_EEENS6_IJNS7_ILi128EEENS7_ILi96EEENS7_ILi64EEEEEELi256ENS_6half_tEfNS_4arch4Sm90ELb0ELb0ELb1ELb1ELb0ELb0ELb1ELb1ELb0ELb1ELb1ELb0EEENS1_21CollectiveEpilogueFwdINS6_IJSA_NS7_ILi256EEESB_EEES9_SE_SG_Li256ELb1ELb1ELb1ELb0EEENS1_36VarlenDynamicPersistentTileSchedulerILi128ELi96ELi256ELi128ELb1ELb1ELb1ELb0ELb1ELb1EEEEEEEEEvNT_6ParamsE,@"STO_CUDA_ENTRY STV_DEFAULT"
_ZN7cutlass13device_kernelIN5flash11enable_sm90INS1_16FlashAttnFwdSm90INS1_25CollectiveMainloopFwdSm90ILi2EN4cute5tupleIJNS5_1CILi1EEES8_S8_EEENS6_IJNS7_ILi128EEENS7_ILi96EEENS7_ILi64EEEEEELi256ENS_6half_tEfNS_4arch4Sm90ELb0ELb0ELb1ELb1ELb0ELb0ELb1ELb1ELb0ELb1ELb1ELb0EEENS1_21CollectiveEpilogueFwdINS6_IJSA_NS7_ILi256EEESB_EEES9_SE_SG_Li256ELb1ELb1ELb1ELb0EEENS1_36VarlenDynamicPersistentTileSchedulerILi128ELi96ELi256ELi128ELb1ELb1ELb1ELb0ELb1ELb1EEEEEEEEEvNT_6ParamsE:
[----:B------:R-:W-:Y:S01]  /*0000*/  LDC R1, c[0x0][0x37c] ;  /* 0x0000df00ff017b82 */ /* 0x000fe20000000800 */
[----:B------:R-:W-:Y:S05]  /*0010*/  EXIT ;  /* 0x000000000000794d */ /* 0x000fea0003800000 */
.L_x_31:
        /* <DEDUP_REMOVED lines=14> */
.L_x_76:


//--------------------- .text._ZN7cutlass13device_kernelIN5flash11enable_sm90INS1_16FlashAttnFwdSm90INS1_25CollectiveMainloopFwdSm90ILi2EN4cute5tupleIJNS5_1CILi1EEES8_S8_EEENS6_IJNS7_ILi128EEENS7_ILi96EEENS7_ILi64EEEEEELi256ENS_6half_tEfNS_4arch4Sm90ELb0ELb0ELb1ELb1ELb0ELb1ELb1ELb1ELb0ELb1ELb1ELb0EEENS1_21CollectiveEpilogueFwdINS6_IJSA_NS7_ILi256EEESB_EEES9_SE_SG_Li256ELb1ELb1ELb1ELb0EEENS1_36VarlenDynamicPersistentTileSchedulerILi128ELi96ELi256ELi128ELb1ELb1ELb1ELb0ELb1ELb1EEEEEEEEEvNT_6ParamsE --------------------------
	.section	.text._ZN7cutlass13device_kernelIN5flash11enable_sm90INS1_16FlashAttnFwdSm90INS1_25CollectiveMainloopFwdSm90ILi2EN4cute5tupleIJNS5_1CILi1EEES8_S8_EEENS6_IJNS7_ILi128EEENS7_ILi96EEENS7_ILi64EEEEEELi256ENS_6half_tEfNS_4arch4Sm90ELb0ELb0ELb1ELb1ELb0ELb1ELb1ELb1ELb0ELb1ELb1ELb0EEENS1_21CollectiveEpilogueFwdINS6_IJSA_NS7_ILi256EEESB_EEES9_SE_SG_Li256ELb1ELb1ELb1ELb0EEENS1_36VarlenDynamicPersistentTileSchedulerILi128ELi96ELi256ELi128ELb1ELb1ELb1ELb0ELb1ELb1EEEEEEEEEvNT_6ParamsE,"ax",@progbits
	.align	128
.text._ZN7cutlass13device_kernelIN5flash11enable_sm90INS1_16FlashAttnFwdSm90INS1_25CollectiveMainloopFwdSm90ILi2EN4cute5tupleIJNS5_1CILi1EEES8_S8_EEENS6_IJNS7_ILi128EEENS7_ILi96EEENS7_ILi64EEEEEELi256ENS_6half_tEfNS_4arch4Sm90ELb0ELb0ELb1ELb1ELb0ELb1ELb1ELb1ELb0ELb1ELb1ELb0EEENS1_21CollectiveEpilogueFwdINS6_IJSA_NS7_ILi256EEESB_EEES9_SE_SG_Li256ELb1ELb1ELb1ELb0EEENS1_36VarlenDynamicPersistentTileSchedulerILi128ELi96ELi256ELi128ELb1ELb1ELb1ELb0ELb1ELb1EEEEEEEEEvNT_6ParamsE:
        .type           _ZN7cutlass13device_kernelIN5flash11enable_sm90INS1_16FlashAttnFwdSm90INS1_25CollectiveMainloopFwdSm90ILi2EN4cute5tupleIJNS5_1CILi1EEES8_S8_EEENS6_IJNS7_ILi128EEENS7_ILi96EEENS7_ILi64EEEEEELi256ENS_6half_tEfNS_4arch4Sm90ELb0ELb0ELb1ELb1ELb0ELb1ELb1ELb1ELb0ELb1ELb1ELb0EEENS1_21CollectiveEpilogueFwdINS6_IJSA_NS7_ILi256EEESB_EEES9_SE_SG_Li256ELb1ELb1ELb1ELb0EEENS1_36VarlenDynamicPersistentTileSchedulerILi128ELi96ELi256ELi128ELb1ELb1ELb1ELb0ELb1ELb1EEEEEEEEEvNT_6ParamsE,@function
        .size           _ZN7cutlass13device_kernelIN5flash11enable_sm90INS1_16FlashAttnFwdSm90INS1_25CollectiveMainloopFwdSm90ILi2EN4cute5tupleIJNS5_1CILi1EEES8_S8_EEENS6_IJNS7_ILi128EEENS7_ILi96EEENS7_ILi64EEEEEELi256ENS_6half_tEfNS_4arch4Sm90ELb0ELb0ELb1ELb1ELb0ELb1ELb1ELb1ELb0ELb1ELb1ELb0EEENS1_21CollectiveEpilogueFwdINS6_IJSA_NS7_ILi256EEESB_EEES9_SE_SG_Li256ELb1ELb1ELb1ELb0EEENS1_36VarlenDynamicPersistentTileSchedulerILi128ELi96ELi256ELi128ELb1ELb1ELb1ELb0ELb1ELb1EEEEEEEEEvNT_6ParamsE,(.L_x_77 - _ZN7cutlass13device_kernelIN5flash11enable_sm90INS1_16FlashAttnFwdSm90INS1_25CollectiveMainloopFwdSm90ILi2EN4cute5tupleIJNS5_1CILi1EEES8_S8_EEENS6_IJNS7_ILi128EEENS7_ILi96EEENS7_ILi64EEEEEELi256ENS_6half_tEfNS_4arch4Sm90ELb0ELb0ELb1ELb1ELb0ELb1ELb1ELb1ELb0ELb1ELb1ELb0EEENS1_21CollectiveEpilogueFwdINS6_IJSA_NS7_ILi256EEESB_EEES9_SE_SG_Li256ELb1ELb1ELb1ELb0EEENS1_36VarlenDynamicPersistentTileSchedulerILi128ELi96ELi256ELi128ELb1ELb1ELb1ELb0ELb1ELb1EEEEEEEEEvNT_6ParamsE)
        .other          _ZN7cutlass13device_kernelIN5flash11enable_sm90INS1_16FlashAttnFwdSm90INS1_25CollectiveMainloopFwdSm90ILi2EN4cute5tupleIJNS5_1CILi1EEES8_S8_EEENS6_IJNS7_ILi128EEENS7_ILi96EEENS7_ILi64EEEEEELi256ENS_6half_tEfNS_4arch4Sm90ELb0ELb0ELb1ELb1ELb0ELb1ELb1ELb1ELb0ELb1ELb1ELb0EEENS1_21CollectiveEpilogueFwdINS6_IJSA_NS7_ILi256EEESB_EEES9_SE_SG_Li256ELb1ELb1ELb1ELb0EEENS1_36VarlenDynamicPersistentTileSchedulerILi128ELi96ELi256ELi128ELb1ELb1ELb1ELb0ELb1ELb1EEEEEEEEEvNT_6ParamsE,@"STO_CUDA_ENTRY STV_DEFAULT"
_ZN7cutlass13device_kernelIN5flash11enable_sm90INS1_16FlashAttnFwdSm90INS1_25CollectiveMainloopFwdSm90ILi2EN4cute5tupleIJNS5_1CILi1EEES8_S8_EEENS6_IJNS7_ILi128EEENS7_ILi96EEENS7_ILi64EEEEEELi256ENS_6half_tEfNS_4arch4Sm90ELb0ELb0ELb1ELb1ELb0ELb1ELb1ELb1ELb0ELb1ELb1ELb0EEENS1_21CollectiveEpilogueFwdINS6_IJSA_NS7_ILi256EEESB_EEES9_SE_SG_Li256ELb1ELb1ELb1ELb0EEENS1_36VarlenDynamicPersistentTileSchedulerILi128ELi96ELi256ELi128ELb1ELb1ELb1ELb0ELb1ELb1EEEEEEEEEvNT_6ParamsE:
[----:B------:R-:W-:Y:S01]  /*0000*/  LDC R1, c[0x0][0x37c] ;  /* 0x0000df00ff017b82 */ /* 0x000fe20000000800 */
[----:B------:R-:W-:Y:S05]  /*0010*/  EXIT ;  /* 0x000000000000794d */ /* 0x000fea0003800000 */
.L_x_32:
        /* <DEDUP_REMOVED lines=14> */
.L_x_77:


//--------------------- .text._ZN7cutlass13device_kernelIN5flash11enable_sm90INS1_16FlashAttnFwdSm90INS1_25CollectiveMainloopFwdSm90ILi2EN4cute5tupleIJNS5_1CILi1EEES8_S8_EEENS6_IJNS7_ILi128EEENS7_ILi96EEENS7_ILi64EEEEEELi256ENS_6half_tEfNS_4arch4Sm90ELb0ELb1ELb1ELb0ELb0ELb0ELb0ELb1ELb0ELb1ELb1ELb0EEENS1_21CollectiveEpilogueFwdINS6_IJSA_NS7_ILi256EEESB_EEES9_SE_SG_Li256ELb0ELb1ELb1ELb0EEENS1_19SingleTileSchedulerILb0ELb1ELb1ELi128EEEEEEEEEvNT_6ParamsE --------------------------
	.section	.text._ZN7cutlass13device_kernelIN5flash11enable_sm90INS1_16FlashAttnFwdSm90INS1_25CollectiveMainloopFwdSm90ILi2EN4cute5tupleIJNS5_1CILi1EEES8_S8_EEENS6_IJNS7_ILi128EEENS7_ILi96EEENS7_ILi64EEEEEELi256ENS_6half_tEfNS_4arch4Sm90ELb0ELb1ELb1ELb0ELb0ELb0ELb0ELb1ELb0ELb1ELb1ELb0EEENS1_21CollectiveEpilogueFwdINS6_IJSA_NS7_ILi256EEESB_EEES9_SE_SG_Li256ELb0ELb1ELb1ELb0EEENS1_19SingleTileSchedulerILb0ELb1ELb1ELi128EEEEEEEEEvNT_6ParamsE,"ax",@progbits
	.align	128
.text._ZN7cutlass13device_kernelIN5flash11enable_sm90INS1_16FlashAttnFwdSm90INS1_25CollectiveMainloopFwdSm90ILi2EN4cute5tupleIJNS5_1CILi1EEES8_S8_EEENS6_IJNS7_ILi128EEENS7_ILi96EEENS7_ILi64EEEEEELi256ENS_6half_tEfNS_4arch4Sm90ELb0ELb1ELb1ELb0ELb0ELb0ELb0ELb1ELb0ELb1ELb1ELb0EEENS1_21CollectiveEpilogueFwdINS6_IJSA_NS7_ILi256EEESB_EEES9_SE_SG_Li256ELb0ELb1ELb1ELb0EEENS1_19SingleTileSchedulerILb0ELb1ELb1ELi128EEEEEEEEEvNT_6ParamsE:
        .type           _ZN7cutlass13device_kernelIN5flash11enable_sm90INS1_16FlashAttnFwdSm90INS1_25CollectiveMainloopFwdSm90ILi2EN4cute5tupleIJNS5_1CILi1EEES8_S8_EEENS6_IJNS7_ILi128EEENS7_ILi96EEENS7_ILi64EEEEEELi256ENS_6half_tEfNS_4arch4Sm90ELb0ELb1ELb1ELb0ELb0ELb0ELb0ELb1ELb0ELb1ELb1ELb0EEENS1_21CollectiveEpilogueFwdINS6_IJSA_NS7_ILi256EEESB_EEES9_SE_SG_Li256ELb0ELb1ELb1ELb0EEENS1_19SingleTileSchedulerILb0ELb1ELb1ELi128EEEEEEEEEvNT_6ParamsE,@function
        .size           _ZN7cutlass13device_kernelIN5flash11enable_sm90INS1_16FlashAttnFwdSm90INS1_25CollectiveMainloopFwdSm90ILi2EN4cute5tupleIJNS5_1CILi1EEES8_S8_EEENS6_IJNS7_ILi128EEENS7_ILi96EEENS7_ILi64EEEEEELi256ENS_6half_tEfNS_4arch4Sm90ELb0ELb1ELb1ELb0ELb0ELb0ELb0ELb1ELb0ELb1ELb1ELb0EEENS1_21CollectiveEpilogueFwdINS6_IJSA_NS7_ILi256EEESB_EEES9_SE_SG_Li256ELb0ELb1ELb1ELb0EEENS1_19SingleTileSchedulerILb0ELb1ELb1ELi128EEEEEEEEEvNT_6ParamsE,(.L_x_78 - _ZN7cutlass13device_kernelIN5flash11enable_sm90INS1_16FlashAttnFwdSm90INS1_25CollectiveMainloopFwdSm90ILi2EN4cute5tupleIJNS5_1CILi1EEES8_S8_EEENS6_IJNS7_ILi128EEENS7_ILi96EEENS7_ILi64EEEEEELi256ENS_6half_tEfNS_4arch4Sm90ELb0ELb1ELb1ELb0ELb0ELb0ELb0ELb1ELb0ELb1ELb1ELb0EEENS1_21CollectiveEpilogueFwdINS6_IJSA_NS7_ILi256EEESB_EEES9_SE_SG_Li256ELb0ELb1ELb1ELb0EEENS1_19SingleTileSchedulerILb0ELb1ELb1ELi128EEEEEEEEEvNT_6ParamsE)
        .other          _ZN7cutlass13device_kernelIN5flash11enable_sm90INS1_16FlashAttnFwdSm90INS1_25CollectiveMainloopFwdSm90ILi2EN4cute5tupleIJNS5_1CILi1EEES8_S8_EEENS6_IJNS7_ILi128EEENS7_ILi96EEENS7_ILi64EEEEEELi256ENS_6half_tEfNS_4arch4Sm90ELb0ELb1ELb1ELb0ELb0ELb0ELb0ELb1ELb0ELb1ELb1ELb0EEENS1_21CollectiveEpilogueFwdINS6_IJSA_NS7_ILi256EEESB_EEES9_SE_SG_Li256ELb0ELb1ELb1ELb0EEENS1_19SingleTileSchedulerILb0ELb1ELb1ELi128EEEEEEEEEvNT_6ParamsE,@"STO_CUDA_ENTRY STV_DEFAULT"
_ZN7cutlass13device_kernelIN5flash11enable_sm90INS1_16FlashAttnFwdSm90INS1_25CollectiveMainloopFwdSm90ILi2EN4cute5tupleIJNS5_1CILi1EEES8_S8_EEENS6_IJNS7_ILi128EEENS7_ILi96EEENS7_ILi64EEEEEELi256ENS_6half_tEfNS_4arch4Sm90ELb0ELb1ELb1ELb0ELb0ELb0ELb0ELb1ELb0ELb1ELb1ELb0EEENS1_21CollectiveEpilogueFwdINS6_IJSA_NS7_ILi256EEESB_EEES9_SE_SG_Li256ELb0ELb1ELb1ELb0EEENS1_19SingleTileSchedulerILb0ELb1ELb1ELi128EEEEEEEEEvNT_6ParamsE:
[----:B------:R-:W-:Y:S01]  /*0000*/  LDC R1, c[0x0][0x37c] ;  /* 0x0000df00ff017b82 */ /* 0x000fe20000000800 */
[----:B------:R-:W-:Y:S05]  /*0010*/  EXIT ;  /* 0x000000000000794d */ /* 0x000fea0003800000 */
.L_x_33:
        /* <DEDUP_REMOVED lines=14> */
.L_x_78:


//--------------------- .text._ZN7cutlass13device_kernelIN5flash11enable_sm90INS1_16FlashAttnFwdSm90INS1_25CollectiveMainloopFwdSm90ILi2EN4cute5tupleIJNS5_1CILi1EEES8_S8_EEENS6_IJNS7_ILi128EEENS7_ILi96EEENS7_ILi64EEEEEELi256ENS_6half_tEfNS_4arch4Sm90ELb0ELb1ELb1ELb0ELb0ELb0ELb1ELb1ELb0ELb1ELb1ELb0EEENS1_21CollectiveEpilogueFwdINS6_IJSA_NS7_ILi256EEESB_EEES9_SE_SG_Li256ELb0ELb1ELb1ELb0EEENS1_19SingleTileSchedulerILb0ELb1ELb1ELi128EEEEEEEEEvNT_6ParamsE --------------------------
	.section	.text._ZN7cutlass13device_kernelIN5flash11enable_sm90INS1_16FlashAttnFwdSm90INS1_25CollectiveMainloopFwdSm90ILi2EN4cute5tupleIJNS5_1CILi1EEES8_S8_EEENS6_IJNS7_ILi128EEENS7_ILi96EEENS7_ILi64EEEEEELi256ENS_6half_tEfNS_4arch4Sm90ELb0ELb1ELb1ELb0ELb0ELb0ELb1ELb1ELb0ELb1ELb1ELb0EEENS1_21CollectiveEpilogueFwdINS6_IJSA_NS7_ILi256EEESB_EEES9_SE_SG_Li256ELb0ELb1ELb1ELb0EEENS1_19SingleTileSchedulerILb0ELb1ELb1ELi128EEEEEEEEEvNT_6ParamsE,"ax",@progbits
	.align	128
.text._ZN7cutlass13device_kernelIN5flash11enable_sm90INS1_16FlashAttnFwdSm90INS1_25CollectiveMainloopFwdSm90ILi2EN4cute5tupleIJNS5_1CILi1EEES8_S8_EEENS6_IJNS7_ILi128EEENS7_ILi96EEENS7_ILi64EEEEEELi256ENS_6half_tEfNS_4arch4Sm90ELb0ELb1ELb1ELb0ELb0ELb0ELb1ELb1ELb0ELb1ELb1ELb0EEENS1_21CollectiveEpilogueFwdINS6_IJSA_NS7_ILi256EEESB_EEES9_SE_SG_Li256ELb0ELb1ELb1ELb0EEENS1_19SingleTileSchedulerILb0ELb1ELb1ELi128EEEEEEEEEvNT_6ParamsE:
        .type           _ZN7cutlass13device_kernelIN5flash11enable_sm90INS1_16FlashAttnFwdSm90INS1_25CollectiveMainloopFwdSm90ILi2EN4cute5tupleIJNS5_1CILi1EEES8_S8_EEENS6_IJNS7_ILi128EEENS7_ILi96EEENS7_ILi64EEEEEELi256ENS_6half_tEfNS_4arch4Sm90ELb0ELb1ELb1ELb0ELb0ELb0ELb1ELb1ELb0ELb1ELb1ELb0EEENS1_21CollectiveEpilogueFwdINS6_IJSA_NS7_ILi256EEESB_EEES9_SE_SG_Li256ELb0ELb1ELb1ELb0EEENS1_19SingleTileSchedulerILb0ELb1ELb1ELi128EEEEEEEEEvNT_6ParamsE,@function
        .size           _ZN7cutlass13device_kernelIN5flash11enable_sm90INS1_16FlashAttnFwdSm90INS1_25CollectiveMainloopFwdSm90ILi2EN4cute5tupleIJNS5_1CILi1EEES8_S8_EEENS6_IJNS7_ILi128EEENS7_ILi96EEENS7_ILi64EEEEEELi256ENS_6half_tEfNS_4arch4Sm90ELb0ELb1ELb1ELb0ELb0ELb0ELb1ELb1ELb0ELb1ELb1ELb0EEENS1_21CollectiveEpilogueFwdINS6_IJSA_NS7_ILi256EEESB_EEES9_SE_SG_Li256ELb0ELb1ELb1ELb0EEENS1_19SingleTileSchedulerILb0ELb1ELb1ELi128EEEEEEEEEvNT_6ParamsE,(.L_x_79 - _ZN7cutlass13device_kernelIN5flash11enable_sm90INS1_16FlashAttnFwdSm90INS1_25CollectiveMainloopFwdSm90ILi2EN4cute5tupleIJNS5_1CILi1EEES8_S8_EEENS6_IJNS7_ILi128EEENS7_ILi96EEENS7_ILi64EEEEEELi256ENS_6half_tEfNS_4arch4Sm90ELb0ELb1ELb1ELb0ELb0ELb0ELb1ELb1ELb0ELb1ELb1ELb0EEENS1_21CollectiveEpilogueFwdINS6_IJSA_NS7_ILi256EEESB_EEES9_SE_SG_Li256ELb0ELb1ELb1ELb0EEENS1_19SingleTileSchedulerILb0ELb1ELb1ELi128EEEEEEEEEvNT_6ParamsE)
        .other          _ZN7cutlass13device_kernelIN5flash11enable_sm90INS1_16FlashAttnFwdSm90INS1_25CollectiveMainloopFwdSm90ILi2EN4cute5tupleIJNS5_1CILi1EEES8_S8_EEENS6_IJNS7_ILi128EEENS7_ILi96EEENS7_ILi64EEEEEELi256ENS_6half_tEfNS_4arch4Sm90ELb0ELb1ELb1ELb0ELb0ELb0ELb1ELb1ELb0ELb1ELb1ELb0EEENS1_21CollectiveEpilogueFwdINS6_IJSA_NS7_ILi256EEESB_EEES9_SE_SG_Li256ELb0ELb1ELb1ELb0EEENS1_19SingleTileSchedulerILb0ELb1ELb1ELi128EEEEEEEEEvNT_6ParamsE,@"STO_CUDA_ENTRY STV_DEFAULT"
_ZN7cutlass13device_kernelIN5flash11enable_sm90INS1_16FlashAttnFwdSm90INS1_25CollectiveMainloopFwdSm90ILi2EN4cute5tupleIJNS5_1CILi1EEES8_S8_EEENS6_IJNS7_ILi128EEENS7_ILi96EEENS7_ILi64EEEEEELi256ENS_6half_tEfNS_4arch4Sm90ELb0ELb1ELb1ELb0ELb0ELb0ELb1ELb1ELb0ELb1ELb1ELb0EEENS1_21CollectiveEpilogueFwdINS6_IJSA_NS7_ILi256EEESB_EEES9_SE_SG_Li256ELb0ELb1ELb1ELb0EEENS1_19SingleTileSchedulerILb0ELb1ELb1ELi128EEEEEEEEEvNT_6ParamsE:
[----:B------:R-:W-:Y:S01]  /*0000*/  LDC R1, c[0x0][0x37c] ;  /* 0x0000df00ff017b82 */ /* 0x000fe20000000800 */
[----:B------:R-:W-:Y:S05]  /*0010*/  EXIT ;  /* 0x000000000000794d */ /* 0x000fea0003800000 */
.L_x_34:
        /* <DEDUP_REMOVED lines=14> */
.L_x_79:


//--------------------- .text._ZN7cutlass13device_kernelIN5flash11enable_sm90INS1_16FlashAttnFwdSm90INS1_25CollectiveMainloopFwdSm90ILi2EN4cute5tupleIJNS5_1CILi1EEES8_S8_EEENS6_IJNS7_ILi128EEENS7_ILi96EEENS7_ILi64EEEEEELi256ENS_6half_tEfNS_4arch4Sm90ELb0ELb1ELb1ELb1ELb0ELb0ELb0ELb1ELb0ELb1ELb1ELb0EEENS1_21CollectiveEpilogueFwdINS6_IJSA_NS7_ILi256EEESB_EEES9_SE_SG_Li256ELb1ELb1ELb1ELb0EEENS1_36VarlenDynamicPersistentTileSchedulerILi128ELi96ELi256ELi128ELb1ELb1ELb1ELb1ELb0ELb1EEEEEEEEEvNT_6ParamsE --------------------------
	.section	.text._ZN7cutlass13device_kernelIN5flash11enable_sm90INS1_16FlashAttnFwdSm90INS1_25CollectiveMainloopFwdSm90ILi2EN4cute5tupleIJNS5_1CILi1EEES8_S8_EEENS6_IJNS7_ILi128EEENS7_ILi96EEENS7_ILi64EEEEEELi256ENS_6half_tEfNS_4arch4Sm90ELb0ELb1ELb1ELb1ELb0ELb0ELb0ELb1ELb0ELb1ELb1ELb0EEENS1_21CollectiveEpilogueFwdINS6_IJSA_NS7_ILi256EEESB_EEES9_SE_SG_Li256ELb1ELb1ELb1ELb0EEENS1_36VarlenDynamicPersistentTileSchedulerILi128ELi96ELi256ELi128ELb1ELb1ELb1ELb1ELb0ELb1EEEEEEEEEvNT_6ParamsE,"ax",@progbits
	.align	128
.text._ZN7cutlass13device_kernelIN5flash11enable_sm90INS1_16FlashAttnFwdSm90INS1_25CollectiveMainloopFwdSm90ILi2EN4cute5tupleIJNS5_1CILi1EEES8_S8_EEENS6_IJNS7_ILi128EEENS7_ILi96EEENS7_ILi64EEEEEELi256ENS_6half_tEfNS_4arch4Sm90ELb0ELb1ELb1ELb1ELb0ELb0ELb0ELb1ELb0ELb1ELb1ELb0EEENS1_21CollectiveEpilogueFwdINS6_IJSA_NS7_ILi256EEESB_EEES9_SE_SG_Li256ELb1ELb1ELb1ELb0EEENS1_36VarlenDynamicPersistentTileSchedulerILi128ELi96ELi256ELi128ELb1ELb1ELb1ELb1ELb0ELb1EEEEEEEEEvNT_6ParamsE:
        .type           _ZN7cutlass13device_kernelIN5flash11enable_sm90INS1_16FlashAttnFwdSm90INS1_25CollectiveMainloopFwdSm90ILi2EN4cute5tupleIJNS5_1CILi1EEES8_S8_EEENS6_IJNS7_ILi128EEENS7_ILi96EEENS7_ILi64EEEEEELi256ENS_6half_tEfNS_4arch4Sm90ELb0ELb1ELb1ELb1ELb0ELb0ELb0ELb1ELb0ELb1ELb1ELb0EEENS1_21CollectiveEpilogueFwdINS6_IJSA_NS7_ILi256EEESB_EEES9_SE_SG_Li256ELb1ELb1ELb1ELb0EEENS1_36VarlenDynamicPersistentTileSchedulerILi128ELi96ELi256ELi128ELb1ELb1ELb1ELb1ELb0ELb1EEEEEEEEEvNT_6ParamsE,@function
        .size           _ZN7cutlass13device_kernelIN5flash11enable_sm90INS1_16FlashAttnFwdSm90INS1_25CollectiveMainloopFwdSm90ILi2EN4cute5tupleIJNS5_1CILi1EEES8_S8_EEENS6_IJNS7_ILi128EEENS7_ILi96EEENS7_ILi64EEEEEELi256ENS_6half_tEfNS_4arch4Sm90ELb0ELb1ELb1ELb1ELb0ELb0ELb0ELb1ELb0ELb1ELb1ELb0EEENS1_21CollectiveEpilogueFwdINS6_IJSA_NS7_ILi256EEESB_EEES9_SE_SG_Li256ELb1ELb1ELb1ELb0EEENS1_36VarlenDynamicPersistentTileSchedulerILi128ELi96ELi256ELi128ELb1ELb1ELb1ELb1ELb0ELb1EEEEEEEEEvNT_6ParamsE,(.L_x_80 - _ZN7cutlass13device_kernelIN5flash11enable_sm90INS1_16FlashAttnFwdSm90INS1_25CollectiveMainloopFwdSm90ILi2EN4cute5tupleIJNS5_1CILi1EEES8_S8_EEENS6_IJNS7_ILi128EEENS7_ILi96EEENS7_ILi64EEEEEELi256ENS_6half_tEfNS_4arch4Sm90ELb0ELb1ELb1ELb1ELb0ELb0ELb0ELb1ELb0ELb1ELb1ELb0EEENS1_21CollectiveEpilogueFwdINS6_IJSA_NS7_ILi256EEESB_EEES9_SE_SG_Li256ELb1ELb1ELb1ELb0EEENS1_36VarlenDynamicPersistentTileSchedulerILi128ELi96ELi256ELi128ELb1ELb1ELb1ELb1ELb0ELb1EEEEEEEEEvNT_6ParamsE)
        .other          _ZN7cutlass13device_kernelIN5flash11enable_sm90INS1_16FlashAttnFwdSm90INS1_25CollectiveMainloopFwdSm90ILi2EN4cute5tupleIJNS5_1CILi1EEES8_S8_EEENS6_IJNS7_ILi128EEENS7_ILi96EEENS7_ILi64EEEEEELi256ENS_6half_tEfNS_4arch4Sm90ELb0ELb1ELb1ELb1ELb0ELb0ELb0ELb1ELb0ELb1ELb1ELb0EEENS1_21CollectiveEpilogueFwdINS6_IJSA_NS7_ILi256EEESB_EEES9_SE_SG_Li256ELb1ELb1ELb1ELb0EEENS1_36VarlenDynamicPersistentTileSchedulerILi128ELi96ELi256ELi128ELb1ELb1ELb1ELb1ELb0ELb1EEEEEEEEEvNT_6ParamsE,@"STO_CUDA_ENTRY STV_DEFAULT"
_ZN7cutlass13device_kernelIN5flash11enable_sm90INS1_16FlashAttnFwdSm90INS1_25CollectiveMainloopFwdSm90ILi2EN4cute5tupleIJNS5_1CILi1EEES8_S8_EEENS6_IJNS7_ILi128EEENS7_ILi96EEENS7_ILi64EEEEEELi256ENS_6half_tEfNS_4arch4Sm90ELb0ELb1ELb1ELb1ELb0ELb0ELb0ELb1ELb0ELb1ELb1ELb0EEENS1_21CollectiveEpilogueFwdINS6_IJSA_NS7_ILi256EEESB_EEES9_SE_SG_Li256ELb1ELb1ELb1ELb0EEENS1_36VarlenDynamicPersistentTileSchedulerILi128ELi96ELi256ELi128ELb1ELb1ELb1ELb1ELb0ELb1EEEEEEEEEvNT_6ParamsE:
[----:B------:R-:W-:Y:S01]  /*0000*/  LDC R1, c[0x0][0x37c] ;  /* 0x0000df00ff017b82 */ /* 0x000fe20000000800 */
[----:B------:R-:W-:Y:S05]  /*0010*/  EXIT ;  /* 0x000000000000794d */ /* 0x000fea0003800000 */
.L_x_35:
        /* <DEDUP_REMOVED lines=14> */
.L_x_80:


//--------------------- .text._ZN7cutlass13device_kernelIN5flash11enable_sm90INS1_16FlashAttnFwdSm90INS1_25CollectiveMainloopFwdSm90ILi2EN4cute5tupleIJNS5_1CILi1EEES8_S8_EEENS6_IJNS7_ILi128EEENS7_ILi96EEENS7_ILi64EEEEEELi256ENS_6half_tEfNS_4arch4Sm90ELb0ELb1ELb1ELb1ELb0ELb1ELb0ELb1ELb0ELb1ELb1ELb0EEENS1_21CollectiveEpilogueFwdINS6_IJSA_NS7_ILi256EEESB_EEES9_SE_SG_Li256ELb1ELb1ELb1ELb0EEENS1_36VarlenDynamicPersistentTileSchedulerILi128ELi96ELi256ELi128ELb1ELb1ELb1ELb1ELb0ELb1EEEEEEEEEvNT_6ParamsE --------------------------
	.section	.text._ZN7cutlass13device_kernelIN5flash11enable_sm90INS1_16FlashAttnFwdSm90INS1_25CollectiveMainloopFwdSm90ILi2EN4cute5tupleIJNS5_1CILi1EEES8_S8_EEENS6_IJNS7_ILi128EEENS7_ILi96EEENS7_ILi64EEEEEELi256ENS_6half_tEfNS_4arch4Sm90ELb0ELb1ELb1ELb1ELb0ELb1ELb0ELb1ELb0ELb1ELb1ELb0EEENS1_21CollectiveEpilogueFwdINS6_IJSA_NS7_ILi256EEESB_EEES9_SE_SG_Li256ELb1ELb1ELb1ELb0EEENS1_36VarlenDynamicPersistentTileSchedulerILi128ELi96ELi256ELi128ELb1ELb1ELb1ELb1ELb0ELb1EEEEEEEEEvNT_6ParamsE,"ax",@progbits
	.align	128
.text._ZN7cutlass13device_kernelIN5flash11enable_sm90INS1_16FlashAttnFwdSm90INS1_25CollectiveMainloopFwdSm90ILi2EN4cute5tupleIJNS5_1CILi1EEES8_S8_EEENS6_IJNS7_ILi128EEENS7_ILi96EEENS7_ILi64EEEEEELi256ENS_6half_tEfNS_4arch4Sm90ELb0ELb1ELb1ELb1ELb0ELb1ELb0ELb1ELb0ELb1ELb1ELb0EEENS1_21CollectiveEpilogueFwdINS6_IJSA_NS7_ILi256EEESB_EEES9_SE_SG_Li256ELb1ELb1ELb1ELb0EEENS1_36VarlenDynamicPersistentTileSchedulerILi128ELi96ELi256ELi128ELb1ELb1ELb1ELb1ELb0ELb1EEEEEEEEEvNT_6ParamsE:
        .type           _ZN7cutlass13device_kernelIN5flash11enable_sm90INS1_16FlashAttnFwdSm90INS1_25CollectiveMainloopFwdSm90ILi2EN4cute5tupleIJNS5_1CILi1EEES8_S8_EEENS6_IJNS7_ILi128EEENS7_ILi96EEENS7_ILi64EEEEEELi256ENS_6half_tEfNS_4arch4Sm90ELb0ELb1ELb1ELb1ELb0ELb1ELb0ELb1ELb0ELb1ELb1ELb0EEENS1_21CollectiveEpilogueFwdINS6_IJSA_NS7_ILi256EEESB_EEES9_SE_SG_Li256ELb1ELb1ELb1ELb0EEENS1_36VarlenDynamicPersistentTileSchedulerILi128ELi96ELi256ELi128ELb1ELb1ELb1ELb1ELb0ELb1EEEEEEEEEvNT_6ParamsE,@function
        .size           _ZN7cutlass13device_kernelIN5flash11enable_sm90INS1_16FlashAttnFwdSm90INS1_25CollectiveMainloopFwdSm90ILi2EN4cute5tupleIJNS5_1CILi1EEES8_S8_EEENS6_IJNS7_ILi128EEENS7_ILi96EEENS7_ILi64EEEEEELi256ENS_6half_tEfNS_4arch4Sm90ELb0ELb1ELb1ELb1ELb0ELb1ELb0ELb1ELb0ELb1ELb1ELb0EEENS1_21CollectiveEpilogueFwdINS6_IJSA_NS7_ILi256EEESB_EEES9_SE_SG_Li256ELb1ELb1ELb1ELb0EEENS1_36VarlenDynamicPersistentTileSchedulerILi128ELi96ELi256ELi128ELb1ELb1ELb1ELb1ELb0ELb1EEEEEEEEEvNT_6ParamsE,(.L_x_81 - _ZN7cutlass13device_kernelIN5flash11enable_sm90INS1_16FlashAttnFwdSm90INS1_25CollectiveMainloopFwdSm90ILi2EN4cute5tupleIJNS5_1CILi1EEES8_S8_EEENS6_IJNS7_ILi128EEENS7_ILi96EEENS7_ILi64EEEEEELi256ENS_6half_tEfNS_4arch4Sm90ELb0ELb1ELb1ELb1ELb0ELb1ELb0ELb1ELb0ELb1ELb1ELb0EEENS1_21CollectiveEpilogueFwdINS6_IJSA_NS7_ILi256EEESB_EEES9_SE_SG_Li256ELb1ELb1ELb1ELb0EEENS1_36VarlenDynamicPersistentTileSchedulerILi128ELi96ELi256ELi128ELb1ELb1ELb1ELb1ELb0ELb1EEEEEEEEEvNT_6ParamsE)
        .other          _ZN7cutlass13device_kernelIN5flash11enable_sm90INS1_16FlashAttnFwdSm90INS1_25CollectiveMainloopFwdSm90ILi2EN4cute5tupleIJNS5_1CILi1EEES8_S8_EEENS6_IJNS7_ILi128EEENS7_ILi96EEENS7_ILi64EEEEEELi256ENS_6half_tEfNS_4arch4Sm90ELb0ELb1ELb1ELb1ELb0ELb1ELb0ELb1ELb0ELb1ELb1ELb0EEENS1_21CollectiveEpilogueFwdINS6_IJSA_NS7_ILi256EEESB_EEES9_SE_SG_Li256ELb1ELb1ELb1ELb0EEENS1_36VarlenDynamicPersistentTileSchedulerILi128ELi96ELi256ELi128ELb1ELb1ELb1ELb1ELb0ELb1EEEEEEEEEvNT_6ParamsE,@"STO_CUDA_ENTRY STV_DEFAULT"
_ZN7cutlass13device_kernelIN5flash11enable_sm90INS1_16FlashAttnFwdSm90INS1_25CollectiveMainloopFwdSm90ILi2EN4cute5tupleIJNS5_1CILi1EEES8_S8_EEENS6_IJNS7_ILi128EEENS7_ILi96EEENS7_ILi64EEEEEELi256ENS_6half_tEfNS_4arch4Sm90ELb0ELb1ELb1ELb1ELb0ELb1ELb0ELb1ELb0ELb1ELb1ELb0EEENS1_21CollectiveEpilogueFwdINS6_IJSA_NS7_ILi256EEESB_EEES9_SE_SG_Li256ELb1ELb1ELb1ELb0EEENS1_36VarlenDynamicPersistentTileSchedulerILi128ELi96ELi256ELi128ELb1ELb1ELb1ELb1ELb0ELb1EEEEEEEEEvNT_6ParamsE:
[----:B------:R-:W-:Y:S01]  /*0000*/  LDC R1, c[0x0][0x37c] ;  /* 0x0000df00ff017b82 */ /* 0x000fe20000000800 */
[----:B------:R-:W-:Y:S05]  /*0010*/  EXIT ;  /* 0x000000000000794d */ /* 0x000fea0003800000 */
.L_x_36:
        /* <DEDUP_REMOVED lines=14> */
.L_x_81:


//--------------------- .text._ZN7cutlass13device_kernelIN5flash11enable_sm90INS1_16FlashAttnFwdSm90INS1_25CollectiveMainloopFwdSm90ILi2EN4cute5tupleIJNS5_1CILi1EEES8_S8_EEENS6_IJNS7_ILi128EEENS7_ILi96EEENS7_ILi64EEEEEELi256ENS_6half_tEfNS_4arch4Sm90ELb0ELb1ELb1ELb1ELb0ELb0ELb1ELb1ELb0ELb1ELb1ELb0EEENS1_21CollectiveEpilogueFwdINS6_IJSA_NS7_ILi256EEESB_EEES9_SE_SG_Li256ELb1ELb1ELb1ELb0EEENS1_36VarlenDynamicPersistentTileSchedulerILi128ELi96ELi256ELi128ELb1ELb1ELb1ELb1ELb0ELb1EEEEEEEEEvNT_6ParamsE --------------------------
	.section	.text._ZN7cutlass13device_kernelIN5flash11enable_sm90INS1_16FlashAttnFwdSm90INS1_25CollectiveMainloopFwdSm90ILi2EN4cute5tupleIJNS5_1CILi1EEES8_S8_EEENS6_IJNS7_ILi128EEENS7_ILi96EEENS7_ILi64EEEEEELi256ENS_6half_tEfNS_4arch4Sm90ELb0ELb1ELb1ELb1ELb0ELb0ELb1ELb1ELb0ELb1ELb1ELb0EEENS1_21CollectiveEpilogueFwdINS6_IJSA_NS7_ILi256EEESB_EEES9_SE_SG_Li256ELb1ELb1ELb1ELb0EEENS1_36VarlenDynamicPersistentTileSchedulerILi128ELi96ELi256ELi128ELb1ELb1ELb1ELb1ELb0ELb1EEEEEEEEEvNT_6ParamsE,"ax",@progbits
	.align	128
.text._ZN7cutlass13device_kernelIN5flash11enable_sm90INS1_16FlashAttnFwdSm90INS1_25CollectiveMainloopFwdSm90ILi2EN4cute5tupleIJNS5_1CILi1EEES8_S8_EEENS6_IJNS7_ILi128EEENS7_ILi96EEENS7_ILi64EEEEEELi256ENS_6half_tEfNS_4arch4Sm90ELb0ELb1ELb1ELb1ELb0ELb0ELb1ELb1ELb0ELb1ELb1ELb0EEENS1_21CollectiveEpilogueFwdINS6_IJSA_NS7_ILi256EEESB_EEES9_SE_SG_Li256ELb1ELb1ELb1ELb0EEENS1_36VarlenDynamicPersistentTileSchedulerILi128ELi96ELi256ELi128ELb1ELb1ELb1ELb1ELb0ELb1EEEEEEEEEvNT_6ParamsE:
        .type           _ZN7cutlass13device_kernelIN5flash11enable_sm90INS1_16FlashAttnFwdSm90INS1_25CollectiveMainloopFwdSm90ILi2EN4cute5tupleIJNS5_1CILi1EEES8_S8_EEENS6_IJNS7_ILi128EEENS7_ILi96EEENS7_ILi64EEEEEELi256ENS_6half_tEfNS_4arch4Sm90ELb0ELb1ELb1ELb1ELb0ELb0ELb1ELb1ELb0ELb1ELb1ELb0EEENS1_21CollectiveEpilogueFwdINS6_IJSA_NS7_ILi256EEESB_EEES9_SE_SG_Li256ELb1ELb1ELb1ELb0EEENS1_36VarlenDynamicPersistentTileSchedulerILi128ELi96ELi256ELi128ELb1ELb1ELb1ELb1ELb0ELb1EEEEEEEEEvNT_6ParamsE,@function
        .size           _ZN7cutlass13device_kernelIN5flash11enable_sm90INS1_16FlashAttnFwdSm90INS1_25CollectiveMainloopFwdSm90ILi2EN4cute5tupleIJNS5_1CILi1EEES8_S8_EEENS6_IJNS7_ILi128EEENS7_ILi96EEENS7_ILi64EEEEEELi256ENS_6half_tEfNS_4arch4Sm90ELb0ELb1ELb1ELb1ELb0ELb0ELb1ELb1ELb0ELb1ELb1ELb0EEENS1_21CollectiveEpilogueFwdINS6_IJSA_NS7_ILi256EEESB_EEES9_SE_SG_Li256ELb1ELb1ELb1ELb0EEENS1_36VarlenDynamicPersistentTileSchedulerILi128ELi96ELi256ELi128ELb1ELb1ELb1ELb1ELb0ELb1EEEEEEEEEvNT_6ParamsE,(.L_x_82 - _ZN7cutlass13device_kernelIN5flash11enable_sm90INS1_16FlashAttnFwdSm90INS1_25CollectiveMainloopFwdSm90ILi2EN4cute5tupleIJNS5_1CILi1EEES8_S8_EEENS6_IJNS7_ILi128EEENS7_ILi96EEENS7_ILi64EEEEEELi256ENS_6half_tEfNS_4arch4Sm90ELb0ELb1ELb1ELb1ELb0ELb0ELb1ELb1ELb0ELb1ELb1ELb0EEENS1_21CollectiveEpilogueFwdINS6_IJSA_NS7_ILi256EEESB_EEES9_SE_SG_Li256ELb1ELb1ELb1ELb0EEENS1_36VarlenDynamicPersistentTileSchedulerILi128ELi96ELi256ELi128ELb1ELb1ELb1ELb1ELb0ELb1EEEEEEEEEvNT_6ParamsE)
        .other          _ZN7cutlass13device_kernelIN5flash11enable_sm90INS1_16FlashAttnFwdSm90INS1_25CollectiveMainloopFwdSm90ILi2EN4cute5tupleIJNS5_1CILi1EEES8_S8_EEENS6_IJNS7_ILi128EEENS7_ILi96EEENS7_ILi64EEEEEELi256ENS_6half_tEfNS_4arch4Sm90ELb0ELb1ELb1ELb1ELb0ELb0ELb1ELb1ELb0ELb1ELb1ELb0EEENS1_21CollectiveEpilogueFwdINS6_IJSA_NS7_ILi256EEESB_EEES9_SE_SG_Li256ELb1ELb1ELb1ELb0EEENS1_36VarlenDynamicPersistentTileSchedulerILi128ELi96ELi256ELi128ELb1ELb1ELb1ELb1ELb0ELb1EEEEEEEEEvNT_6ParamsE,@"STO_CUDA_ENTRY STV_DEFAULT"
_ZN7cutlass13device_kernelIN5flash11enable_sm90INS1_16FlashAttnFwdSm90INS1_25CollectiveMainloopFwdSm90ILi2EN4cute5tupleIJNS5_1CILi1EEES8_S8_EEENS6_IJNS7_ILi128EEENS7_ILi96EEENS7_ILi64EEEEEELi256ENS_6half_tEfNS_4arch4Sm90ELb0ELb1ELb1ELb1ELb0ELb0ELb1ELb1ELb0ELb1ELb1ELb0EEENS1_21CollectiveEpilogueFwdINS6_IJSA_NS7_ILi256EEESB_EEES9_SE_SG_Li256ELb1ELb1ELb1ELb0EEENS1_36VarlenDynamicPersistentTileSchedulerILi128ELi96ELi256ELi128ELb1ELb1ELb1ELb1ELb0ELb1EEEEEEEEEvNT_6ParamsE:
[----:B------:R-:W-:Y:S01]  /*0000*/  LDC R1, c[0x0][0x37c] ;  /* 0x0000df00ff017b82 */ /* 0x000fe20000000800 */
[----:B------:R-:W-:Y:S05]  /*0010*/  EXIT ;  /* 0x000000000000794d */ /* 0x000fea0003800000 */
.L_x_37:
        /* <DEDUP_REMOVED lines=14> */
.L_x_82:


//--------------------- .text._ZN7cutlass13device_kernelIN5flash11enable_sm90INS1_16FlashAttnFwdSm90INS1_25CollectiveMainloopFwdSm90ILi2EN4cute5tupleIJNS5_1CILi1EEES8_S8_EEENS6_IJNS7_ILi128EEENS7_ILi96EEENS7_ILi64EEEEEELi256ENS_6half_tEfNS_4arch4Sm90ELb0ELb1ELb1ELb1ELb0ELb1ELb1ELb1ELb0ELb1ELb1ELb0EEENS1_21CollectiveEpilogueFwdINS6_IJSA_NS7_ILi256EEESB_EEES9_SE_SG_Li256ELb1ELb1ELb1ELb0EEENS1_36VarlenDynamicPersistentTileSchedulerILi128ELi96ELi256ELi128ELb1ELb1ELb1ELb1ELb0ELb1EEEEEEEEEvNT_6ParamsE --------------------------
	.section	.text._ZN7cutlass13device_kernelIN5flash11enable_sm90INS1_16FlashAttnFwdSm90INS1_25CollectiveMainloopFwdSm90ILi2EN4cute5tupleIJNS5_1CILi1EEES8_S8_EEENS6_IJNS7_ILi128EEENS7_ILi96EEENS7_ILi64EEEEEELi256ENS_6half_tEfNS_4arch4Sm90ELb0ELb1ELb1ELb1ELb0ELb1ELb1ELb1ELb0ELb1ELb1ELb0EEENS1_21CollectiveEpilogueFwdINS6_IJSA_NS7_ILi256EEESB_EEES9_SE_SG_Li256ELb1ELb1ELb1ELb0EEENS1_36VarlenDynamicPersistentTileSchedulerILi128ELi96ELi256ELi128ELb1ELb1ELb1ELb1ELb0ELb1EEEEEEEEEvNT_6ParamsE,"ax",@progbits
	.align	128
.text._ZN7cutlass13device_kernelIN5flash11enable_sm90INS1_16FlashAttnFwdSm90INS1_25CollectiveMainloopFwdSm90ILi2EN4cute5tupleIJNS5_1CILi1EEES8_S8_EEENS6_IJNS7_ILi128EEENS7_ILi96EEENS7_ILi64EEEEEELi256ENS_6half_tEfNS_4arch4Sm90ELb0ELb1ELb1ELb1ELb0ELb1ELb1ELb1ELb0ELb1ELb1ELb0EEENS1_21CollectiveEpilogueFwdINS6_IJSA_NS7_ILi256EEESB_EEES9_SE_SG_Li256ELb1ELb1ELb1ELb0EEENS1_36VarlenDynamicPersistentTileSchedulerILi128ELi96ELi256ELi128ELb1ELb1ELb1ELb1ELb0ELb1EEEEEEEEEvNT_6ParamsE:
        .type           _ZN7cutlass13device_kernelIN5flash11enable_sm90INS1_16FlashAttnFwdSm90INS1_25CollectiveMainloopFwdSm90ILi2EN4cute5tupleIJNS5_1CILi1EEES8_S8_EEENS6_IJNS7_ILi128EEENS7_ILi96EEENS7_ILi64EEEEEELi256ENS_6half_tEfNS_4arch4Sm90ELb0ELb1ELb1ELb1ELb0ELb1ELb1ELb1ELb0ELb1ELb1ELb0EEENS1_21CollectiveEpilogueFwdINS6_IJSA_NS7_ILi256EEESB_EEES9_SE_SG_Li256ELb1ELb1ELb1ELb0EEENS1_36VarlenDynamicPersistentTileSchedulerILi128ELi96ELi256ELi128ELb1ELb1ELb1ELb1ELb0ELb1EEEEEEEEEvNT_6ParamsE,@function
        .size           _ZN7cutlass13device_kernelIN5flash11enable_sm90INS1_16FlashAttnFwdSm90INS1_25CollectiveMainloopFwdSm90ILi2EN4cute5tupleIJNS5_1CILi1EEES8_S8_EEENS6_IJNS7_ILi128EEENS7_ILi96EEENS7_ILi64EEEEEELi256ENS_6half_tEfNS_4arch4Sm90ELb0ELb1ELb1ELb1ELb0ELb1ELb1ELb1ELb0ELb1ELb1ELb0EEENS1_21CollectiveEpilogueFwdINS6_IJSA_NS7_ILi256EEESB_EEES9_SE_SG_Li256ELb1ELb1ELb1ELb0EEENS1_36VarlenDynamicPersistentTileSchedulerILi128ELi96ELi256ELi128ELb1ELb1ELb1ELb1ELb0ELb1EEEEEEEEEvNT_6ParamsE,(.L_x_83 - _ZN7cutlass13device_kernelIN5flash11enable_sm90INS1_16FlashAttnFwdSm90INS1_25CollectiveMainloopFwdSm90ILi2EN4cute5tupleIJNS5_1CILi1EEES8_S8_EEENS6_IJNS7_ILi128EEENS7_ILi96EEENS7_ILi64EEEEEELi256ENS_6half_tEfNS_4arch4Sm90ELb0ELb1ELb1ELb1ELb0ELb1ELb1ELb1ELb0ELb1ELb1ELb0EEENS1_21CollectiveEpilogueFwdINS6_IJSA_NS7_ILi256EEESB_EEES9_SE_SG_Li256ELb1ELb1ELb1ELb0EEENS1_36VarlenDynamicPersistentTileSchedulerILi128ELi96ELi256ELi128ELb1ELb1ELb1ELb1ELb0ELb1EEEEEEEEEvNT_6ParamsE)
        .other          _ZN7cutlass13device_kernelIN5flash11enable_sm90INS1_16FlashAttnFwdSm90INS1_25CollectiveMainloopFwdSm90ILi2EN4cute5tupleIJNS5_1CILi1EEES8_S8_EEENS6_IJNS7_ILi128EEENS7_ILi96EEENS7_ILi64EEEEEELi256ENS_6half_tEfNS_4arch4Sm90ELb0ELb1ELb1ELb1ELb0ELb1ELb1ELb1ELb0ELb1ELb1ELb0EEENS1_21CollectiveEpilogueFwdINS6_IJSA_NS7_ILi256EEESB_EEES9_SE_SG_Li256ELb1ELb1ELb1ELb0EEENS1_36VarlenDynamicPersistentTileSchedulerILi128ELi96ELi256ELi128ELb1ELb1ELb1ELb1ELb0ELb1EEEEEEEEEvNT_6ParamsE,@"STO_CUDA_ENTRY STV_DEFAULT"
_ZN7cutlass13device_kernelIN5flash11enable_sm90INS1_16FlashAttnFwdSm90INS1_25CollectiveMainloopFwdSm90ILi2EN4cute5tupleIJNS5_1CILi1EEES8_S8_EEENS6_IJNS7_ILi128EEENS7_ILi96EEENS7_ILi64EEEEEELi256ENS_6half_tEfNS_4arch4Sm90ELb0ELb1ELb1ELb1ELb0ELb1ELb1ELb1ELb0ELb1ELb1ELb0EEENS1_21CollectiveEpilogueFwdINS6_IJSA_NS7_ILi256EEESB_EEES9_SE_SG_Li256ELb1ELb1ELb1ELb0EEENS1_36VarlenDynamicPersistentTileSchedulerILi128ELi96ELi256ELi128ELb1ELb1ELb1ELb1ELb0ELb1EEEEEEEEEvNT_6ParamsE:
[----:B------:R-:W-:Y:S01]  /*0000*/  LDC R1, c[0x0][0x37c] ;  /* 0x0000df00ff017b82 */ /* 0x000fe20000000800 */
[----:B------:R-:W-:Y:S05]  /*0010*/  EXIT ;  /* 0x000000000000794d */ /* 0x000fea0003800000 */
.L_x_38:
        /* <DEDUP_REMOVED lines=14> */
.L_x_83:


//--------------------- .text._ZN7cutlass13device_kernelIN5flash11enable_sm90INS1_16FlashAttnFwdSm90INS1_25CollectiveMainloopFwdSm90ILi2EN4cute5tupleIJNS5_1CILi1EEES8_S8_EEENS6_IJNS7_ILi128EEENS7_ILi96EEENS7_ILi64EEEEEELi256ENS_6half_tEfNS_4arch4Sm90ELb1ELb0ELb1ELb0ELb0ELb0ELb0ELb1ELb0ELb1ELb1ELb0EEENS1_21CollectiveEpilogueFwdINS6_IJSA_NS7_ILi256EEESB_EEES9_SE_SG_Li256ELb0ELb1ELb1ELb0EEENS1_19SingleTileSchedulerILb0ELb1ELb1ELi128EEEEEEEEEvNT_6ParamsE --------------------------
	.section	.text._ZN7cutlass13device_kernelIN5flash11enable_sm90INS1_16FlashAttnFwdSm90INS1_25CollectiveMainloopFwdSm90ILi2EN4cute5tupleIJNS5_1CILi1EEES8_S8_EEENS6_IJNS7_ILi128EEENS7_ILi96EEENS7_ILi64EEEEEELi256ENS_6half_tEfNS_4arch4Sm90ELb1ELb0ELb1ELb0ELb0ELb0ELb0ELb1ELb0ELb1ELb1ELb0EEENS1_21CollectiveEpilogueFwdINS6_IJSA_NS7_ILi256EEESB_EEES9_SE_SG_Li256ELb0ELb1ELb1ELb0EEENS1_19SingleTileSchedulerILb0ELb1ELb1ELi128EEEEEEEEEvNT_6ParamsE,"ax",@progbits
	.align	128
.text._ZN7cutlass13device_kernelIN5flash11enable_sm90INS1_16FlashAttnFwdSm90INS1_25CollectiveMainloopFwdSm90ILi2EN4cute5tupleIJNS5_1CILi1EEES8_S8_EEENS6_IJNS7_ILi128EEENS7_ILi96EEENS7_ILi64EEEEEELi256ENS_6half_tEfNS_4arch4Sm90ELb1ELb0ELb1ELb0ELb0ELb0ELb0ELb1ELb0ELb1ELb1ELb0EEENS1_21CollectiveEpilogueFwdINS6_IJSA_NS7_ILi256EEESB_EEES9_SE_SG_Li256ELb0ELb1ELb1ELb0EEENS1_19SingleTileSchedulerILb0ELb1ELb1ELi128EEEEEEEEEvNT_6ParamsE:
        .type           _ZN7cutlass13device_kernelIN5flash11enable_sm90INS1_16FlashAttnFwdSm90INS1_25CollectiveMainloopFwdSm90ILi2EN4cute5tupleIJNS5_1CILi1EEES8_S8_EEENS6_IJNS7_ILi128EEENS7_ILi96EEENS7_ILi64EEEEEELi256ENS_6half_tEfNS_4arch4Sm90ELb1ELb0ELb1ELb0ELb0ELb0ELb0ELb1ELb0ELb1ELb1ELb0EEENS1_21CollectiveEpilogueFwdINS6_IJSA_NS7_ILi256EEESB_EEES9_SE_SG_Li256ELb0ELb1ELb1ELb0EEENS1_19SingleTileSchedulerILb0ELb1ELb1ELi128EEEEEEEEEvNT_6ParamsE,@function
        .size           _ZN7cutlass13device_kernelIN5flash11enable_sm90INS1_16FlashAttnFwdSm90INS1_25CollectiveMainloopFwdSm90ILi2EN4cute5tupleIJNS5_1CILi1EEES8_S8_EEENS6_IJNS7_ILi128EEENS7_ILi96EEENS7_ILi64EEEEEELi256ENS_6half_tEfNS_4arch4Sm90ELb1ELb0ELb1ELb0ELb0ELb0ELb0ELb1ELb0ELb1ELb1ELb0EEENS1_21CollectiveEpilogueFwdINS6_IJSA_NS7_ILi256EEESB_EEES9_SE_SG_Li256ELb0ELb1ELb1ELb0EEENS1_19SingleTileSchedulerILb0ELb1ELb1ELi128EEEEEEEEEvNT_6ParamsE,(.L_x_84 - _ZN7cutlass13device_kernelIN5flash11enable_sm90INS1_16FlashAttnFwdSm90INS1_25CollectiveMainloopFwdSm90ILi2EN4cute5tupleIJNS5_1CILi1EEES8_S8_EEENS6_IJNS7_ILi128EEENS7_ILi96EEENS7_ILi64EEEEEELi256ENS_6half_tEfNS_4arch4Sm90ELb1ELb0ELb1ELb0ELb0ELb0ELb0ELb1ELb0ELb1ELb1ELb0EEENS1_21CollectiveEpilogueFwdINS6_IJSA_NS7_ILi256EEESB_EEES9_SE_SG_Li256ELb0ELb1ELb1ELb0EEENS1_19SingleTileSchedulerILb0ELb1ELb1ELi128EEEEEEEEEvNT_6ParamsE)
        .other          _ZN7cutlass13device_kernelIN5flash11enable_sm90INS1_16FlashAttnFwdSm90INS1_25CollectiveMainloopFwdSm90ILi2EN4cute5tupleIJNS5_1CILi1EEES8_S8_EEENS6_IJNS7_ILi128EEENS7_ILi96EEENS7_ILi64EEEEEELi256ENS_6half_tEfNS_4arch4Sm90ELb1ELb0ELb1ELb0ELb0ELb0ELb0ELb1ELb0ELb1ELb1ELb0EEENS1_21CollectiveEpilogueFwdINS6_IJSA_NS7_ILi256EEESB_EEES9_SE_SG_Li256ELb0ELb1ELb1ELb0EEENS1_19SingleTileSchedulerILb0ELb1ELb1ELi128EEEEEEEEEvNT_6ParamsE,@"STO_CUDA_ENTRY STV_DEFAULT"
_ZN7cutlass13device_kernelIN5flash11enable_sm90INS1_16FlashAttnFwdSm90INS1_25CollectiveMainloopFwdSm90ILi2EN4cute5tupleIJNS5_1CILi1EEES8_S8_EEENS6_IJNS7_ILi128EEENS7_ILi96EEENS7_ILi64EEEEEELi256ENS_6half_tEfNS_4arch4Sm90ELb1ELb0ELb1ELb0ELb0ELb0ELb0ELb1ELb0ELb1ELb1ELb0EEENS1_21CollectiveEpilogueFwdINS6_IJSA_NS7_ILi256EEESB_EEES9_SE_SG_Li256ELb0ELb1ELb1ELb0EEENS1_19SingleTileSchedulerILb0ELb1ELb1ELi128EEEEEEEEEvNT_6ParamsE:
[----:B------:R-:W-:Y:S01]  /*0000*/  LDC R1, c[0x0][0x37c] ;  /* 0x0000df00ff017b82 */ /* 0x000fe20000000800 */
[----:B------:R-:W-:Y:S05]  /*0010*/  EXIT ;  /* 0x000000000000794d */ /* 0x000fea0003800000 */
.L_x_39:
        /* <DEDUP_REMOVED lines=14> */
.L_x_84:


//--------------------- .text._ZN7cutlass13device_kernelIN5flash11enable_sm90INS1_16FlashAttnFwdSm90INS1_25CollectiveMainloopFwdSm90ILi2EN4cute5tupleIJNS5_1CILi1EEES8_S8_EEENS6_IJNS7_ILi128EEENS7_ILi96EEENS7_ILi64EEEEEELi256ENS_6half_tEfNS_4arch4Sm90ELb1ELb0ELb1ELb0ELb0ELb0ELb1ELb1ELb0ELb1ELb1ELb0EEENS1_21CollectiveEpilogueFwdINS6_IJSA_NS7_ILi256EEESB_EEES9_SE_SG_Li256ELb0ELb1ELb1ELb0EEENS1_19SingleTileSchedulerILb0ELb1ELb1ELi128EEEEEEEEEvNT_6ParamsE --------------------------
	.section	.text._ZN7cutlass13device_kernelIN5flash11enable_sm90INS1_16FlashAttnFwdSm90INS1_25CollectiveMainloopFwdSm90ILi2EN4cute5tupleIJNS5_1CILi1EEES8_S8_EEENS6_IJNS7_ILi128EEENS7_ILi96EEENS7_ILi64EEEEEELi256ENS_6half_tEfNS_4arch4Sm90ELb1ELb0ELb1ELb0ELb0ELb0ELb1ELb1ELb0ELb1ELb1ELb0EEENS1_21CollectiveEpilogueFwdINS6_IJSA_NS7_ILi256EEESB_EEES9_SE_SG_Li256ELb0ELb1ELb1ELb0EEENS1_19SingleTileSchedulerILb0ELb1ELb1ELi128EEEEEEEEEvNT_6ParamsE,"ax",@progbits
	.align	128
.text._ZN7cutlass13device_kernelIN5flash11enable_sm90INS1_16FlashAttnFwdSm90INS1_25CollectiveMainloopFwdSm90ILi2EN4cute5tupleIJNS5_1CILi1EEES8_S8_EEENS6_IJNS7_ILi128EEENS7_ILi96EEENS7_ILi64EEEEEELi256ENS_6half_tEfNS_4arch4Sm90ELb1ELb0ELb1ELb0ELb0ELb0ELb1ELb1ELb0ELb1ELb1ELb0EEENS1_21CollectiveEpilogueFwdINS6_IJSA_NS7_ILi256EEESB_EEES9_SE_SG_Li256ELb0ELb1ELb1ELb0EEENS1_19SingleTileSchedulerILb0ELb1ELb1ELi128EEEEEEEEEvNT_6ParamsE:
        .type           _ZN7cutlass13device_kernelIN5flash11enable_sm90INS1_16FlashAttnFwdSm90INS1_25CollectiveMainloopFwdSm90ILi2EN4cute5tupleIJNS5_1CILi1EEES8_S8_EEENS6_IJNS7_ILi128EEENS7_ILi96EEENS7_ILi64EEEEEELi256ENS_6half_tEfNS_4arch4Sm90ELb1ELb0ELb1ELb0ELb0ELb0ELb1ELb1ELb0ELb1ELb1ELb0EEENS1_21CollectiveEpilogueFwdINS6_IJSA_NS7_ILi256EEESB_EEES9_SE_SG_Li256ELb0ELb1ELb1ELb0EEENS1_19SingleTileSchedulerILb0ELb1ELb1ELi128EEEEEEEEEvNT_6ParamsE,@function
        .size           _ZN7cutlass13device_kernelIN5flash11enable_sm90INS1_16FlashAttnFwdSm90INS1_25CollectiveMainloopFwdSm90ILi2EN4cute5tupleIJNS5_1CILi1EEES8_S8_EEENS6_IJNS7_ILi128EEENS7_ILi96EEENS7_ILi64EEEEEELi256ENS_6half_tEfNS_4arch4Sm90ELb1ELb0ELb1ELb0ELb0ELb0ELb1ELb1ELb0ELb1ELb1ELb0EEENS1_21CollectiveEpilogueFwdINS6_IJSA_NS7_ILi256EEESB_EEES9_SE_SG_Li256ELb0ELb1ELb1ELb0EEENS1_19SingleTileSchedulerILb0ELb1ELb1ELi128EEEEEEEEEvNT_6ParamsE,(.L_x_85 - _ZN7cutlass13device_kernelIN5flash11enable_sm90INS1_16FlashAttnFwdSm90INS1_25CollectiveMainloopFwdSm90ILi2EN4cute5tupleIJNS5_1CILi1EEES8_S8_EEENS6_IJNS7_ILi128EEENS7_ILi96EEENS7_ILi64EEEEEELi256ENS_6half_tEfNS_4arch4Sm90ELb1ELb0ELb1ELb0ELb0ELb0ELb1ELb1ELb0ELb1ELb1ELb0EEENS1_21CollectiveEpilogueFwdINS6_IJSA_NS7_ILi256EEESB_EEES9_SE_SG_Li256ELb0ELb1ELb1ELb0EEENS1_19SingleTileSchedulerILb0ELb1ELb1ELi128EEEEEEEEEvNT_6ParamsE)
        .other          _ZN7cutlass13device_kernelIN5flash11enable_sm90INS1_16FlashAttnFwdSm90INS1_25CollectiveMainloopFwdSm90ILi2EN4cute5tupleIJNS5_1CILi1EEES8_S8_EEENS6_IJNS7_ILi128EEENS7_ILi96EEENS7_ILi64EEEEEELi256ENS_6half_tEfNS_4arch4Sm90ELb1ELb0ELb1ELb0ELb0ELb0ELb1ELb1ELb0ELb1ELb1ELb0EEENS1_21CollectiveEpilogueFwdINS6_IJSA_NS7_ILi256EEESB_EEES9_SE_SG_Li256ELb0ELb1ELb1ELb0EEENS1_19SingleTileSchedulerILb0ELb1ELb1ELi128EEEEEEEEEvNT_6ParamsE,@"STO_CUDA_ENTRY STV_DEFAULT"
_ZN7cutlass13device_kernelIN5flash11enable_sm90INS1_16FlashAttnFwdSm90INS1_25CollectiveMainloopFwdSm90ILi2EN4cute5tupleIJNS5_1CILi1EEES8_S8_EEENS6_IJNS7_ILi128EEENS7_ILi96EEENS7_ILi64EEEEEELi256ENS_6half_tEfNS_4arch4Sm90ELb1ELb0ELb1ELb0ELb0ELb0ELb1ELb1ELb0ELb1ELb1ELb0EEENS1_21CollectiveEpilogueFwdINS6_IJSA_NS7_ILi256EEESB_EEES9_SE_SG_Li256ELb0ELb1ELb1ELb0EEENS1_19SingleTileSchedulerILb0ELb1ELb1ELi128EEEEEEEEEvNT_6ParamsE:
[----:B------:R-:W-:Y:S01]  /*0000*/  LDC R1, c[0x0][0x37c] ;  /* 0x0000df00ff017b82 */ /* 0x000fe20000000800 */
[----:B------:R-:W-:Y:S05]  /*0010*/  EXIT ;  /* 0x000000000000794d */ /* 0x000fea0003800000 */
.L_x_40:
        /* <DEDUP_REMOVED lines=14> */
.L_x_85:


//--------------------- .text._ZN7cutlass13device_kernelIN5flash11enable_sm90INS1_16FlashAttnFwdSm90INS1_25CollectiveMainloopFwdSm90ILi2EN4cute5tupleIJNS5_1CILi1EEES8_S8_EEENS6_IJNS7_ILi128EEENS7_ILi96EEENS7_ILi64EEEEEELi256ENS_6half_tEfNS_4arch4Sm90ELb1ELb0ELb1ELb1ELb0ELb0ELb0ELb1ELb0ELb1ELb1ELb0EEENS1_21CollectiveEpilogueFwdINS6_IJSA_NS7_ILi256EEESB_EEES9_SE_SG_Li256ELb1ELb1ELb1ELb0EEENS1_36VarlenDynamicPersistentTileSchedulerILi128ELi96ELi256ELi128ELb1ELb1ELb1ELb1ELb1ELb1EEEEEEEEEvNT_6ParamsE --------------------------
	.section	.text._ZN7cutlass13device_kernelIN5flash11enable_sm90INS1_16FlashAttnFwdSm90INS1_25CollectiveMainloopFwdSm90ILi2EN4cute5tupleIJNS5_1CILi1EEES8_S8_EEENS6_IJNS7_ILi128EEENS7_ILi96EEENS7_ILi64EEEEEELi256ENS_6half_tEfNS_4arch4Sm90ELb1ELb0ELb1ELb1ELb0ELb0ELb0ELb1ELb0ELb1ELb1ELb0EEENS1_21CollectiveEpilogueFwdINS6_IJSA_NS7_ILi256EEESB_EEES9_SE_SG_Li256ELb1ELb1ELb1ELb0EEENS1_36VarlenDynamicPersistentTileSchedulerILi128ELi96ELi256ELi128ELb1ELb1ELb1ELb1ELb1ELb1EEEEEEEEEvNT_6ParamsE,"ax",@progbits
	.align	128
.text._ZN7cutlass13device_kernelIN5flash11enable_sm90INS1_16FlashAttnFwdSm90INS1_25CollectiveMainloopFwdSm90ILi2EN4cute5tupleIJNS5_1CILi1EEES8_S8_EEENS6_IJNS7_ILi128EEENS7_ILi96EEENS7_ILi64EEEEEELi256ENS_6half_tEfNS_4arch4Sm90ELb1ELb0ELb1ELb1ELb0ELb0ELb0ELb1ELb0ELb1ELb1ELb0EEENS1_21CollectiveEpilogueFwdINS6_IJSA_NS7_ILi256EEESB_EEES9_SE_SG_Li256ELb1ELb1ELb1ELb0EEENS1_36VarlenDynamicPersistentTileSchedulerILi128ELi96ELi256ELi128ELb1ELb1ELb1ELb1ELb1ELb1EEEEEEEEEvNT_6ParamsE:
        .type           _ZN7cutlass13device_kernelIN5flash11enable_sm90INS1_16FlashAttnFwdSm90INS1_25CollectiveMainloopFwdSm90ILi2EN4cute5tupleIJNS5_1CILi1EEES8_S8_EEENS6_IJNS7_ILi128EEENS7_ILi96EEENS7_ILi64EEEEEELi256ENS_6half_tEfNS_4arch4Sm90ELb1ELb0ELb1ELb1ELb0ELb0ELb0ELb1ELb0ELb1ELb1ELb0EEENS1_21CollectiveEpilogueFwdINS6_IJSA_NS7_ILi256EEESB_EEES9_SE_SG_Li256ELb1ELb1ELb1ELb0EEENS1_36VarlenDynamicPersistentTileSchedulerILi128ELi96ELi256ELi128ELb1ELb1ELb1ELb1ELb1ELb1EEEEEEEEEvNT_6ParamsE,@function
        .size           _ZN7cutlass13device_kernelIN5flash11enable_sm90INS1_16FlashAttnFwdSm90INS1_25CollectiveMainloopFwdSm90ILi2EN4cute5tupleIJNS5_1CILi1EEES8_S8_EEENS6_IJNS7_ILi128EEENS7_ILi96EEENS7_ILi64EEEEEELi256ENS_6half_tEfNS_4arch4Sm90ELb1ELb0ELb1ELb1ELb0ELb0ELb0ELb1ELb0ELb1ELb1ELb0EEENS1_21CollectiveEpilogueFwdINS6_IJSA_NS7_ILi256EEESB_EEES9_SE_SG_Li256ELb1ELb1ELb1ELb0EEENS1_36VarlenDynamicPersistentTileSchedulerILi128ELi96ELi256ELi128ELb1ELb1ELb1ELb1ELb1ELb1EEEEEEEEEvNT_6ParamsE,(.L_x_86 - _ZN7cutlass13device_kernelIN5flash11enable_sm90INS1_16FlashAttnFwdSm90INS1_25CollectiveMainloopFwdSm90ILi2EN4cute5tupleIJNS5_1CILi1EEES8_S8_EEENS6_IJNS7_ILi128EEENS7_ILi96EEENS7_ILi64EEEEEELi256ENS_6half_tEfNS_4arch4Sm90ELb1ELb0ELb1ELb1ELb0ELb0ELb0ELb1ELb0ELb1ELb1ELb0EEENS1_21CollectiveEpilogueFwdINS6_IJSA_NS7_ILi256EEESB_EEES9_SE_SG_Li256ELb1ELb1ELb1ELb0EEENS1_36VarlenDynamicPersistentTileSchedulerILi128ELi96ELi256ELi128ELb1ELb1ELb1ELb1ELb1ELb1EEEEEEEEEvNT_6ParamsE)
        .other          _ZN7cutlass13device_kernelIN5flash11enable_sm90INS1_16FlashAttnFwdSm90INS1_25CollectiveMainloopFwdSm90ILi2EN4cute5tupleIJNS5_1CILi1EEES8_S8_EEENS6_IJNS7_ILi128EEENS7_ILi96EEENS7_ILi64EEEEEELi256ENS_6half_tEfNS_4arch4Sm90ELb1ELb0ELb1ELb1ELb0ELb0ELb0ELb1ELb0ELb1ELb1ELb0EEENS1_21CollectiveEpilogueFwdINS6_IJSA_NS7_ILi256EEESB_EEES9_SE_SG_Li256ELb1ELb1ELb1ELb0EEENS1_36VarlenDynamicPersistentTileSchedulerILi128ELi96ELi256ELi128ELb1ELb1ELb1ELb1ELb1ELb1EEEEEEEEEvNT_6ParamsE,@"STO_CUDA_ENTRY STV_DEFAULT"
_ZN7cutlass13device_kernelIN5flash11enable_sm90INS1_16FlashAttnFwdSm90INS1_25CollectiveMainloopFwdSm90ILi2EN4cute5tupleIJNS5_1CILi1EEES8_S8_EEENS6_IJNS7_ILi128EEENS7_ILi96EEENS7_ILi64EEEEEELi256ENS_6half_tEfNS_4arch4Sm90ELb1ELb0ELb1ELb1ELb0ELb0ELb0ELb1ELb0ELb1ELb1ELb0EEENS1_21CollectiveEpilogueFwdINS6_IJSA_NS7_ILi256EEESB_EEES9_SE_SG_Li256ELb1ELb1ELb1ELb0EEENS1_36VarlenDynamicPersistentTileSchedulerILi128ELi96ELi256ELi128ELb1ELb1ELb1ELb1ELb1ELb1EEEEEEEEEvNT_6ParamsE:
[----:B------:R-:W-:Y:S01]  /*0000*/  LDC R1, c[0x0][0x37c] ;  /* 0x0000df00ff017b82 */ /* 0x000fe20000000800 */
[----:B------:R-:W-:Y:S05]  /*0010*/  EXIT ;  /* 0x000000000000794d */ /* 0x000fea0003800000 */
.L_x_41:
        /* <DEDUP_REMOVED lines=14> */
.L_x_86:


//--------------------- .text._ZN7cutlass13device_kernelIN5flash11enable_sm90INS1_16FlashAttnFwdSm90INS1_25CollectiveMainloopFwdSm90ILi2EN4cute5tupleIJNS5_1CILi1EEES8_S8_EEENS6_IJNS7_ILi128EEENS7_ILi96EEENS7_ILi64EEEEEELi256ENS_6half_tEfNS_4arch4Sm90ELb1ELb0ELb1ELb1ELb0ELb1ELb0ELb1ELb0ELb1ELb1ELb0EEENS1_21CollectiveEpilogueFwdINS6_IJSA_NS7_ILi256EEESB_EEES9_SE_SG_Li256ELb1ELb1ELb1ELb0EEENS1_36VarlenDynamicPersistentTileSchedulerILi128ELi96ELi256ELi128ELb1ELb1ELb1ELb1ELb1ELb1EEEEEEEEEvNT_6ParamsE --------------------------
	.section	.text._ZN7cutlass13device_kernelIN5flash11enable_sm90INS1_16FlashAttnFwdSm90INS1_25CollectiveMainloopFwdSm90ILi2EN4cute5tupleIJNS5_1CILi1EEES8_S8_EEENS6_IJNS7_ILi128EEENS7_ILi96EEENS7_ILi64EEEEEELi256ENS_6half_tEfNS_4arch4Sm90ELb1ELb0ELb1ELb1ELb0ELb1ELb0ELb1ELb0ELb1ELb1ELb0EEENS1_21CollectiveEpilogueFwdINS6_IJSA_NS7_ILi256EEESB_EEES9_SE_SG_Li256ELb1ELb1ELb1ELb0EEENS1_36VarlenDynamicPersistentTileSchedulerILi128ELi96ELi256ELi128ELb1ELb1ELb1ELb1ELb1ELb1EEEEEEEEEvNT_6ParamsE,"ax",@progbits
	.align	128
.text._ZN7cutlass13device_kernelIN5flash11enable_sm90INS1_16FlashAttnFwdSm90INS1_25CollectiveMainloopFwdSm90ILi2EN4cute5tupleIJNS5_1CILi1EEES8_S8_EEENS6_IJNS7_ILi128EEENS7_ILi96EEENS7_ILi64EEEEEELi256ENS_6half_tEfNS_4arch4Sm90ELb1ELb0ELb1ELb1ELb0ELb1ELb0ELb1ELb0ELb1ELb1ELb0EEENS1_21CollectiveEpilogueFwdINS6_IJSA_NS7_ILi256EEESB_EEES9_SE_SG_Li256ELb1ELb1ELb1ELb0EEENS1_36VarlenDynamicPersistentTileSchedulerILi128ELi96ELi256ELi128ELb1ELb1ELb1ELb1ELb1ELb1EEEEEEEEEvNT_6ParamsE:
        .type           _ZN7cutlass13device_kernelIN5flash11enable_sm90INS1_16FlashAttnFwdSm90INS1_25CollectiveMainloopFwdSm90ILi2EN4cute5tupleIJNS5_1CILi1EEES8_S8_EEENS6_IJNS7_ILi128EEENS7_ILi96EEENS7_ILi64EEEEEELi256ENS_6half_tEfNS_4arch4Sm90ELb1ELb0ELb1ELb1ELb0ELb1ELb0ELb1ELb0ELb1ELb1ELb0EEENS1_21CollectiveEpilogueFwdINS6_IJSA_NS7_ILi256EEESB_EEES9_SE_SG_Li256ELb1ELb1ELb1ELb0EEENS1_36VarlenDynamicPersistentTileSchedulerILi128ELi96ELi256ELi128ELb1ELb1ELb1ELb1ELb1ELb1EEEEEEEEEvNT_6ParamsE,@function
        .size           _ZN7cutlass13device_kernelIN5flash11enable_sm90INS1_16FlashAttnFwdSm90INS1_25CollectiveMainloopFwdSm90ILi2EN4cute5tupleIJNS5_1CILi1EEES8_S8_EEENS6_IJNS7_ILi128EEENS7_ILi96EEENS7_ILi64EEEEEELi256ENS_6half_tEfNS_4arch4Sm90ELb1ELb0ELb1ELb1ELb0ELb1ELb0ELb1ELb0ELb1ELb1ELb0EEENS1_21CollectiveEpilogueFwdINS6_IJSA_NS7_ILi256EEESB_EEES9_SE_SG_Li256ELb1ELb1ELb1ELb0EEENS1_36VarlenDynamicPersistentTileSchedulerILi128ELi96ELi256ELi128ELb1ELb1ELb1ELb1ELb1ELb1EEEEEEEEEvNT_6ParamsE,(.L_x_87 - _ZN7cutlass13device_kernelIN5flash11enable_sm90INS1_16FlashAttnFwdSm90INS1_25CollectiveMainloopFwdSm90ILi2EN4cute5tupleIJNS5_1CILi1EEES8_S8_EEENS6_IJNS7_ILi128EEENS7_ILi96EEENS7_ILi64EEEEEELi256ENS_6half_tEfNS_4arch4Sm90ELb1ELb0ELb1ELb1ELb0ELb1ELb0ELb1ELb0ELb1ELb1ELb0EEENS1_21CollectiveEpilogueFwdINS6_IJSA_NS7_ILi256EEESB_EEES9_SE_SG_Li256ELb1ELb1ELb1ELb0EEENS1_36VarlenDynamicPersistentTileSchedulerILi128ELi96ELi256ELi128ELb1ELb1ELb1ELb1ELb1ELb1EEEEEEEEEvNT_6ParamsE)
        .other          _ZN7cutlass13device_kernelIN5flash11enable_sm90INS1_16FlashAttnFwdSm90INS1_25CollectiveMainloopFwdSm90ILi2EN4cute5tupleIJNS5_1CILi1EEES8_S8_EEENS6_IJNS7_ILi128EEENS7_ILi96EEENS7_ILi64EEEEEELi256ENS_6half_tEfNS_4arch4Sm90ELb1ELb0ELb1ELb1ELb0ELb1ELb0ELb1ELb0ELb1ELb1ELb0EEENS1_21CollectiveEpilogueFwdINS6_IJSA_NS7_ILi256EEESB_EEES9_SE_SG_Li256ELb1ELb1ELb1ELb0EEENS1_36VarlenDynamicPersistentTileSchedulerILi128ELi96ELi256ELi128ELb1ELb1ELb1ELb1ELb1ELb1EEEEEEEEEvNT_6ParamsE,@"STO_CUDA_ENTRY STV_DEFAULT"
_ZN7cutlass13device_kernelIN5flash11enable_sm90INS1_16FlashAttnFwdSm90INS1_25CollectiveMainloopFwdSm90ILi2EN4cute5tupleIJNS5_1CILi1EEES8_S8_EEENS6_IJNS7_ILi128EEENS7_ILi96EEENS7_ILi64EEEEEELi256ENS_6half_tEfNS_4arch4Sm90ELb1ELb0ELb1ELb1ELb0ELb1ELb0ELb1ELb0ELb1ELb1ELb0EEENS1_21CollectiveEpilogueFwdINS6_IJSA_NS7_ILi256EEESB_EEES9_SE_SG_Li256ELb1ELb1ELb1ELb0EEENS1_36VarlenDynamicPersistentTileSchedulerILi128ELi96ELi256ELi128ELb1ELb1ELb1ELb1ELb1ELb1EEEEEEEEEvNT_6ParamsE:
[----:B------:R-:W-:Y:S01]  /*0000*/  LDC R1, c[0x0][0x37c] ;  /* 0x0000df00ff017b82 */ /* 0x000fe20000000800 */
[----:B------:R-:W-:Y:S05]  /*0010*/  EXIT ;  /* 0x000000000000794d */ /* 0x000fea0003800000 */
.L_x_42:
        /* <DEDUP_REMOVED lines=14> */
.L_x_87:


//--------------------- .text._ZN7cutlass13device_kernelIN5flash11enable_sm90INS1_16FlashAttnFwdSm90INS1_25CollectiveMainloopFwdSm90ILi2EN4cute5tupleIJNS5_1CILi1EEES8_S8_EEENS6_IJNS7_ILi128EEENS7_ILi96EEENS7_ILi64EEEEEELi256ENS_6half_tEfNS_4arch4Sm90ELb1ELb0ELb1ELb1ELb0ELb0ELb1ELb1ELb0ELb1ELb1ELb0EEENS1_21CollectiveEpilogueFwdINS6_IJSA_NS7_ILi256EEESB_EEES9_SE_SG_Li256ELb1ELb1ELb1ELb0EEENS1_36VarlenDynamicPersistentTileSchedulerILi128ELi96ELi256ELi128ELb1ELb1ELb1ELb1ELb1ELb1EEEEEEEEEvNT_6ParamsE --------------------------
	.section	.text._ZN7cutlass13device_kernelIN5flash11enable_sm90INS1_16FlashAttnFwdSm90INS1_25CollectiveMainloopFwdSm90ILi2EN4cute5tupleIJNS5_1CILi1EEES8_S8_EEENS6_IJNS7_ILi128EEENS7_ILi96EEENS7_ILi64EEEEEELi256ENS_6half_tEfNS_4arch4Sm90ELb1ELb0ELb1ELb1ELb0ELb0ELb1ELb1ELb0ELb1ELb1ELb0EEENS1_21CollectiveEpilogueFwdINS6_IJSA_NS7_ILi256EEESB_EEES9_SE_SG_Li256ELb1ELb1ELb1ELb0EEENS1_36VarlenDynamicPersistentTileSchedulerILi128ELi96ELi256ELi128ELb1ELb1ELb1ELb1ELb1ELb1EEEEEEEEEvNT_6ParamsE,"ax",@progbits
	.align	128
.text._ZN7cutlass13device_kernelIN5flash11enable_sm90INS1_16FlashAttnFwdSm90INS1_25CollectiveMainloopFwdSm90ILi2EN4cute5tupleIJNS5_1CILi1EEES8_S8_EEENS6_IJNS7_ILi128EEENS7_ILi96EEENS7_ILi64EEEEEELi256ENS_6half_tEfNS_4arch4Sm90ELb1ELb0ELb1ELb1ELb0ELb0ELb1ELb1ELb0ELb1ELb1ELb0EEENS1_21CollectiveEpilogueFwdINS6_IJSA_NS7_ILi256EEESB_EEES9_SE_SG_Li256ELb1ELb1ELb1ELb0EEENS1_36VarlenDynamicPersistentTileSchedulerILi128ELi96ELi256ELi128ELb1ELb1ELb1ELb1ELb1ELb1EEEEEEEEEvNT_6ParamsE:
        .type           _ZN7cutlass13device_kernelIN5flash11enable_sm90INS1_16FlashAttnFwdSm90INS1_25CollectiveMainloopFwdSm90ILi2EN4cute5tupleIJNS5_1CILi1EEES8_S8_EEENS6_IJNS7_ILi128EEENS7_ILi96EEENS7_ILi64EEEEEELi256ENS_6half_tEfNS_4arch4Sm90ELb1ELb0ELb1ELb1ELb0ELb0ELb1ELb1ELb0ELb1ELb1ELb0EEENS1_21CollectiveEpilogueFwdINS6_IJSA_NS7_ILi256EEESB_EEES9_SE_SG_Li256ELb1ELb1ELb1ELb0EEENS1_36VarlenDynamicPersistentTileSchedulerILi128ELi96ELi256ELi128ELb1ELb1ELb1ELb1ELb1ELb1EEEEEEEEEvNT_6ParamsE,@function
        .size           _ZN7cutlass13device_kernelIN5flash11enable_sm90INS1_16FlashAttnFwdSm90INS1_25CollectiveMainloopFwdSm90ILi2EN4cute5tupleIJNS5_1CILi1EEES8_S8_EEENS6_IJNS7_ILi128EEENS7_ILi96EEENS7_ILi64EEEEEELi256ENS_6half_tEfNS_4arch4Sm90ELb1ELb0ELb1ELb1ELb0ELb0ELb1ELb1ELb0ELb1ELb1ELb0EEENS1_21CollectiveEpilogueFwdINS6_IJSA_NS7_ILi256EEESB_EEES9_SE_SG_Li256ELb1ELb1ELb1ELb0EEENS1_36VarlenDynamicPersistentTileSchedulerILi128ELi96ELi256ELi128ELb1ELb1ELb1ELb1ELb1ELb1EEEEEEEEEvNT_6ParamsE,(.L_x_88 - _ZN7cutlass13device_kernelIN5flash11enable_sm90INS1_16FlashAttnFwdSm90INS1_25CollectiveMainloopFwdSm90ILi2EN4cute5tupleIJNS5_1CILi1EEES8_S8_EEENS6_IJNS7_ILi128EEENS7_ILi96EEENS7_ILi64EEEEEELi256ENS_6half_tEfNS_4arch4Sm90ELb1ELb0ELb1ELb1ELb0ELb0ELb1ELb1ELb0ELb1ELb1ELb0EEENS1_21CollectiveEpilogueFwdINS6_IJSA_NS7_ILi256EEESB_EEES9_SE_SG_Li256ELb1ELb1ELb1ELb0EEENS1_36VarlenDynamicPersistentTileSchedulerILi128ELi96ELi256ELi128ELb1ELb1ELb1ELb1ELb1ELb1EEEEEEEEEvNT_6ParamsE)
        .other          _ZN7cutlass13device_kernelIN5flash11enable_sm90INS1_16FlashAttnFwdSm90INS1_25CollectiveMainloopFwdSm90ILi2EN4cute5tupleIJNS5_1CILi1EEES8_S8_EEENS6_IJNS7_ILi128EEENS7_ILi96EEENS7_ILi64EEEEEELi256ENS_6half_tEfNS_4arch4Sm90ELb1ELb0ELb1ELb1ELb0ELb0ELb1ELb1ELb0ELb1ELb1ELb0EEENS1_21CollectiveEpilogueFwdINS6_IJSA_NS7_ILi256EEESB_EEES9_SE_SG_Li256ELb1ELb1ELb1ELb0EEENS1_36VarlenDynamicPersistentTileSchedulerILi128ELi96ELi256ELi128ELb1ELb1ELb1ELb1ELb1ELb1EEEEEEEEEvNT_6ParamsE,@"STO_CUDA_ENTRY STV_DEFAULT"
_ZN7cutlass13device_kernelIN5flash11enable_sm90INS1_16FlashAttnFwdSm90INS1_25CollectiveMainloopFwdSm90ILi2EN4cute5tupleIJNS5_1CILi1EEES8_S8_EEENS6_IJNS7_ILi128EEENS7_ILi96EEENS7_ILi64EEEEEELi256ENS_6half_tEfNS_4arch4Sm90ELb1ELb0ELb1ELb1ELb0ELb0ELb1ELb1ELb0ELb1ELb1ELb0EEENS1_21CollectiveEpilogueFwdINS6_IJSA_NS7_ILi256EEESB_EEES9_SE_SG_Li256ELb1ELb1ELb1ELb0EEENS1_36VarlenDynamicPersistentTileSchedulerILi128ELi96ELi256ELi128ELb1ELb1ELb1ELb1ELb1ELb1EEEEEEEEEvNT_6ParamsE:
[----:B------:R-:W-:Y:S01]  /*0000*/  LDC R1, c[0x0][0x37c] ;  /* 0x0000df00ff017b82 */ /* 0x000fe20000000800 */
[----:B------:R-:W-:Y:S05]  /*0010*/  EXIT ;  /* 0x000000000000794d */ /* 0x000fea0003800000 */
.L_x_43:
        /* <DEDUP_REMOVED lines=14> */
.L_x_88:


//--------------------- .text._ZN7cutlass13device_kernelIN5flash11enable_sm90INS1_16FlashAttnFwdSm90INS1_25CollectiveMainloopFwdSm90ILi2EN4cute5tupleIJNS5_1CILi1EEES8_S8_EEENS6_IJNS7_ILi128EEENS7_ILi96EEENS7_ILi64EEEEEELi256ENS_6half_tEfNS_4arch4Sm90ELb1ELb0ELb1ELb1ELb0ELb1ELb1ELb1ELb0ELb1ELb1ELb0EEENS1_21CollectiveEpilogueFwdINS6_IJSA_NS7_ILi256EEESB_EEES9_SE_SG_Li256ELb1ELb1ELb1ELb0EEENS1_36VarlenDynamicPersistentTileSchedulerILi128ELi96ELi256ELi128ELb1ELb1ELb1ELb1ELb1ELb1EEEEEEEEEvNT_6ParamsE --------------------------
	.section	.text._ZN7cutlass13device_kernelIN5flash11enable_sm90INS1_16FlashAttnFwdSm90INS1_25CollectiveMainloopFwdSm90ILi2EN4cute5tupleIJNS5_1CILi1EEES8_S8_EEENS6_IJNS7_ILi128EEENS7_ILi96EEENS7_ILi64EEEEEELi256ENS_6half_tEfNS_4arch4Sm90ELb1ELb0ELb1ELb1ELb0ELb1ELb1ELb1ELb0ELb1ELb1ELb0EEENS1_21CollectiveEpilogueFwdINS6_IJSA_NS7_ILi256EEESB_EEES9_SE_SG_Li256ELb1ELb1ELb1ELb0EEENS1_36VarlenDynamicPersistentTileSchedulerILi128ELi96ELi256ELi128ELb1ELb1ELb1ELb1ELb1ELb1EEEEEEEEEvNT_6ParamsE,"ax",@progbits
	.align	128
.text._ZN7cutlass13device_kernelIN5flash11enable_sm90INS1_16FlashAttnFwdSm90INS1_25CollectiveMainloopFwdSm90ILi2EN4cute5tupleIJNS5_1CILi1EEES8_S8_EEENS6_IJNS7_ILi128EEENS7_ILi96EEENS7_ILi64EEEEEELi256ENS_6half_tEfNS_4arch4Sm90ELb1ELb0ELb1ELb1ELb0ELb1ELb1ELb1ELb0ELb1ELb1ELb0EEENS1_21CollectiveEpilogueFwdINS6_IJSA_NS7_ILi256EEESB_EEES9_SE_SG_Li256ELb1ELb1ELb1ELb0EEENS1_36VarlenDynamicPersistentTileSchedulerILi128ELi96ELi256ELi128ELb1ELb1ELb1ELb1ELb1ELb1EEEEEEEEEvNT_6ParamsE:
        .type           _ZN7cutlass13device_kernelIN5flash11enable_sm90INS1_16FlashAttnFwdSm90INS1_25CollectiveMainloopFwdSm90ILi2EN4cute5tupleIJNS5_1CILi1EEES8_S8_EEENS6_IJNS7_ILi128EEENS7_ILi96EEENS7_ILi64EEEEEELi256ENS_6half_tEfNS_4arch4Sm90ELb1ELb0ELb1ELb1ELb0ELb1ELb1ELb1ELb0ELb1ELb1ELb0EEENS1_21CollectiveEpilogueFwdINS6_IJSA_NS7_ILi256EEESB_EEES9_SE_SG_Li256ELb1ELb1ELb1ELb0EEENS1_36VarlenDynamicPersistentTileSchedulerILi128ELi96ELi256ELi128ELb1ELb1ELb1ELb1ELb1ELb1EEEEEEEEEvNT_6ParamsE,@function
        .size           _ZN7cutlass13device_kernelIN5flash11enable_sm90INS1_16FlashAttnFwdSm90INS1_25CollectiveMainloopFwdSm90ILi2EN4cute5tupleIJNS5_1CILi1EEES8_S8_EEENS6_IJNS7_ILi128EEENS7_ILi96EEENS7_ILi64EEEEEELi256ENS_6half_tEfNS_4arch4Sm90ELb1ELb0ELb1ELb1ELb0ELb1ELb1ELb1ELb0ELb1ELb1ELb0EEENS1_21CollectiveEpilogueFwdINS6_IJSA_NS7_ILi256EEESB_EEES9_SE_SG_Li256ELb1ELb1ELb1ELb0EEENS1_36VarlenDynamicPersistentTileSchedulerILi128ELi96ELi256ELi128ELb1ELb1ELb1ELb1ELb1ELb1EEEEEEEEEvNT_6ParamsE,(.L_x_89 - _ZN7cutlass13device_kernelIN5flash11enable_sm90INS1_16FlashAttnFwdSm90INS1_25CollectiveMainloopFwdSm90ILi2EN4cute5tupleIJNS5_1CILi1EEES8_S8_EEENS6_IJNS7_ILi128EEENS7_ILi96EEENS7_ILi64EEEEEELi256ENS_6half_tEfNS_4arch4Sm90ELb1ELb0ELb1ELb1ELb0ELb1ELb1ELb1ELb0ELb1ELb1ELb0EEENS1_21CollectiveEpilogueFwdINS6_IJSA_NS7_ILi256EEESB_EEES9_SE_SG_Li256ELb1ELb1ELb1ELb0EEENS1_36VarlenDynamicPersistentTileSchedulerILi128ELi96ELi256ELi128ELb1ELb1ELb1ELb1ELb1ELb1EEEEEEEEEvNT_6ParamsE)
        .other          _ZN7cutlass13device_kernelIN5flash11enable_sm90INS1_16FlashAttnFwdSm90INS1_25CollectiveMainloopFwdSm90ILi2EN4cute5tupleIJNS5_1CILi1EEES8_S8_EEENS6_IJNS7_ILi128EEENS7_ILi96EEENS7_ILi64EEEEEELi256ENS_6half_tEfNS_4arch4Sm90ELb1ELb0ELb1ELb1ELb0ELb1ELb1ELb1ELb0ELb1ELb1ELb0EEENS1_21CollectiveEpilogueFwdINS6_IJSA_NS7_ILi256EEESB_EEES9_SE_SG_Li256ELb1ELb1ELb1ELb0EEENS1_36VarlenDynamicPersistentTileSchedulerILi128ELi96ELi256ELi128ELb1ELb1ELb1ELb1ELb1ELb1EEEEEEEEEvNT_6ParamsE,@"STO_CUDA_ENTRY STV_DEFAULT"
_ZN7cutlass13device_kernelIN5flash11enable_sm90INS1_16FlashAttnFwdSm90INS1_25CollectiveMainloopFwdSm90ILi2EN4cute5tupleIJNS5_1CILi1EEES8_S8_EEENS6_IJNS7_ILi128EEENS7_ILi96EEENS7_ILi64EEEEEELi256ENS_6half_tEfNS_4arch4Sm90ELb1ELb0ELb1ELb1ELb0ELb1ELb1ELb1ELb0ELb1ELb1ELb0EEENS1_21CollectiveEpilogueFwdINS6_IJSA_NS7_ILi256EEESB_EEES9_SE_SG_Li256ELb1ELb1ELb1ELb0EEENS1_36VarlenDynamicPersistentTileSchedulerILi128ELi96ELi256ELi128ELb1ELb1ELb1ELb1ELb1ELb1EEEEEEEEEvNT_6ParamsE:
[----:B------:R-:W-:Y:S01]  /*0000*/  LDC R1, c[0x0][0x37c] ;  /* 0x0000df00ff017b82 */ /* 0x000fe20000000800 */
[----:B------:R-:W-:Y:S05]  /*0010*/  EXIT ;  /* 0x000000000000794d */ /* 0x000fea0003800000 */
.L_x_44:
        /* <DEDUP_REMOVED lines=14> */
.L_x_89:


//--------------------- .nv.shared.reserved.0     --------------------------
	.section	.nv.shared.reserved.0,"aw",@nobits
	.weak		__nv_reservedSMEM_offset_0_alias
	.size		__nv_reservedSMEM_offset_0_alias, 0, 64
	.other		__nv_reservedSMEM_offset_0_alias,@"STO_CUDA_RESERVED_SHARED STV_DEFAULT"
__nv_reservedSMEM_offset_0_alias:
	.zero		0
	.zero		64


//--------------------- .nv.global                --------------------------
	.section	.nv.global,"aw",@nobits
.nv.global:
	.type		_ZN81_INTERNAL_2bd1f99c_45_flash_fwd_hdimdiff_fp16_split_softcap_sm90_cu_9d2915ae_35504cute1_E,@object
	.size		_ZN81_INTERNAL_2bd1f99c_45_flash_fwd_hdimdiff_fp16_split_softcap_sm90_cu_9d2915ae_35504cute1_E,(_ZN81_INTERNAL_2bd1f99c_45_flash_fwd_hdimdiff_fp16_split_softcap_sm90_cu_9d2915ae_35504cuda3std3__45__cpo6cbeginE - _ZN81_INTERNAL_2bd1f99c_45_flash_fwd_hdimdiff_fp16_split_softcap_sm90_cu_9d2915ae_35504cute1_E)
_ZN81_INTERNAL_2bd1f99c_45_flash_fwd_hdimdiff_fp16_split_softcap_sm90_cu_9d2915ae_35504cute1_E:
	.zero		1
	.type		_ZN81_INTERNAL_2bd1f99c_45_flash_fwd_hdimdiff_fp16_split_softcap_sm90_cu_9d2915ae_35504cuda3std3__45__cpo6cbeginE,@object
	.size		_ZN81_INTERNAL_2bd1f99c_45_flash_fwd_hdimdiff_fp16_split_softcap_sm90_cu_9d2915ae_35504cuda3std3__45__cpo6cbeginE,(_ZN81_INTERNAL_2bd1f99c_45_flash_fwd_hdimdiff_fp16_split_softcap_sm90_cu_9d2915ae_35504cuda3std3__48in_placeE - _ZN81_INTERNAL_2bd1f99c_45_flash_fwd_hdimdiff_fp16_split_softcap_sm90_cu_9d2915ae_35504cuda3std3__45__cpo6cbeginE)
_ZN81_INTERNAL_2bd1f99c_45_flash_fwd_hdimdiff_fp16_split_softcap_sm90_cu_9d2915ae_35504cuda3std3__45__cpo6cbeginE:
	.zero		1
	.type		_ZN81_INTERNAL_2bd1f99c_45_flash_fwd_hdimdiff_fp16_split_softcap_sm90_cu_9d2915ae_35504cuda3std3__48in_placeE,@object
	.size		_ZN81_INTERNAL_2bd1f99c_45_flash_fwd_hdimdiff_fp16_split_softcap_sm90_cu_9d2915ae_35504cuda3std3__48in_placeE,(_ZN81_INTERNAL_2bd1f99c_45_flash_fwd_hdimdiff_fp16_split_softcap_sm90_cu_9d2915ae_35504cuda3std6ranges3__45__cpo9iter_moveE - _ZN81_INTERNAL_2bd1f99c_45_flash_fwd_hdimdiff_fp16_split_softcap_sm90_cu_9d2915ae_35504cuda3std3__48in_placeE)
_ZN81_INTERNAL_2bd1f99c_45_flash_fwd_hdimdiff_fp16_split_softcap_sm90_cu_9d2915ae_35504cuda3std3__48in_placeE:
	.zero		1
	.type		_ZN81_INTERNAL_2bd1f99c_45_flash_fwd_hdimdiff_fp16_split_softcap_sm90_cu_9d2915ae_35504cuda3std6ranges3__45__cpo9iter_moveE,@object
	.size		_ZN81_INTERNAL_2bd1f99c_45_flash_fwd_hdimdiff_fp16_split_softcap_sm90_cu_9d2915ae_35504cuda3std6ranges3__45__cpo9iter_moveE,(_ZN81_INTERNAL_2bd1f99c_45_flash_fwd_hdimdiff_fp16_split_softcap_sm90_cu_9d2915ae_35504cuda3std3__45__cpo5beginE - _ZN81_INTERNAL_2bd1f99c_45_flash_fwd_hdimdiff_fp16_split_softcap_sm90_cu_9d2915ae_35504cuda3std6ranges3__45__cpo9iter_moveE)
_ZN81_INTERNAL_2bd1f99c_45_flash_fwd_hdimdiff_fp16_split_softcap_sm90_cu_9d2915ae_35504cuda3std6ranges3__45__cpo9iter_moveE:
	.zero		1
	.type		_ZN81_INTERNAL_2bd1f99c_45_flash_fwd_hdimdiff_fp16_split_softcap_sm90_cu_9d2915ae_35504cuda3std3__45__cpo5beginE,@object
	.size		_ZN81_INTERNAL_2bd1f99c_45_flash_fwd_hdimdiff_fp16_split_softcap_sm90_cu_9d2915ae_35504cuda3std3__45__cpo5beginE,(_ZN81_INTERNAL_2bd1f99c_45_flash_fwd_hdimdiff_fp16_split_softcap_sm90_cu_9d2915ae_35504cuda3std3__483_GLOBAL__N__2bd1f99c_45_flash_fwd_hdimdiff_fp16_split_softcap_sm90_cu_9d2915ae_35506ignoreE - _ZN81_INTERNAL_2bd1f99c_45_flash_fwd_hdimdiff_fp16_split_softcap_sm90_cu_9d2915ae_35504cuda3std3__45__cpo5beginE)
_ZN81_INTERNAL_2bd1f99c_45_flash_fwd_hdimdiff_fp16_split_softcap_sm90_cu_9d2915ae_35504cuda3std3__45__cpo5beginE:
	.zero		1
	.type		_ZN81_INTERNAL_2bd1f99c_45_flash_fwd_hdimdiff_fp16_split_softcap_sm90_cu_9d2915ae_35504cuda3std3__483_GLOBAL__N__2bd1f99c_45_flash_fwd_hdimdiff_fp16_split_softcap_sm90_cu_9d2915ae_35506ignoreE,@object
	.size		_ZN81_INTERNAL_2bd1f99c_45_flash_fwd_hdimdiff_fp16_split_softcap_sm90_cu_9d2915ae_35504cuda3std3__483_GLOBAL__N__2bd1f99c_45_flash_fwd_hdimdiff_fp16_split_softcap_sm90_cu_9d2915ae_35506ignoreE,(_ZN81_INTERNAL_2bd1f99c_45_flash_fwd_hdimdiff_fp16_split_softcap_sm90_cu_9d2915ae_35504cute7productE - _ZN81_INTERNAL_2bd1f99c_45_flash_fwd_hdimdiff_fp16_split_softcap_sm90_cu_9d2915ae_35504cuda3std3__483_GLOBAL__N__2bd1f99c_45_flash_fwd_hdimdiff_fp16_split_softcap_sm90_cu_9d2915ae_35506ignoreE)
_ZN81_INTERNAL_2bd1f99c_45_flash_fwd_hdimdiff_fp16_split_softcap_sm90_cu_9d2915ae_35504cuda3std3__483_GLOBAL__N__2bd1f99c_45_flash_fwd_hdimdiff_fp16_split_softcap_sm90_cu_9d2915ae_35506ignoreE:
	.zero		1
	.type		_ZN81_INTERNAL_2bd1f99c_45_flash_fwd_hdimdiff_fp16_split_softcap_sm90_cu_9d2915ae_35504cute7productE,@object
	.size		_ZN81_INTERNAL_2bd1f99c_45_flash_fwd_hdimdiff_fp16_split_softcap_sm90_cu_9d2915ae_35504cute7productE,(_ZN81_INTERNAL_2bd1f99c_45_flash_fwd_hdimdiff_fp16_split_softcap_sm90_cu_9d2915ae_35504cuda3std3__45__cpo3endE - _ZN81_INTERNAL_2bd1f99c_45_flash_fwd_hdimdiff_fp16_split_softcap_sm90_cu_9d2915ae_35504cute7productE)
_ZN81_INTERNAL_2bd1f99c_45_flash_fwd_hdimdiff_fp16_split_softcap_sm90_cu_9d2915ae_35504cute7productE:
	.zero		1
	.type		_ZN81_INTERNAL_2bd1f99c_45_flash_fwd_hdimdiff_fp16_split_softcap_sm90_cu_9d2915ae_35504cuda3std3__45__cpo3endE,@object
	.size		_ZN81_INTERNAL_2bd1f99c_45_flash_fwd_hdimdiff_fp16_split_softcap_sm90_cu_9d2915ae_35504cuda3std3__45__cpo3endE,(_ZN81_INTERNAL_2bd1f99c_45_flash_fwd_hdimdiff_fp16_split_softcap_sm90_cu_9d2915ae_35504cuda3std3__419piecewise_constructE - _ZN81_INTERNAL_2bd1f99c_45_flash_fwd_hdimdiff_fp16_split_softcap_sm90_cu_9d2915ae_35504cuda3std3__45__cpo3endE)
_ZN81_INTERNAL_2bd1f99c_45_flash_fwd_hdimdiff_fp16_split_softcap_sm90_cu_9d2915ae_35504cuda3std3__45__cpo3endE:
	.zero		1
	.type		_ZN81_INTERNAL_2bd1f99c_45_flash_fwd_hdimdiff_fp16_split_softcap_sm90_cu_9d2915ae_35504cuda3std3__419piecewise_constructE,@object
	.size		_ZN81_INTERNAL_2bd1f99c_45_flash_fwd_hdimdiff_fp16_split_softcap_sm90_cu_9d2915ae_35504cuda3std3__419piecewise_constructE,(_ZN81_INTERNAL_2bd1f99c_45_flash_fwd_hdimdiff_fp16_split_softcap_sm90_cu_9d2915ae_35504cuda3std3__45__cpo4cendE - _ZN81_INTERNAL_2bd1f99c_45_flash_fwd_hdimdiff_fp16_split_softcap_sm90_cu_9d2915ae_35504cuda3std3__419piecewise_constructE)
_ZN81_INTERNAL_2bd1f99c_45_flash_fwd_hdimdiff_fp16_split_softcap_sm90_cu_9d2915ae_35504cuda3std3__419piecewise_constructE:
	.zero		1
	.type		_ZN81_INTERNAL_2bd1f99c_45_flash_fwd_hdimdiff_fp16_split_softcap_sm90_cu_9d2915ae_35504cuda3std3__45__cpo4cendE,@object
	.size		_ZN81_INTERNAL_2bd1f99c_45_flash_fwd_hdimdiff_fp16_split_softcap_sm90_cu_9d2915ae_35504cuda3std3__45__cpo4cendE,(_ZN81_INTERNAL_2bd1f99c_45_flash_fwd_hdimdiff_fp16_split_softcap_sm90_cu_9d2915ae_35504cuda3std6ranges3__45__cpo4swapE - _ZN81_INTERNAL_2bd1f99c_45_flash_fwd_hdimdiff_fp16_split_softcap_sm90_cu_9d2915ae_35504cuda3std3__45__cpo4cendE)
_ZN81_INTERNAL_2bd1f99c_45_flash_fwd_hdimdiff_fp16_split_softcap_sm90_cu_9d2915ae_35504cuda3std3__45__cpo4cendE:
	.zero		1
	.type		_ZN81_INTERNAL_2bd1f99c_45_flash_fwd_hdimdiff_fp16_split_softcap_sm90_cu_9d2915ae_35504cuda3std6ranges3__45__cpo4swapE,@object
	.size		_ZN81_INTERNAL_2bd1f99c_45_flash_fwd_hdimdiff_fp16_split_softcap_sm90_cu_9d2915ae_35504cuda3std6ranges3__45__cpo4swapE,(.L_7 - _ZN81_INTERNAL_2bd1f99c_45_flash_fwd_hdimdiff_fp16_split_softcap_sm90_cu_9d2915ae_35504cuda3std6ranges3__45__cpo4swapE)
_ZN81_INTERNAL_2bd1f99c_45_flash_fwd_hdimdiff_fp16_split_softcap_sm90_cu_9d2915ae_35504cuda3std6ranges3__45__cpo4swapE:
	.zero		1
.L_7:


//--------------------- .nv.constant0._ZN7cutlass13device_kernelIN5flash11enable_sm90INS1_16FlashAttnFwdSm90INS1_25CollectiveMainloopFwdSm90ILi2EN4cute5tupleIJNS5_1CILi1EEES8_S8_EEENS6_IJNS7_ILi128EEESA_NS7_ILi192EEEEEELi128ENS_6half_tEfNS_4arch4Sm90ELb0ELb0ELb1ELb0ELb0ELb0ELb0ELb1ELb1ELb1ELb1ELb0EEENS1_21CollectiveEpilogueFwdINS6_IJSA_SA_SA_EEES9_SD_SF_Li256ELb0ELb1ELb1ELb0EEENS1_19SingleTileSchedulerILb0ELb1ELb1ELi128EEEEEEEEEvNT_6ParamsE --------------------------
	.section	.nv.constant0._ZN7cutlass13device_kernelIN5flash11enable_sm90INS1_16FlashAttnFwdSm90INS1_25CollectiveMainloopFwdSm90ILi2EN4cute5tupleIJNS5_1CILi1EEES8_S8_EEENS6_IJNS7_ILi128EEESA_NS7_ILi192EEEEEELi128ENS_6half_tEfNS_4arch4Sm90ELb0ELb0ELb1ELb0ELb0ELb0ELb0ELb1ELb1ELb1ELb1ELb0EEENS1_21CollectiveEpilogueFwdINS6_IJSA_SA_SA_EEES9_SD_SF_Li256ELb0ELb1ELb1ELb0EEENS1_19SingleTileSchedulerILb0ELb1ELb1ELi128EEEEEEEEEvNT_6ParamsE,"a",@progbits
	.sectionflags	@""
	.align	4
.nv.constant0._ZN7cutlass13device_kernelIN5flash11enable_sm90INS1_16FlashAttnFwdSm90INS1_25CollectiveMainloopFwdSm90ILi2EN4cute5tupleIJNS5_1CILi1EEES8_S8_EEENS6_IJNS7_ILi128EEESA_NS7_ILi192EEEEEELi128ENS_6half_tEfNS_4arch4Sm90ELb0ELb0ELb1ELb0ELb0ELb0ELb0ELb1ELb1ELb1ELb1ELb0EEENS1_21CollectiveEpilogueFwdINS6_IJSA_SA_SA_EEES9_SD_SF_Li256ELb0ELb1ELb1ELb0EEENS1_19SingleTileSchedulerILb0ELb1ELb1ELi128EEEEEEEEEvNT_6ParamsE:
	.zero		3456


//--------------------- .nv.constant0._ZN7cutlass13device_kernelIN5flash11enable_sm90INS1_16FlashAttnFwdSm90INS1_25CollectiveMainloopFwdSm90ILi2EN4cute5tupleIJNS5_1CILi1EEES8_S8_EEENS6_IJNS7_ILi128EEESA_NS7_ILi192EEEEEELi128ENS_6half_tEfNS_4arch4Sm90ELb0ELb0ELb1ELb1ELb0ELb0ELb0ELb1ELb1ELb1ELb1ELb0EEENS1_21CollectiveEpilogueFwdINS6_IJSA_SA_SA_EEES9_SD_SF_Li256ELb1ELb1ELb1ELb0EEENS1_36VarlenDynamicPersistentTileSchedulerILi128ELi128ELi256ELi128ELb1ELb1ELb1ELb0ELb1ELb1EEEEEEEEEvNT_6ParamsE --------------------------
	.section	.nv.constant0._ZN7cutlass13device_kernelIN5flash11enable_sm90INS1_16FlashAttnFwdSm90INS1_25CollectiveMainloopFwdSm90ILi2EN4cute5tupleIJNS5_1CILi1EEES8_S8_EEENS6_IJNS7_ILi128EEESA_NS7_ILi192EEEEEELi128ENS_6half_tEfNS_4arch4Sm90ELb0ELb0ELb1ELb1ELb0ELb0ELb0ELb1ELb1ELb1ELb1ELb0EEENS1_21CollectiveEpilogueFwdINS6_IJSA_SA_SA_EEES9_SD_SF_Li256ELb1ELb1ELb1ELb0EEENS1_36VarlenDynamicPersistentTileSchedulerILi128ELi128ELi256ELi128ELb1ELb1ELb1ELb0ELb1ELb1EEEEEEEEEvNT_6ParamsE,"a",@progbits
	.sectionflags	@""
	.align	4
.nv.constant0._ZN7cutlass13device_kernelIN5flash11enable_sm90INS1_16FlashAttnFwdSm90INS1_25CollectiveMainloopFwdSm90ILi2EN4cute5tupleIJNS5_1CILi1EEES8_S8_EEENS6_IJNS7_ILi128EEESA_NS7_ILi192EEEEEELi128ENS_6half_tEfNS_4arch4Sm90ELb0ELb0ELb1ELb1ELb0ELb0ELb0ELb1ELb1ELb1ELb1ELb0EEENS1_21CollectiveEpilogueFwdINS6_IJSA_SA_SA_EEES9_SD_SF_Li256ELb1ELb1ELb1ELb0EEENS1_36VarlenDynamicPersistentTileSchedulerILi128ELi128ELi256ELi128ELb1ELb1ELb1ELb0ELb1ELb1EEEEEEEEEvNT_6ParamsE:
	.zero		3584


//--------------------- .nv.constant0._ZN7cutlass13device_kernelIN5flash11enable_sm90INS1_16FlashAttnFwdSm90INS1_25CollectiveMainloopFwdSm90ILi2EN4cute5tupleIJNS5_1CILi1EEES8_S8_EEENS6_IJNS7_ILi128EEESA_NS7_ILi192EEEEEELi128ENS_6half_tEfNS_4arch4Sm90ELb0ELb0ELb1ELb1ELb0ELb1ELb0ELb1ELb1ELb1ELb1ELb0EEENS1_21CollectiveEpilogueFwdINS6_IJSA_SA_SA_EEES9_SD_SF_Li256ELb1ELb1ELb1ELb0EEENS1_36VarlenDynamicPersistentTileSchedulerILi128ELi128ELi256ELi128ELb1ELb1ELb1ELb0ELb1ELb1EEEEEEEEEvNT_6ParamsE --------------------------
	.section	.nv.constant0._ZN7cutlass13device_kernelIN5flash11enable_sm90INS1_16FlashAttnFwdSm90INS1_25CollectiveMainloopFwdSm90ILi2EN4cute5tupleIJNS5_1CILi1EEES8_S8_EEENS6_IJNS7_ILi128EEESA_NS7_ILi192EEEEEELi128ENS_6half_tEfNS_4arch4Sm90ELb0ELb0ELb1ELb1ELb0ELb1ELb0ELb1ELb1ELb1ELb1ELb0EEENS1_21CollectiveEpilogueFwdINS6_IJSA_SA_SA_EEES9_SD_SF_Li256ELb1ELb1ELb1ELb0EEENS1_36VarlenDynamicPersistentTileSchedulerILi128ELi128ELi256ELi128ELb1ELb1ELb1ELb0ELb1ELb1EEEEEEEEEvNT_6ParamsE,"a",@progbits
	.sectionflags	@""
	.align	4
.nv.constant0._ZN7cutlass13device_kernelIN5flash11enable_sm90INS1_16FlashAttnFwdSm90INS1_25CollectiveMainloopFwdSm90ILi2EN4cute5tupleIJNS5_1CILi1EEES8_S8_EEENS6_IJNS7_ILi128EEESA_NS7_ILi192EEEEEELi128ENS_6half_tEfNS_4arch4Sm90ELb0ELb0ELb1ELb1ELb0ELb1ELb0ELb1ELb1ELb1ELb1ELb0EEENS1_21CollectiveEpilogueFwdINS6_IJSA_SA_SA_EEES9_SD_SF_Li256ELb1ELb1ELb1ELb0EEENS1_36VarlenDynamicPersistentTileSchedulerILi128ELi128ELi256ELi128ELb1ELb1ELb1ELb0ELb1ELb1EEEEEEEEEvNT_6ParamsE:
	.zero		3584


//--------------------- .nv.constant0._ZN7cutlass13device_kernelIN5flash11enable_sm90INS1_16FlashAttnFwdSm90INS1_25CollectiveMainloopFwdSm90ILi2EN4cute5tupleIJNS5_1CILi1EEES8_S8_EEENS6_IJNS7_ILi128EEENS7_ILi96EEENS7_ILi192EEEEEELi128ENS_6half_tEfNS_4arch4Sm90ELb0ELb1ELb1ELb0ELb0ELb0ELb0ELb1ELb1ELb1ELb1ELb0EEENS1_21CollectiveEpilogueFwdINS6_IJSA_SA_SB_EEES9_SE_SG_Li256ELb0ELb1ELb1ELb0EEENS1_19SingleTileSchedulerILb0ELb1ELb1ELi128EEEEEEEEEvNT_6ParamsE --------------------------
	.section	.nv.constant0._ZN7cutlass13device_kernelIN5flash11enable_sm90INS1_16FlashAttnFwdSm90INS1_25CollectiveMainloopFwdSm90ILi2EN4cute5tupleIJNS5_1CILi1EEES8_S8_EEENS6_IJNS7_ILi128EEENS7_ILi96EEENS7_ILi192EEEEEELi128ENS_6half_tEfNS_4arch4Sm90ELb0ELb1ELb1ELb0ELb0ELb0ELb0ELb1ELb1ELb1ELb1ELb0EEENS1_21CollectiveEpilogueFwdINS6_IJSA_SA_SB_EEES9_SE_SG_Li256ELb0ELb1ELb1ELb0EEENS1_19SingleTileSchedulerILb0ELb1ELb1ELi128EEEEEEEEEvNT_6ParamsE,"a",@progbits
	.sectionflags	@""
	.align	4
.nv.constant0._ZN7cutlass13device_kernelIN5flash11enable_sm90INS1_16FlashAttnFwdSm90INS1_25CollectiveMainloopFwdSm90ILi2EN4cute5tupleIJNS5_1CILi1EEES8_S8_EEENS6_IJNS7_ILi128EEENS7_ILi96EEENS7_ILi192EEEEEELi128ENS_6half_tEfNS_4arch4Sm90ELb0ELb1ELb1ELb0ELb0ELb0ELb0ELb1ELb1ELb1ELb1ELb0EEENS1_21CollectiveEpilogueFwdINS6_IJSA_SA_SB_EEES9_SE_SG_Li256ELb0ELb1ELb1ELb0EEENS1_19SingleTileSchedulerILb0ELb1ELb1ELi128EEEEEEEEEvNT_6ParamsE:
	.zero		3456


//--------------------- .nv.constant0._ZN7cutlass13device_kernelIN5flash11enable_sm90INS1_16FlashAttnFwdSm90INS1_25CollectiveMainloopFwdSm90ILi2EN4cute5tupleIJNS5_1CILi1EEES8_S8_EEENS6_IJNS7_ILi128EEENS7_ILi96EEENS7_ILi192EEEEEELi128ENS_6half_tEfNS_4arch4Sm90ELb0ELb1ELb1ELb1ELb0ELb0ELb0ELb1ELb1ELb1ELb1ELb0EEENS1_21CollectiveEpilogueFwdINS6_IJSA_SA_SB_EEES9_SE_SG_Li256ELb1ELb1ELb1ELb0EEENS1_36VarlenDynamicPersistentTileSchedulerILi128ELi96ELi256ELi128ELb1ELb1ELb1ELb1ELb0ELb1EEEEEEEEEvNT_6ParamsE --------------------------
	.section	.nv.constant0._ZN7cutlass13device_kernelIN5flash11enable_sm90INS1_16FlashAttnFwdSm90INS1_25CollectiveMainloopFwdSm90ILi2EN4cute5tupleIJNS5_1CILi1EEES8_S8_EEENS6_IJNS7_ILi128EEENS7_ILi96EEENS7_ILi192EEEEEELi128ENS_6half_tEfNS_4arch4Sm90ELb0ELb1ELb1ELb1ELb0ELb0ELb0ELb1ELb1ELb1ELb1ELb0EEENS1_21CollectiveEpilogueFwdINS6_IJSA_SA_SB_EEES9_SE_SG_Li256ELb1ELb1ELb1ELb0EEENS1_36VarlenDynamicPersistentTileSchedulerILi128ELi96ELi256ELi128ELb1ELb1ELb1ELb1ELb0ELb1EEEEEEEEEvNT_6ParamsE,"a",@progbits
	.sectionflags	@""
	.align	4
.nv.constant0._ZN7cutlass13device_kernelIN5flash11enable_sm90INS1_16FlashAttnFwdSm90INS1_25CollectiveMainloopFwdSm90ILi2EN4cute5tupleIJNS5_1CILi1EEES8_S8_EEENS6_IJNS7_ILi128EEENS7_ILi96EEENS7_ILi192EEEEEELi128ENS_6half_tEfNS_4arch4Sm90ELb0ELb1ELb1ELb1ELb0ELb0ELb0ELb1ELb1ELb1ELb1ELb0EEENS1_21CollectiveEpilogueFwdINS6_IJSA_SA_SB_EEES9_SE_SG_Li256ELb1ELb1ELb1ELb0EEENS1_36VarlenDynamicPersistentTileSchedulerILi128ELi96ELi256ELi128ELb1ELb1ELb1ELb1ELb0ELb1EEEEEEEEEvNT_6ParamsE:
	.zero		3584


//--------------------- .nv.constant0._ZN7cutlass13device_kernelIN5flash11enable_sm90INS1_16FlashAttnFwdSm90INS1_25CollectiveMainloopFwdSm90ILi2EN4cute5tupleIJNS5_1CILi1EEES8_S8_EEENS6_IJNS7_ILi128EEENS7_ILi96EEENS7_ILi192EEEEEELi128ENS_6half_tEfNS_4arch4Sm90ELb0ELb1ELb1ELb1ELb0ELb1ELb0ELb1ELb1ELb1ELb1ELb0EEENS1_21CollectiveEpilogueFwdINS6_IJSA_SA_SB_EEES9_SE_SG_Li256ELb1ELb1ELb1ELb0EEENS1_36VarlenDynamicPersistentTileSchedulerILi128ELi96ELi256ELi128ELb1ELb1ELb1ELb1ELb0ELb1EEEEEEEEEvNT_6ParamsE --------------------------
	.section	.nv.constant0._ZN7cutlass13device_kernelIN5flash11enable_sm90INS1_16FlashAttnFwdSm90INS1_25CollectiveMainloopFwdSm90ILi2EN4cute5tupleIJNS5_1CILi1EEES8_S8_EEENS6_IJNS7_ILi128EEENS7_ILi96EEENS7_ILi192EEEEEELi128ENS_6half_tEfNS_4arch4Sm90ELb0ELb1ELb1ELb1ELb0ELb1ELb0ELb1ELb1ELb1ELb1ELb0EEENS1_21CollectiveEpilogueFwdINS6_IJSA_SA_SB_EEES9_SE_SG_Li256ELb1ELb1ELb1ELb0EEENS1_36VarlenDynamicPersistentTileSchedulerILi128ELi96ELi256ELi128ELb1ELb1ELb1ELb1ELb0ELb1EEEEEEEEEvNT_6ParamsE,"a",@progbits
	.sectionflags	@""
	.align	4
.nv.constant0._ZN7cutlass13device_kernelIN5flash11enable_sm90INS1_16FlashAttnFwdSm90INS1_25CollectiveMainloopFwdSm90ILi2EN4cute5tupleIJNS5_1CILi1EEES8_S8_EEENS6_IJNS7_ILi128EEENS7_ILi96EEENS7_ILi192EEEEEELi128ENS_6half_tEfNS_4arch4Sm90ELb0ELb1ELb1ELb1ELb0ELb1ELb0ELb1ELb1ELb1ELb1ELb0EEENS1_21CollectiveEpilogueFwdINS6_IJSA_SA_SB_EEES9_SE_SG_Li256ELb1ELb1ELb1ELb0EEENS1_36VarlenDynamicPersistentTileSchedulerILi128ELi96ELi256ELi128ELb1ELb1ELb1ELb1ELb0ELb1EEEEEEEEEvNT_6ParamsE:
	.zero		3584


//--------------------- .nv.constant0._ZN7cutlass13device_kernelIN5flash11enable_sm90INS1_16FlashAttnFwdSm90INS1_25CollectiveMainloopFwdSm90ILi2EN4cute5tupleIJNS5_1CILi1EEES8_S8_EEENS6_IJNS7_ILi128EEESA_NS7_ILi192EEEEEELi128ENS_6half_tEfNS_4arch4Sm90ELb1ELb0ELb1ELb0ELb0ELb0ELb0ELb1ELb1ELb1ELb1ELb0EEENS1_21CollectiveEpilogueFwdINS6_IJSA_SA_SA_EEES9_SD_SF_Li256ELb0ELb1ELb1ELb0EEENS1_19SingleTileSchedulerILb0ELb1ELb1ELi128EEEEEEEEEvNT_6ParamsE --------------------------
	.section	.nv.constant0._ZN7cutlass13device_kernelIN5flash11enable_sm90INS1_16FlashAttnFwdSm90INS1_25CollectiveMainloopFwdSm90ILi2EN4cute5tupleIJNS5_1CILi1EEES8_S8_EEENS6_IJNS7_ILi128EEESA_NS7_ILi192EEEEEELi128ENS_6half_tEfNS_4arch4Sm90ELb1ELb0ELb1ELb0ELb0ELb0ELb0ELb1ELb1ELb1ELb1ELb0EEENS1_21CollectiveEpilogueFwdINS6_IJSA_SA_SA_EEES9_SD_SF_Li256ELb0ELb1ELb1ELb0EEENS1_19SingleTileSchedulerILb0ELb1ELb1ELi128EEEEEEEEEvNT_6ParamsE,"a",@progbits
	.sectionflags	@""
	.align	4
.nv.constant0._ZN7cutlass13device_kernelIN5flash11enable_sm90INS1_16FlashAttnFwdSm90INS1_25CollectiveMainloopFwdSm90ILi2EN4cute5tupleIJNS5_1CILi1EEES8_S8_EEENS6_IJNS7_ILi128EEESA_NS7_ILi192EEEEEELi128ENS_6half_tEfNS_4arch4Sm90ELb1ELb0ELb1ELb0ELb0ELb0ELb0ELb1ELb1ELb1ELb1ELb0EEENS1_21CollectiveEpilogueFwdINS6_IJSA_SA_SA_EEES9_SD_SF_Li256ELb0ELb1ELb1ELb0EEENS1_19SingleTileSchedulerILb0ELb1ELb1ELi128EEEEEEEEEvNT_6ParamsE:
	.zero		3456


//--------------------- .nv.constant0._ZN7cutlass13device_kernelIN5flash11enable_sm90INS1_16FlashAttnFwdSm90INS1_25CollectiveMainloopFwdSm90ILi2EN4cute5tupleIJNS5_1CILi1EEES8_S8_EEENS6_IJNS7_ILi128EEESA_NS7_ILi192EEEEEELi128ENS_6half_tEfNS_4arch4Sm90ELb1ELb0ELb1ELb1ELb0ELb0ELb0ELb1ELb1ELb1ELb1ELb0EEENS1_21CollectiveEpilogueFwdINS6_IJSA_SA_SA_EEES9_SD_SF_Li256ELb1ELb1ELb1ELb0EEENS1_36VarlenDynamicPersistentTileSchedulerILi128ELi128ELi256ELi128ELb1ELb1ELb1ELb1ELb1ELb1EEEEEEEEEvNT_6ParamsE --------------------------
	.section	.nv.constant0._ZN7cutlass13device_kernelIN5flash11enable_sm90INS1_16FlashAttnFwdSm90INS1_25CollectiveMainloopFwdSm90ILi2EN4cute5tupleIJNS5_1CILi1EEES8_S8_EEENS6_IJNS7_ILi128EEESA_NS7_ILi192EEEEEELi128ENS_6half_tEfNS_4arch4Sm90ELb1ELb0ELb1ELb1ELb0ELb0ELb0ELb1ELb1ELb1ELb1ELb0EEENS1_21CollectiveEpilogueFwdINS6_IJSA_SA_SA_EEES9_SD_SF_Li256ELb1ELb1ELb1ELb0EEENS1_36VarlenDynamicPersistentTileSchedulerILi128ELi128ELi256ELi128ELb1ELb1ELb1ELb1ELb1ELb1EEEEEEEEEvNT_6ParamsE,"a",@progbits
	.sectionflags	@""
	.align	4
.nv.constant0._ZN7cutlass13device_kernelIN5flash11enable_sm90INS1_16FlashAttnFwdSm90INS1_25CollectiveMainloopFwdSm90ILi2EN4cute5tupleIJNS5_1CILi1EEES8_S8_EEENS6_IJNS7_ILi128EEESA_NS7_ILi192EEEEEELi128ENS_6half_tEfNS_4arch4Sm90ELb1ELb0ELb1ELb1ELb0ELb0ELb0ELb1ELb1ELb1ELb1ELb0EEENS1_21CollectiveEpilogueFwdINS6_IJSA_SA_SA_EEES9_SD_SF_Li256ELb1ELb1ELb1ELb0EEENS1_36VarlenDynamicPersistentTileSchedulerILi128ELi128ELi256ELi128ELb1ELb1ELb1ELb1ELb1ELb1EEEEEEEEEvNT_6ParamsE:
	.zero		3584


//--------------------- .nv.constant0._ZN7cutlass13device_kernelIN5flash11enable_sm90INS1_16FlashAttnFwdSm90INS1_25CollectiveMainloopFwdSm90ILi2EN4cute5tupleIJNS5_1CILi1EEES8_S8_EEENS6_IJNS7_ILi128EEESA_NS7_ILi192EEEEEELi128ENS_6half_tEfNS_4arch4Sm90ELb1ELb0ELb1ELb1ELb0ELb1ELb0ELb1ELb1ELb1ELb1ELb0EEENS1_21CollectiveEpilogueFwdINS6_IJSA_SA_SA_EEES9_SD_SF_Li256ELb1ELb1ELb1ELb0EEENS1_36VarlenDynamicPersistentTileSchedulerILi128ELi128ELi256ELi128ELb1ELb1ELb1ELb1ELb1ELb1EEEEEEEEEvNT_6ParamsE --------------------------
	.section	.nv.constant0._ZN7cutlass13device_kernelIN5flash11enable_sm90INS1_16FlashAttnFwdSm90INS1_25CollectiveMainloopFwdSm90ILi2EN4cute5tupleIJNS5_1CILi1EEES8_S8_EEENS6_IJNS7_ILi128EEESA_NS7_ILi192EEEEEELi128ENS_6half_tEfNS_4arch4Sm90ELb1ELb0ELb1ELb1ELb0ELb1ELb0ELb1ELb1ELb1ELb1ELb0EEENS1_21CollectiveEpilogueFwdINS6_IJSA_SA_SA_EEES9_SD_SF_Li256ELb1ELb1ELb1ELb0EEENS1_36VarlenDynamicPersistentTileSchedulerILi128ELi128ELi256ELi128ELb1ELb1ELb1ELb1ELb1ELb1EEEEEEEEEvNT_6ParamsE,"a",@progbits
	.sectionflags	@""
	.align	4
.nv.constant0._ZN7cutlass13device_kernelIN5flash11enable_sm90INS1_16FlashAttnFwdSm90INS1_25CollectiveMainloopFwdSm90ILi2EN4cute5tupleIJNS5_1CILi1EEES8_S8_EEENS6_IJNS7_ILi128EEESA_NS7_ILi192EEEEEELi128ENS_6half_tEfNS_4arch4Sm90ELb1ELb0ELb1ELb1ELb0ELb1ELb0ELb1ELb1ELb1ELb1ELb0EEENS1_21CollectiveEpilogueFwdINS6_IJSA_SA_SA_EEES9_SD_SF_Li256ELb1ELb1ELb1ELb0EEENS1_36VarlenDynamicPersistentTileSchedulerILi128ELi128ELi256ELi128ELb1ELb1ELb1ELb1ELb1ELb1EEEEEEEEEvNT_6ParamsE:
	.zero		3584


//--------------------- .nv.constant0._ZN7cutlass13device_kernelIN5flash11enable_sm90INS1_16FlashAttnFwdSm90INS1_25CollectiveMainloopFwdSm90ILi2EN4cute5tupleIJNS5_1CILi1EEES8_S8_EEENS6_IJNS7_ILi64EEESA_SA_EEELi512ENS_6half_tEfNS_4arch4Sm90ELb0ELb0ELb1ELb0ELb0ELb0ELb0ELb0ELb0ELb1ELb1ELb0EEENS1_21CollectiveEpilogueFwdINS6_IJSA_NS7_ILi512EEESA_EEES9_SC_SE_Li256ELb0ELb1ELb1ELb0EEENS1_19SingleTileSchedulerILb0ELb1ELb1ELi64EEEEEEEEEvNT_6ParamsE --------------------------
	.section	.nv.constant0._ZN7cutlass13device_kernelIN5flash11enable_sm90INS1_16FlashAttnFwdSm90INS1_25CollectiveMainloopFwdSm90ILi2EN4cute5tupleIJNS5_1CILi1EEES8_S8_EEENS6_IJNS7_ILi64EEESA_SA_EEELi512ENS_6half_tEfNS_4arch4Sm90ELb0ELb0ELb1ELb0ELb0ELb0ELb0ELb0ELb0ELb1ELb1ELb0EEENS1_21CollectiveEpilogueFwdINS6_IJSA_NS7_ILi512EEESA_EEES9_SC_SE_Li256ELb0ELb1ELb1ELb0EEENS1_19SingleTileSchedulerILb0ELb1ELb1ELi64EEEEEEEEEvNT_6ParamsE,"a",@progbits
	.sectionflags	@""
	.align	4
.nv.constant0._ZN7cutlass13device_kernelIN5flash11enable_sm90INS1_16FlashAttnFwdSm90INS1_25CollectiveMainloopFwdSm90ILi2EN4cute5tupleIJNS5_1CILi1EEES8_S8_EEENS6_IJNS7_ILi64EEESA_SA_EEELi512ENS_6half_tEfNS_4arch4Sm90ELb0ELb0ELb1ELb0ELb0ELb0ELb0ELb0ELb0ELb1ELb1ELb0EEENS1_21CollectiveEpilogueFwdINS6_IJSA_NS7_ILi512EEESA_EEES9_SC_SE_Li256ELb0ELb1ELb1ELb0EEENS1_19SingleTileSchedulerILb0ELb1ELb1ELi64EEEEEEEEEvNT_6ParamsE:
	.zero		3456


//--------------------- .nv.constant0._ZN7cutlass13device_kernelIN5flash11enable_sm90INS1_16FlashAttnFwdSm90INS1_25CollectiveMainloopFwdSm90ILi2EN4cute5tupleIJNS5_1CILi1EEES8_S8_EEENS6_IJNS7_ILi64EEESA_SA_EEELi512ENS_6half_tEfNS_4arch4Sm90ELb0ELb0ELb1ELb0ELb0ELb0ELb1ELb0ELb0ELb1ELb1ELb0EEENS1_21CollectiveEpilogueFwdINS6_IJSA_NS7_ILi512EEESA_EEES9_SC_SE_Li256ELb0ELb1ELb1ELb0EEENS1_19SingleTileSchedulerILb0ELb1ELb1ELi64EEEEEEEEEvNT_6ParamsE --------------------------
	.section	.nv.constant0._ZN7cutlass13device_kernelIN5flash11enable_sm90INS1_16FlashAttnFwdSm90INS1_25CollectiveMainloopFwdSm90ILi2EN4cute5tupleIJNS5_1CILi1EEES8_S8_EEENS6_IJNS7_ILi64EEESA_SA_EEELi512ENS_6half_tEfNS_4arch4Sm90ELb0ELb0ELb1ELb0ELb0ELb0ELb1ELb0ELb0ELb1ELb1ELb0EEENS1_21CollectiveEpilogueFwdINS6_IJSA_NS7_ILi512EEESA_EEES9_SC_SE_Li256ELb0ELb1ELb1ELb0EEENS1_19SingleTileSchedulerILb0ELb1ELb1ELi64EEEEEEEEEvNT_6ParamsE,"a",@progbits
	.sectionflags	@""
	.align	4
.nv.constant0._ZN7cutlass13device_kernelIN5flash11enable_sm90INS1_16FlashAttnFwdSm90INS1_25CollectiveMainloopFwdSm90ILi2EN4cute5tupleIJNS5_1CILi1EEES8_S8_EEENS6_IJNS7_ILi64EEESA_SA_EEELi512ENS_6half_tEfNS_4arch4Sm90ELb0ELb0ELb1ELb0ELb0ELb0ELb1ELb0ELb0ELb1ELb1ELb0EEENS1_21CollectiveEpilogueFwdINS6_IJSA_NS7_ILi512EEESA_EEES9_SC_SE_Li256ELb0ELb1ELb1ELb0EEENS1_19SingleTileSchedulerILb0ELb1ELb1ELi64EEEEEEEEEvNT_6ParamsE:
	.zero		3712


//--------------------- .nv.constant0._ZN7cutlass13device_kernelIN5flash11enable_sm90INS1_16FlashAttnFwdSm90INS1_25CollectiveMainloopFwdSm90ILi2EN4cute5tupleIJNS5_1CILi1EEES8_S8_EEENS6_IJNS7_ILi64EEESA_SA_EEELi512ENS_6half_tEfNS_4arch4Sm90ELb0ELb0ELb1ELb1ELb0ELb0ELb0ELb0ELb0ELb1ELb1ELb0EEENS1_21CollectiveEpilogueFwdINS6_IJSA_NS7_ILi512EEESA_EEES9_SC_SE_Li256ELb1ELb1ELb1ELb0EEENS1_36VarlenDynamicPersistentTileSchedulerILi64ELi64ELi256ELi128ELb1ELb1ELb1ELb0ELb1ELb1EEEEEEEEEvNT_6ParamsE --------------------------
	.section	.nv.constant0._ZN7cutlass13device_kernelIN5flash11enable_sm90INS1_16FlashAttnFwdSm90INS1_25CollectiveMainloopFwdSm90ILi2EN4cute5tupleIJNS5_1CILi1EEES8_S8_EEENS6_IJNS7_ILi64EEESA_SA_EEELi512ENS_6half_tEfNS_4arch4Sm90ELb0ELb0ELb1ELb1ELb0ELb0ELb0ELb0ELb0ELb1ELb1ELb0EEENS1_21CollectiveEpilogueFwdINS6_IJSA_NS7_ILi512EEESA_EEES9_SC_SE_Li256ELb1ELb1ELb1ELb0EEENS1_36VarlenDynamicPersistentTileSchedulerILi64ELi64ELi256ELi128ELb1ELb1ELb1ELb0ELb1ELb1EEEEEEEEEvNT_6ParamsE,"a",@progbits
	.sectionflags	@""
	.align	4
.nv.constant0._ZN7cutlass13device_kernelIN5flash11enable_sm90INS1_16FlashAttnFwdSm90INS1_25CollectiveMainloopFwdSm90ILi2EN4cute5tupleIJNS5_1CILi1EEES8_S8_EEENS6_IJNS7_ILi64EEESA_SA_EEELi512ENS_6half_tEfNS_4arch4Sm90ELb0ELb0ELb1ELb1ELb0ELb0ELb0ELb0ELb0ELb1ELb1ELb0EEENS1_21CollectiveEpilogueFwdINS6_IJSA_NS7_ILi512EEESA_EEES9_SC_SE_Li256ELb1ELb1ELb1ELb0EEENS1_36VarlenDynamicPersistentTileSchedulerILi64ELi64ELi256ELi128ELb1ELb1ELb1ELb0ELb1ELb1EEEEEEEEEvNT_6ParamsE:
	.zero		3584


//--------------------- .nv.constant0._ZN7cutlass13device_kernelIN5flash11enable_sm90INS1_16FlashAttnFwdSm90INS1_25CollectiveMainloopFwdSm90ILi2EN4cute5tupleIJNS5_1CILi1EEES8_S8_EEENS6_IJNS7_ILi64EEESA_SA_EEELi512ENS_6half_tEfNS_4arch4Sm90ELb0ELb0ELb1ELb1ELb0ELb1ELb0ELb0ELb0ELb1ELb1ELb0EEENS1_21CollectiveEpilogueFwdINS6_IJSA_NS7_ILi512EEESA_EEES9_SC_SE_Li256ELb1ELb1ELb1ELb0EEENS1_36VarlenDynamicPersistentTileSchedulerILi64ELi64ELi256ELi128ELb1ELb1ELb1ELb0ELb1ELb1EEEEEEEEEvNT_6ParamsE --------------------------
	.section	.nv.constant0._ZN7cutlass13device_kernelIN5flash11enable_sm90INS1_16FlashAttnFwdSm90INS1_25CollectiveMainloopFwdSm90ILi2EN4cute5tupleIJNS5_1CILi1EEES8_S8_EEENS6_IJNS7_ILi64EEESA_SA_EEELi512ENS_6half_tEfNS_4arch4Sm90ELb0ELb0ELb1ELb1ELb0ELb1ELb0ELb0ELb0ELb1ELb1ELb0EEENS1_21CollectiveEpilogueFwdINS6_IJSA_NS7_ILi512EEESA_EEES9_SC_SE_Li256ELb1ELb1ELb1ELb0EEENS1_36VarlenDynamicPersistentTileSchedulerILi64ELi64ELi256ELi128ELb1ELb1ELb1ELb0ELb1ELb1EEEEEEEEEvNT_6ParamsE,"a",@progbits
	.sectionflags	@""
	.align	4
.nv.constant0._ZN7cutlass13device_kernelIN5flash11enable_sm90INS1_16FlashAttnFwdSm90INS1_25CollectiveMainloopFwdSm90ILi2EN4cute5tupleIJNS5_1CILi1EEES8_S8_EEENS6_IJNS7_ILi64EEESA_SA_EEELi512ENS_6half_tEfNS_4arch4Sm90ELb0ELb0ELb1ELb1ELb0ELb1ELb0ELb0ELb0ELb1ELb1ELb0EEENS1_21CollectiveEpilogueFwdINS6_IJSA_NS7_ILi512EEESA_EEES9_SC_SE_Li256ELb1ELb1ELb1ELb0EEENS1_36VarlenDynamicPersistentTileSchedulerILi64ELi64ELi256ELi128ELb1ELb1ELb1ELb0ELb1ELb1EEEEEEEEEvNT_6ParamsE:
	.zero		3584


//--------------------- .nv.constant0._ZN7cutlass13device_kernelIN5flash11enable_sm90INS1_16FlashAttnFwdSm90INS1_25CollectiveMainloopFwdSm90ILi2EN4cute5tupleIJNS5_1CILi1EEES8_S8_EEENS6_IJNS7_ILi64EEESA_SA_EEELi512ENS_6half_tEfNS_4arch4Sm90ELb0ELb0ELb1ELb1ELb0ELb0ELb1ELb0ELb0ELb1ELb1ELb0EEENS1_21CollectiveEpilogueFwdINS6_IJSA_NS7_ILi512EEESA_EEES9_SC_SE_Li256ELb1ELb1ELb1ELb0EEENS1_36VarlenDynamicPersistentTileSchedulerILi64ELi64ELi256ELi128ELb1ELb1ELb1ELb0ELb1ELb1EEEEEEEEEvNT_6ParamsE --------------------------
	.section	.nv.constant0._ZN7cutlass13device_kernelIN5flash11enable_sm90INS1_16FlashAttnFwdSm90INS1_25CollectiveMainloopFwdSm90ILi2EN4cute5tupleIJNS5_1CILi1EEES8_S8_EEENS6_IJNS7_ILi64EEESA_SA_EEELi512ENS_6half_tEfNS_4arch4Sm90ELb0ELb0ELb1ELb1ELb0ELb0ELb1ELb0ELb0ELb1ELb1ELb0EEENS1_21CollectiveEpilogueFwdINS6_IJSA_NS7_ILi512EEESA_EEES9_SC_SE_Li256ELb1ELb1ELb1ELb0EEENS1_36VarlenDynamicPersistentTileSchedulerILi64ELi64ELi256ELi128ELb1ELb1ELb1ELb0ELb1ELb1EEEEEEEEEvNT_6ParamsE,"a",@progbits
	.sectionflags	@""
	.align	4
.nv.constant0._ZN7cutlass13device_kernelIN5flash11enable_sm90INS1_16FlashAttnFwdSm90INS1_25CollectiveMainloopFwdSm90ILi2EN4cute5tupleIJNS5_1CILi1EEES8_S8_EEENS6_IJNS7_ILi64EEESA_SA_EEELi512ENS_6half_tEfNS_4arch4Sm90ELb0ELb0ELb1ELb1ELb0ELb0ELb1ELb0ELb0ELb1ELb1ELb0EEENS1_21CollectiveEpilogueFwdINS6_IJSA_NS7_ILi512EEESA_EEES9_SC_SE_Li256ELb1ELb1ELb1ELb0EEENS1_36VarlenDynamicPersistentTileSchedulerILi64ELi64ELi256ELi128ELb1ELb1ELb1ELb0ELb1ELb1EEEEEEEEEvNT_6ParamsE:
	.zero		3840


//--------------------- .nv.constant0._ZN7cutlass13device_kernelIN5flash11enable_sm90INS1_16FlashAttnFwdSm90INS1_25CollectiveMainloopFwdSm90ILi2EN4cute5tupleIJNS5_1CILi1EEES8_S8_EEENS6_IJNS7_ILi64EEESA_SA_EEELi512ENS_6half_tEfNS_4arch4Sm90ELb0ELb0ELb1ELb1ELb0ELb1ELb1ELb0ELb0ELb1ELb1ELb0EEENS1_21CollectiveEpilogueFwdINS6_IJSA_NS7_ILi512EEESA_EEES9_SC_SE_Li256ELb1ELb1ELb1ELb0EEENS1_36VarlenDynamicPersistentTileSchedulerILi64ELi64ELi256ELi128ELb1ELb1ELb1ELb0ELb1ELb1EEEEEEEEEvNT_6ParamsE --------------------------
	.section	.nv.constant0._ZN7cutlass13device_kernelIN5flash11enable_sm90INS1_16FlashAttnFwdSm90INS1_25CollectiveMainloopFwdSm90ILi2EN4cute5tupleIJNS5_1CILi1EEES8_S8_EEENS6_IJNS7_ILi64EEESA_SA_EEELi512ENS_6half_tEfNS_4arch4Sm90ELb0ELb0ELb1ELb1ELb0ELb1ELb1ELb0ELb0ELb1ELb1ELb0EEENS1_21CollectiveEpilogueFwdINS6_IJSA_NS7_ILi512EEESA_EEES9_SC_SE_Li256ELb1ELb1ELb1ELb0EEENS1_36VarlenDynamicPersistentTileSchedulerILi64ELi64ELi256ELi128ELb1ELb1ELb1ELb0ELb1ELb1EEEEEEEEEvNT_6ParamsE,"a",@progbits
	.sectionflags	@""
	.align	4
.nv.constant0._ZN7cutlass13device_kernelIN5flash11enable_sm90INS1_16FlashAttnFwdSm90INS1_25CollectiveMainloopFwdSm90ILi2EN4cute5tupleIJNS5_1CILi1EEES8_S8_EEENS6_IJNS7_ILi64EEESA_SA_EEELi512ENS_6half_tEfNS_4arch4Sm90ELb0ELb0ELb1ELb1ELb0ELb1ELb1ELb0ELb0ELb1ELb1ELb0EEENS1_21CollectiveEpilogueFwdINS6_IJSA_NS7_ILi512EEESA_EEES9_SC_SE_Li256ELb1ELb1ELb1ELb0EEENS1_36VarlenDynamicPersistentTileSchedulerILi64ELi64ELi256ELi128ELb1ELb1ELb1ELb0ELb1ELb1EEEEEEEEEvNT_6ParamsE:
	.zero		3840


//--------------------- .nv.constant0._ZN7cutlass13device_kernelIN5flash11enable_sm90INS1_16FlashAttnFwdSm90INS1_25CollectiveMainloopFwdSm90ILi2EN4cute5tupleIJNS5_1CILi1EEES8_S8_EEENS6_IJNS7_ILi64EEESA_SA_EEELi512ENS_6half_tEfNS_4arch4Sm90ELb0ELb1ELb1ELb0ELb0ELb0ELb0ELb0ELb0ELb1ELb1ELb0EEENS1_21CollectiveEpilogueFwdINS6_IJSA_NS7_ILi512EEESA_EEES9_SC_SE_Li256ELb0ELb1ELb1ELb0EEENS1_19SingleTileSchedulerILb0ELb1ELb1ELi64EEEEEEEEEvNT_6ParamsE --------------------------
	.section	.nv.constant0._ZN7cutlass13device_kernelIN5flash11enable_sm90INS1_16FlashAttnFwdSm90INS1_25CollectiveMainloopFwdSm90ILi2EN4cute5tupleIJNS5_1CILi1EEES8_S8_EEENS6_IJNS7_ILi64EEESA_SA_EEELi512ENS_6half_tEfNS_4arch4Sm90ELb0ELb1ELb1ELb0ELb0ELb0ELb0ELb0ELb0ELb1ELb1ELb0EEENS1_21CollectiveEpilogueFwdINS6_IJSA_NS7_ILi512EEESA_EEES9_SC_SE_Li256ELb0ELb1ELb1ELb0EEENS1_19SingleTileSchedulerILb0ELb1ELb1ELi64EEEEEEEEEvNT_6ParamsE,"a",@progbits
	.sectionflags	@""
	.align	4
.nv.constant0._ZN7cutlass13device_kernelIN5flash11enable_sm90INS1_16FlashAttnFwdSm90INS1_25CollectiveMainloopFwdSm90ILi2EN4cute5tupleIJNS5_1CILi1EEES8_S8_EEENS6_IJNS7_ILi64EEESA_SA_EEELi512ENS_6half_tEfNS_4arch4Sm90ELb0ELb1ELb1ELb0ELb0ELb0ELb0ELb0ELb0ELb1ELb1ELb0EEENS1_21CollectiveEpilogueFwdINS6_IJSA_NS7_ILi512EEESA_EEES9_SC_SE_Li256ELb0ELb1ELb1ELb0EEENS1_19SingleTileSchedulerILb0ELb1ELb1ELi64EEEEEEEEEvNT_6ParamsE:
	.zero		3456


//--------------------- .nv.constant0._ZN7cutlass13device_kernelIN5flash11enable_sm90INS1_16FlashAttnFwdSm90INS1_25CollectiveMainloopFwdSm90ILi2EN4cute5tupleIJNS5_1CILi1EEES8_S8_EEENS6_IJNS7_ILi64EEESA_SA_EEELi512ENS_6half_tEfNS_4arch4Sm90ELb0ELb1ELb1ELb0ELb0ELb0ELb1ELb0ELb0ELb1ELb1ELb0EEENS1_21CollectiveEpilogueFwdINS6_IJSA_NS7_ILi512EEESA_EEES9_SC_SE_Li256ELb0ELb1ELb1ELb0EEENS1_19SingleTileSchedulerILb0ELb1ELb1ELi64EEEEEEEEEvNT_6ParamsE --------------------------
	.section	.nv.constant0._ZN7cutlass13device_kernelIN5flash11enable_sm90INS1_16FlashAttnFwdSm90INS1_25CollectiveMainloopFwdSm90ILi2EN4cute5tupleIJNS5_1CILi1EEES8_S8_EEENS6_IJNS7_ILi64EEESA_SA_EEELi512ENS_6half_tEfNS_4arch4Sm90ELb0ELb1ELb1ELb0ELb0ELb0ELb1ELb0ELb0ELb1ELb1ELb0EEENS1_21CollectiveEpilogueFwdINS6_IJSA_NS7_ILi512EEESA_EEES9_SC_SE_Li256ELb0ELb1ELb1ELb0EEENS1_19SingleTileSchedulerILb0ELb1ELb1ELi64EEEEEEEEEvNT_6ParamsE,"a",@progbits
	.sectionflags	@""
	.align	4
.nv.constant0._ZN7cutlass13device_kernelIN5flash11enable_sm90INS1_16FlashAttnFwdSm90INS1_25CollectiveMainloopFwdSm90ILi2EN4cute5tupleIJNS5_1CILi1EEES8_S8_EEENS6_IJNS7_ILi64EEESA_SA_EEELi512ENS_6half_tEfNS_4arch4Sm90ELb0ELb1ELb1ELb0ELb0ELb0ELb1ELb0ELb0ELb1ELb1ELb0EEENS1_21CollectiveEpilogueFwdINS6_IJSA_NS7_ILi512EEESA_EEES9_SC_SE_Li256ELb0ELb1ELb1ELb0EEENS1_19SingleTileSchedulerILb0ELb1ELb1ELi64EEEEEEEEEvNT_6ParamsE:
	.zero		3712


//--------------------- .nv.constant0._ZN7cutlass13device_kernelIN5flash11enable_sm90INS1_16FlashAttnFwdSm90INS1_25CollectiveMainloopFwdSm90ILi2EN4cute5tupleIJNS5_1CILi1EEES8_S8_EEENS6_IJNS7_ILi64EEESA_SA_EEELi512ENS_6half_tEfNS_4arch4Sm90ELb0ELb1ELb1ELb1ELb0ELb0ELb0ELb0ELb0ELb1ELb1ELb0EEENS1_21CollectiveEpilogueFwdINS6_IJSA_NS7_ILi512EEESA_EEES9_SC_SE_Li256ELb1ELb1ELb1ELb0EEENS1_36VarlenDynamicPersistentTileSchedulerILi64ELi64ELi256ELi128ELb1ELb1ELb1ELb1ELb0ELb1EEEEEEEEEvNT_6ParamsE --------------------------
	.section	.nv.constant0._ZN7cutlass13device_kernelIN5flash11enable_sm90INS1_16FlashAttnFwdSm90INS1_25CollectiveMainloopFwdSm90ILi2EN4cute5tupleIJNS5_1CILi1EEES8_S8_EEENS6_IJNS7_ILi64EEESA_SA_EEELi512ENS_6half_tEfNS_4arch4Sm90ELb0ELb1ELb1ELb1ELb0ELb0ELb0ELb0ELb0ELb1ELb1ELb0EEENS1_21CollectiveEpilogueFwdINS6_IJSA_NS7_ILi512EEESA_EEES9_SC_SE_Li256ELb1ELb1ELb1ELb0EEENS1_36VarlenDynamicPersistentTileSchedulerILi64ELi64ELi256ELi128ELb1ELb1ELb1ELb1ELb0ELb1EEEEEEEEEvNT_6ParamsE,"a",@progbits
	.sectionflags	@""
	.align	4
.nv.constant0._ZN7cutlass13device_kernelIN5flash11enable_sm90INS1_16FlashAttnFwdSm90INS1_25CollectiveMainloopFwdSm90ILi2EN4cute5tupleIJNS5_1CILi1EEES8_S8_EEENS6_IJNS7_ILi64EEESA_SA_EEELi512ENS_6half_tEfNS_4arch4Sm90ELb0ELb1ELb1ELb1ELb0ELb0ELb0ELb0ELb0ELb1ELb1ELb0EEENS1_21CollectiveEpilogueFwdINS6_IJSA_NS7_ILi512EEESA_EEES9_SC_SE_Li256ELb1ELb1ELb1ELb0EEENS1_36VarlenDynamicPersistentTileSchedulerILi64ELi64ELi256ELi128ELb1ELb1ELb1ELb1ELb0ELb1EEEEEEEEEvNT_6ParamsE:
	.zero		3584


//--------------------- .nv.constant0._ZN7cutlass13device_kernelIN5flash11enable_sm90INS1_16FlashAttnFwdSm90INS1_25CollectiveMainloopFwdSm90ILi2EN4cute5tupleIJNS5_1CILi1EEES8_S8_EEENS6_IJNS7_ILi64EEESA_SA_EEELi512ENS_6half_tEfNS_4arch4Sm90ELb0ELb1ELb1ELb1ELb0ELb1ELb0ELb0ELb0ELb1ELb1ELb0EEENS1_21CollectiveEpilogueFwdINS6_IJSA_NS7_ILi512EEESA_EEES9_SC_SE_Li256ELb1ELb1ELb1ELb0EEENS1_36VarlenDynamicPersistentTileSchedulerILi64ELi64ELi256ELi128ELb1ELb1ELb1ELb1ELb0ELb1EEEEEEEEEvNT_6ParamsE --------------------------
	.section	.nv.constant0._ZN7cutlass13device_kernelIN5flash11enable_sm90INS1_16FlashAttnFwdSm90INS1_25CollectiveMainloopFwdSm90ILi2EN4cute5tupleIJNS5_1CILi1EEES8_S8_EEENS6_IJNS7_ILi64EEESA_SA_EEELi512ENS_6half_tEfNS_4arch4Sm90ELb0ELb1ELb1ELb1ELb0ELb1ELb0ELb0ELb0ELb1ELb1ELb0EEENS1_21CollectiveEpilogueFwdINS6_IJSA_NS7_ILi512EEESA_EEES9_SC_SE_Li256ELb1ELb1ELb1ELb0EEENS1_36VarlenDynamicPersistentTileSchedulerILi64ELi64ELi256ELi128ELb1ELb1ELb1ELb1ELb0ELb1EEEEEEEEEvNT_6ParamsE,"a",@progbits
	.sectionflags	@""
	.align	4
.nv.constant0._ZN7cutlass13device_kernelIN5flash11enable_sm90INS1_16FlashAttnFwdSm90INS1_25CollectiveMainloopFwdSm90ILi2EN4cute5tupleIJNS5_1CILi1EEES8_S8_EEENS6_IJNS7_ILi64EEESA_SA_EEELi512ENS_6half_tEfNS_4arch4Sm90ELb0ELb1ELb1ELb1ELb0ELb1ELb0ELb0ELb0ELb1ELb1ELb0EEENS1_21CollectiveEpilogueFwdINS6_IJSA_NS7_ILi512EEESA_EEES9_SC_SE_Li256ELb1ELb1ELb1ELb0EEENS1_36VarlenDynamicPersistentTileSchedulerILi64ELi64ELi256ELi128ELb1ELb1ELb1ELb1ELb0ELb1EEEEEEEEEvNT_6ParamsE:
	.zero		3584


//--------------------- .nv.constant0._ZN7cutlass13device_kernelIN5flash11enable_sm90INS1_16FlashAttnFwdSm90INS1_25CollectiveMainloopFwdSm90ILi2EN4cute5tupleIJNS5_1CILi1EEES8_S8_EEENS6_IJNS7_ILi64EEESA_SA_EEELi512ENS_6half_tEfNS_4arch4Sm90ELb0ELb1ELb1ELb1ELb0ELb0ELb1ELb0ELb0ELb1ELb1ELb0EEENS1_21CollectiveEpilogueFwdINS6_IJSA_NS7_ILi512EEESA_EEES9_SC_SE_Li256ELb1ELb1ELb1ELb0EEENS1_36VarlenDynamicPersistentTileSchedulerILi64ELi64ELi256ELi128ELb1ELb1ELb1ELb1ELb0ELb1EEEEEEEEEvNT_6ParamsE --------------------------
	.section	.nv.constant0._ZN7cutlass13device_kernelIN5flash11enable_sm90INS1_16FlashAttnFwdSm90INS1_25CollectiveMainloopFwdSm90ILi2EN4cute5tupleIJNS5_1CILi1EEES8_S8_EEENS6_IJNS7_ILi64EEESA_SA_EEELi512ENS_6half_tEfNS_4arch4Sm90ELb0ELb1ELb1ELb1ELb0ELb0ELb1ELb0ELb0ELb1ELb1ELb0EEENS1_21CollectiveEpilogueFwdINS6_IJSA_NS7_ILi512EEESA_EEES9_SC_SE_Li256ELb1ELb1ELb1ELb0EEENS1_36VarlenDynamicPersistentTileSchedulerILi64ELi64ELi256ELi128ELb1ELb1ELb1ELb1ELb0ELb1EEEEEEEEEvNT_6ParamsE,"a",@progbits
	.sectionflags	@""
	.align	4
.nv.constant0._ZN7cutlass13device_kernelIN5flash11enable_sm90INS1_16FlashAttnFwdSm90INS1_25CollectiveMainloopFwdSm90ILi2EN4cute5tupleIJNS5_1CILi1EEES8_S8_EEENS6_IJNS7_ILi64EEESA_SA_EEELi512ENS_6half_tEfNS_4arch4Sm90ELb0ELb1ELb1ELb1ELb0ELb0ELb1ELb0ELb0ELb1ELb1ELb0EEENS1_21CollectiveEpilogueFwdINS6_IJSA_NS7_ILi512EEESA_EEES9_SC_SE_Li256ELb1ELb1ELb1ELb0EEENS1_36VarlenDynamicPersistentTileSchedulerILi64ELi64ELi256ELi128ELb1ELb1ELb1ELb1ELb0ELb1EEEEEEEEEvNT_6ParamsE:
	.zero		3840


//--------------------- .nv.constant0._ZN7cutlass13device_kernelIN5flash11enable_sm90INS1_16FlashAttnFwdSm90INS1_25CollectiveMainloopFwdSm90ILi2EN4cute5tupleIJNS5_1CILi1EEES8_S8_EEENS6_IJNS7_ILi64EEESA_SA_EEELi512ENS_6half_tEfNS_4arch4Sm90ELb0ELb1ELb1ELb1ELb0ELb1ELb1ELb0ELb0ELb1ELb1ELb0EEENS1_21CollectiveEpilogueFwdINS6_IJSA_NS7_ILi512EEESA_EEES9_SC_SE_Li256ELb1ELb1ELb1ELb0EEENS1_36VarlenDynamicPersistentTileSchedulerILi64ELi64ELi256ELi128ELb1ELb1ELb1ELb1ELb0ELb1EEEEEEEEEvNT_6ParamsE --------------------------
	.section	.nv.constant0._ZN7cutlass13device_kernelIN5flash11enable_sm90INS1_16FlashAttnFwdSm90INS1_25CollectiveMainloopFwdSm90ILi2EN4cute5tupleIJNS5_1CILi1EEES8_S8_EEENS6_IJNS7_ILi64EEESA_SA_EEELi512ENS_6half_tEfNS_4arch4Sm90ELb0ELb1ELb1ELb1ELb0ELb1ELb1ELb0ELb0ELb1ELb1ELb0EEENS1_21CollectiveEpilogueFwdINS6_IJSA_NS7_ILi512EEESA_EEES9_SC_SE_Li256ELb1ELb1ELb1ELb0EEENS1_36VarlenDynamicPersistentTileSchedulerILi64ELi64ELi256ELi128ELb1ELb1ELb1ELb1ELb0ELb1EEEEEEEEEvNT_6ParamsE,"a",@progbits
	.sectionflags	@""
	.align	4
.nv.constant0._ZN7cutlass13device_kernelIN5flash11enable_sm90INS1_16FlashAttnFwdSm90INS1_25CollectiveMainloopFwdSm90ILi2EN4cute5tupleIJNS5_1CILi1EEES8_S8_EEENS6_IJNS7_ILi64EEESA_SA_EEELi512ENS_6half_tEfNS_4arch4Sm90ELb0ELb1ELb1ELb1ELb0ELb1ELb1ELb0ELb0ELb1ELb1ELb0EEENS1_21CollectiveEpilogueFwdINS6_IJSA_NS7_ILi512EEESA_EEES9_SC_SE_Li256ELb1ELb1ELb1ELb0EEENS1_36VarlenDynamicPersistentTileSchedulerILi64ELi64ELi256ELi128ELb1ELb1ELb1ELb1ELb0ELb1EEEEEEEEEvNT_6ParamsE:
	.zero		3840


//--------------------- .nv.constant0._ZN7cutlass13device_kernelIN5flash11enable_sm90INS1_16FlashAttnFwdSm90INS1_25CollectiveMainloopFwdSm90ILi2EN4cute5tupleIJNS5_1CILi1EEES8_S8_EEENS6_IJNS7_ILi64EEESA_SA_EEELi512ENS_6half_tEfNS_4arch4Sm90ELb1ELb0ELb1ELb0ELb0ELb0ELb0ELb0ELb0ELb1ELb1ELb0EEENS1_21CollectiveEpilogueFwdINS6_IJSA_NS7_ILi512EEESA_EEES9_SC_SE_Li256ELb0ELb1ELb1ELb0EEENS1_19SingleTileSchedulerILb0ELb1ELb1ELi64EEEEEEEEEvNT_6ParamsE --------------------------
	.section	.nv.constant0._ZN7cutlass13device_kernelIN5flash11enable_sm90INS1_16FlashAttnFwdSm90INS1_25CollectiveMainloopFwdSm90ILi2EN4cute5tupleIJNS5_1CILi1EEES8_S8_EEENS6_IJNS7_ILi64EEESA_SA_EEELi512ENS_6half_tEfNS_4arch4Sm90ELb1ELb0ELb1ELb0ELb0ELb0ELb0ELb0ELb0ELb1ELb1ELb0EEENS1_21CollectiveEpilogueFwdINS6_IJSA_NS7_ILi512EEESA_EEES9_SC_SE_Li256ELb0ELb1ELb1ELb0EEENS1_19SingleTileSchedulerILb0ELb1ELb1ELi64EEEEEEEEEvNT_6ParamsE,"a",@progbits
	.sectionflags	@""
	.align	4
.nv.constant0._ZN7cutlass13device_kernelIN5flash11enable_sm90INS1_16FlashAttnFwdSm90INS1_25CollectiveMainloopFwdSm90ILi2EN4cute5tupleIJNS5_1CILi1EEES8_S8_EEENS6_IJNS7_ILi64EEESA_SA_EEELi512ENS_6half_tEfNS_4arch4Sm90ELb1ELb0ELb1ELb0ELb0ELb0ELb0ELb0ELb0ELb1ELb1ELb0EEENS1_21CollectiveEpilogueFwdINS6_IJSA_NS7_ILi512EEESA_EEES9_SC_SE_Li256ELb0ELb1ELb1ELb0EEENS1_19SingleTileSchedulerILb0ELb1ELb1ELi64EEEEEEEEEvNT_6ParamsE:
	.zero		3456


//--------------------- .nv.constant0._ZN7cutlass13device_kernelIN5flash11enable_sm90INS1_16FlashAttnFwdSm90INS1_25CollectiveMainloopFwdSm90ILi2EN4cute5tupleIJNS5_1CILi1EEES8_S8_EEENS6_IJNS7_ILi64EEESA_SA_EEELi512ENS_6half_tEfNS_4arch4Sm90ELb1ELb0ELb1ELb0ELb0ELb0ELb1ELb0ELb0ELb1ELb1ELb0EEENS1_21CollectiveEpilogueFwdINS6_IJSA_NS7_ILi512EEESA_EEES9_SC_SE_Li256ELb0ELb1ELb1ELb0EEENS1_19SingleTileSchedulerILb0ELb1ELb1ELi64EEEEEEEEEvNT_6ParamsE --------------------------
	.section	.nv.constant0._ZN7cutlass13device_kernelIN5flash11enable_sm90INS1_16FlashAttnFwdSm90INS1_25CollectiveMainloopFwdSm90ILi2EN4cute5tupleIJNS5_1CILi1EEES8_S8_EEENS6_IJNS7_ILi64EEESA_SA_EEELi512ENS_6half_tEfNS_4arch4Sm90ELb1ELb0ELb1ELb0ELb0ELb0ELb1ELb0ELb0ELb1ELb1ELb0EEENS1_21CollectiveEpilogueFwdINS6_IJSA_NS7_ILi512EEESA_EEES9_SC_SE_Li256ELb0ELb1ELb1ELb0EEENS1_19SingleTileSchedulerILb0ELb1ELb1ELi64EEEEEEEEEvNT_6ParamsE,"a",@progbits
	.sectionflags	@""
	.align	4
.nv.constant0._ZN7cutlass13device_kernelIN5flash11enable_sm90INS1_16FlashAttnFwdSm90INS1_25CollectiveMainloopFwdSm90ILi2EN4cute5tupleIJNS5_1CILi1EEES8_S8_EEENS6_IJNS7_ILi64EEESA_SA_EEELi512ENS_6half_tEfNS_4arch4Sm90ELb1ELb0ELb1ELb0ELb0ELb0ELb1ELb0ELb0ELb1ELb1ELb0EEENS1_21CollectiveEpilogueFwdINS6_IJSA_NS7_ILi512EEESA_EEES9_SC_SE_Li256ELb0ELb1ELb1ELb0EEENS1_19SingleTileSchedulerILb0ELb1ELb1ELi64EEEEEEEEEvNT_6ParamsE:
	.zero		3712


//--------------------- .nv.constant0._ZN7cutlass13device_kernelIN5flash11enable_sm90INS1_16FlashAttnFwdSm90INS1_25CollectiveMainloopFwdSm90ILi2EN4cute5tupleIJNS5_1CILi1EEES8_S8_EEENS6_IJNS7_ILi64EEESA_SA_EEELi512ENS_6half_tEfNS_4arch4Sm90ELb1ELb0ELb1ELb1ELb0ELb0ELb0ELb0ELb0ELb1ELb1ELb0EEENS1_21CollectiveEpilogueFwdINS6_IJSA_NS7_ILi512EEESA_EEES9_SC_SE_Li256ELb1ELb1ELb1ELb0EEENS1_36VarlenDynamicPersistentTileSchedulerILi64ELi64ELi256ELi128ELb1ELb1ELb1ELb1ELb1ELb1EEEEEEEEEvNT_6ParamsE --------------------------
	.section	.nv.constant0._ZN7cutlass13device_kernelIN5flash11enable_sm90INS1_16FlashAttnFwdSm90INS1_25CollectiveMainloopFwdSm90ILi2EN4cute5tupleIJNS5_1CILi1EEES8_S8_EEENS6_IJNS7_ILi64EEESA_SA_EEELi512ENS_6half_tEfNS_4arch4Sm90ELb1ELb0ELb1ELb1ELb0ELb0ELb0ELb0ELb0ELb1ELb1ELb0EEENS1_21CollectiveEpilogueFwdINS6_IJSA_NS7_ILi512EEESA_EEES9_SC_SE_Li256ELb1ELb1ELb1ELb0EEENS1_36VarlenDynamicPersistentTileSchedulerILi64ELi64ELi256ELi128ELb1ELb1ELb1ELb1ELb1ELb1EEEEEEEEEvNT_6ParamsE,"a",@progbits
	.sectionflags	@""
	.align	4
.nv.constant0._ZN7cutlass13device_kernelIN5flash11enable_sm90INS1_16FlashAttnFwdSm90INS1_25CollectiveMainloopFwdSm90ILi2EN4cute5tupleIJNS5_1CILi1EEES8_S8_EEENS6_IJNS7_ILi64EEESA_SA_EEELi512ENS_6half_tEfNS_4arch4Sm90ELb1ELb0ELb1ELb1ELb0ELb0ELb0ELb0ELb0ELb1ELb1ELb0EEENS1_21CollectiveEpilogueFwdINS6_IJSA_NS7_ILi512EEESA_EEES9_SC_SE_Li256ELb1ELb1ELb1ELb0EEENS1_36VarlenDynamicPersistentTileSchedulerILi64ELi64ELi256ELi128ELb1ELb1ELb1ELb1ELb1ELb1EEEEEEEEEvNT_6ParamsE:
	.zero		3584


//--------------------- .nv.constant0._ZN7cutlass13device_kernelIN5flash11enable_sm90INS1_16FlashAttnFwdSm90INS1_25CollectiveMainloopFwdSm90ILi2EN4cute5tupleIJNS5_1CILi1EEES8_S8_EEENS6_IJNS7_ILi64EEESA_SA_EEELi512ENS_6half_tEfNS_4arch4Sm90ELb1ELb0ELb1ELb1ELb0ELb1ELb0ELb0ELb0ELb1ELb1ELb0EEENS1_21CollectiveEpilogueFwdINS6_IJSA_NS7_ILi512EEESA_EEES9_SC_SE_Li256ELb1ELb1ELb1ELb0EEENS1_36VarlenDynamicPersistentTileSchedulerILi64ELi64ELi256ELi128ELb1ELb1ELb1ELb1ELb1ELb1EEEEEEEEEvNT_6ParamsE --------------------------
	.section	.nv.constant0._ZN7cutlass13device_kernelIN5flash11enable_sm90INS1_16FlashAttnFwdSm90INS1_25CollectiveMainloopFwdSm90ILi2EN4cute5tupleIJNS5_1CILi1EEES8_S8_EEENS6_IJNS7_ILi64EEESA_SA_EEELi512ENS_6half_tEfNS_4arch4Sm90ELb1ELb0ELb1ELb1ELb0ELb1ELb0ELb0ELb0ELb1ELb1ELb0EEENS1_21CollectiveEpilogueFwdINS6_IJSA_NS7_ILi512EEESA_EEES9_SC_SE_Li256ELb1ELb1ELb1ELb0EEENS1_36VarlenDynamicPersistentTileSchedulerILi64ELi64ELi256ELi128ELb1ELb1ELb1ELb1ELb1ELb1EEEEEEEEEvNT_6ParamsE,"a",@progbits
	.sectionflags	@""
	.align	4
.nv.constant0._ZN7cutlass13device_kernelIN5flash11enable_sm90INS1_16FlashAttnFwdSm90INS1_25CollectiveMainloopFwdSm90ILi2EN4cute5tupleIJNS5_1CILi1EEES8_S8_EEENS6_IJNS7_ILi64EEESA_SA_EEELi512ENS_6half_tEfNS_4arch4Sm90ELb1ELb0ELb1ELb1ELb0ELb1ELb0ELb0ELb0ELb1ELb1ELb0EEENS1_21CollectiveEpilogueFwdINS6_IJSA_NS7_ILi512EEESA_EEES9_SC_SE_Li256ELb1ELb1ELb1ELb0EEENS1_36VarlenDynamicPersistentTileSchedulerILi64ELi64ELi256ELi128ELb1ELb1ELb1ELb1ELb1ELb1EEEEEEEEEvNT_6ParamsE:
	.zero		3584


//--------------------- .nv.constant0._ZN7cutlass13device_kernelIN5flash11enable_sm90INS1_16FlashAttnFwdSm90INS1_25CollectiveMainloopFwdSm90ILi2EN4cute5tupleIJNS5_1CILi1EEES8_S8_EEENS6_IJNS7_ILi64EEESA_SA_EEELi512ENS_6half_tEfNS_4arch4Sm90ELb1ELb0ELb1ELb1ELb0ELb0ELb1ELb0ELb0ELb1ELb1ELb0EEENS1_21CollectiveEpilogueFwdINS6_IJSA_NS7_ILi512EEESA_EEES9_SC_SE_Li256ELb1ELb1ELb1ELb0EEENS1_36VarlenDynamicPersistentTileSchedulerILi64ELi64ELi256ELi128ELb1ELb1ELb1ELb1ELb1ELb1EEEEEEEEEvNT_6ParamsE --------------------------
	.section	.nv.constant0._ZN7cutlass13device_kernelIN5flash11enable_sm90INS1_16FlashAttnFwdSm90INS1_25CollectiveMainloopFwdSm90ILi2EN4cute5tupleIJNS5_1CILi1EEES8_S8_EEENS6_IJNS7_ILi64EEESA_SA_EEELi512ENS_6half_tEfNS_4arch4Sm90ELb1ELb0ELb1ELb1ELb0ELb0ELb1ELb0ELb0ELb1ELb1ELb0EEENS1_21CollectiveEpilogueFwdINS6_IJSA_NS7_ILi512EEESA_EEES9_SC_SE_Li256ELb1ELb1ELb1ELb0EEENS1_36VarlenDynamicPersistentTileSchedulerILi64ELi64ELi256ELi128ELb1ELb1ELb1ELb1ELb1ELb1EEEEEEEEEvNT_6ParamsE,"a",@progbits
	.sectionflags	@""
	.align	4
.nv.constant0._ZN7cutlass13device_kernelIN5flash11enable_sm90INS1_16FlashAttnFwdSm90INS1_25CollectiveMainloopFwdSm90ILi2EN4cute5tupleIJNS5_1CILi1EEES8_S8_EEENS6_IJNS7_ILi64EEESA_SA_EEELi512ENS_6half_tEfNS_4arch4Sm90ELb1ELb0ELb1ELb1ELb0ELb0ELb1ELb0ELb0ELb1ELb1ELb0EEENS1_21CollectiveEpilogueFwdINS6_IJSA_NS7_ILi512EEESA_EEES9_SC_SE_Li256ELb1ELb1ELb1ELb0EEENS1_36VarlenDynamicPersistentTileSchedulerILi64ELi64ELi256ELi128ELb1ELb1ELb1ELb1ELb1ELb1EEEEEEEEEvNT_6ParamsE:
	.zero		3840


//--------------------- .nv.constant0._ZN7cutlass13device_kernelIN5flash11enable_sm90INS1_16FlashAttnFwdSm90INS1_25CollectiveMainloopFwdSm90ILi2EN4cute5tupleIJNS5_1CILi1EEES8_S8_EEENS6_IJNS7_ILi64EEESA_SA_EEELi512ENS_6half_tEfNS_4arch4Sm90ELb1ELb0ELb1ELb1ELb0ELb1ELb1ELb0ELb0ELb1ELb1ELb0EEENS1_21CollectiveEpilogueFwdINS6_IJSA_NS7_ILi512EEESA_EEES9_SC_SE_Li256ELb1ELb1ELb1ELb0EEENS1_36VarlenDynamicPersistentTileSchedulerILi64ELi64ELi256ELi128ELb1ELb1ELb1ELb1ELb1ELb1EEEEEEEEEvNT_6ParamsE --------------------------
	.section	.nv.constant0._ZN7cutlass13device_kernelIN5flash11enable_sm90INS1_16FlashAttnFwdSm90INS1_25CollectiveMainloopFwdSm90ILi2EN4cute5tupleIJNS5_1CILi1EEES8_S8_EEENS6_IJNS7_ILi64EEESA_SA_EEELi512ENS_6half_tEfNS_4arch4Sm90ELb1ELb0ELb1ELb1ELb0ELb1ELb1ELb0ELb0ELb1ELb1ELb0EEENS1_21CollectiveEpilogueFwdINS6_IJSA_NS7_ILi512EEESA_EEES9_SC_SE_Li256ELb1ELb1ELb1ELb0EEENS1_36VarlenDynamicPersistentTileSchedulerILi64ELi64ELi256ELi128ELb1ELb1ELb1ELb1ELb1ELb1EEEEEEEEEvNT_6ParamsE,"a",@progbits
	.sectionflags	@""
	.align	4
.nv.constant0._ZN7cutlass13device_kernelIN5flash11enable_sm90INS1_16FlashAttnFwdSm90INS1_25CollectiveMainloopFwdSm90ILi2EN4cute5tupleIJNS5_1CILi1EEES8_S8_EEENS6_IJNS7_ILi64EEESA_SA_EEELi512ENS_6half_tEfNS_4arch4Sm90ELb1ELb0ELb1ELb1ELb0ELb1ELb1ELb0ELb0ELb1ELb1ELb0EEENS1_21CollectiveEpilogueFwdINS6_IJSA_NS7_ILi512EEESA_EEES9_SC_SE_Li256ELb1ELb1ELb1ELb0EEENS1_36VarlenDynamicPersistentTileSchedulerILi64ELi64ELi256ELi128ELb1ELb1ELb1ELb1ELb1ELb1EEEEEEEEEvNT_6ParamsE:
	.zero		3840


//--------------------- .nv.constant0._ZN7cutlass13device_kernelIN5flash11enable_sm90INS1_16FlashAttnFwdSm90INS1_25CollectiveMainloopFwdSm90ILi2EN4cute5tupleIJNS5_1CILi1EEES8_S8_EEENS6_IJNS7_ILi128EEENS7_ILi96EEENS7_ILi64EEEEEELi256ENS_6half_tEfNS_4arch4Sm90ELb0ELb0ELb1ELb0ELb0ELb0ELb0ELb1ELb0ELb1ELb1ELb0EEENS1_21CollectiveEpilogueFwdINS6_IJSA_NS7_ILi256EEESB_EEES9_SE_SG_Li256ELb0ELb1ELb1ELb0EEENS1_19SingleTileSchedulerILb0ELb1ELb1ELi128EEEEEEEEEvNT_6ParamsE --------------------------
	.section	.nv.constant0._ZN7cutlass13device_kernelIN5flash11enable_sm90INS1_16FlashAttnFwdSm90INS1_25CollectiveMainloopFwdSm90ILi2EN4cute5tupleIJNS5_1CILi1EEES8_S8_EEENS6_IJNS7_ILi128EEENS7_ILi96EEENS7_ILi64EEEEEELi256ENS_6half_tEfNS_4arch4Sm90ELb0ELb0ELb1ELb0ELb0ELb0ELb0ELb1ELb0ELb1ELb1ELb0EEENS1_21CollectiveEpilogueFwdINS6_IJSA_NS7_ILi256EEESB_EEES9_SE_SG_Li256ELb0ELb1ELb1ELb0EEENS1_19SingleTileSchedulerILb0ELb1ELb1ELi128EEEEEEEEEvNT_6ParamsE,"a",@progbits
	.sectionflags	@""
	.align	4
.nv.constant0._ZN7cutlass13device_kernelIN5flash11enable_sm90INS1_16FlashAttnFwdSm90INS1_25CollectiveMainloopFwdSm90ILi2EN4cute5tupleIJNS5_1CILi1EEES8_S8_EEENS6_IJNS7_ILi128EEENS7_ILi96EEENS7_ILi64EEEEEELi256ENS_6half_tEfNS_4arch4Sm90ELb0ELb0ELb1ELb0ELb0ELb0ELb0ELb1ELb0ELb1ELb1ELb0EEENS1_21CollectiveEpilogueFwdINS6_IJSA_NS7_ILi256EEESB_EEES9_SE_SG_Li256ELb0ELb1ELb1ELb0EEENS1_19SingleTileSchedulerILb0ELb1ELb1ELi128EEEEEEEEEvNT_6ParamsE:
	.zero		3456


//--------------------- .nv.constant0._ZN7cutlass13device_kernelIN5flash11enable_sm90INS1_16FlashAttnFwdSm90INS1_25CollectiveMainloopFwdSm90ILi2EN4cute5tupleIJNS5_1CILi1EEES8_S8_EEENS6_IJNS7_ILi128EEENS7_ILi96EEENS7_ILi64EEEEEELi256ENS_6half_tEfNS_4arch4Sm90ELb0ELb0ELb1ELb0ELb0ELb0ELb1ELb1ELb0ELb1ELb1ELb0EEENS1_21CollectiveEpilogueFwdINS6_IJSA_NS7_ILi256EEESB_EEES9_SE_SG_Li256ELb0ELb1ELb1ELb0EEENS1_19SingleTileSchedulerILb0ELb1ELb1ELi128EEEEEEEEEvNT_6ParamsE --------------------------
	.section	.nv.constant0._ZN7cutlass13device_kernelIN5flash11enable_sm90INS1_16FlashAttnFwdSm90INS1_25CollectiveMainloopFwdSm90ILi2EN4cute5tupleIJNS5_1CILi1EEES8_S8_EEENS6_IJNS7_ILi128EEENS7_ILi96EEENS7_ILi64EEEEEELi256ENS_6half_tEfNS_4arch4Sm90ELb0ELb0ELb1ELb0ELb0ELb0ELb1ELb1ELb0ELb1ELb1ELb0EEENS1_21CollectiveEpilogueFwdINS6_IJSA_NS7_ILi256EEESB_EEES9_SE_SG_Li256ELb0ELb1ELb1ELb0EEENS1_19SingleTileSchedulerILb0ELb1ELb1ELi128EEEEEEEEEvNT_6ParamsE,"a",@progbits
	.sectionflags	@""
	.align	4
.nv.constant0._ZN7cutlass13device_kernelIN5flash11enable_sm90INS1_16FlashAttnFwdSm90INS1_25CollectiveMainloopFwdSm90ILi2EN4cute5tupleIJNS5_1CILi1EEES8_S8_EEENS6_IJNS7_ILi128EEENS7_ILi96EEENS7_ILi64EEEEEELi256ENS_6half_tEfNS_4arch4Sm90ELb0ELb0ELb1ELb0ELb0ELb0ELb1ELb1ELb0ELb1ELb1ELb0EEENS1_21CollectiveEpilogueFwdINS6_IJSA_NS7_ILi256EEESB_EEES9_SE_SG_Li256ELb0ELb1ELb1ELb0EEENS1_19SingleTileSchedulerILb0ELb1ELb1ELi128EEEEEEEEEvNT_6ParamsE:
	.zero		3712


//--------------------- .nv.constant0._ZN7cutlass13device_kernelIN5flash11enable_sm90INS1_16FlashAttnFwdSm90INS1_25CollectiveMainloopFwdSm90ILi2EN4cute5tupleIJNS5_1CILi1EEES8_S8_EEENS6_IJNS7_ILi128EEENS7_ILi96EEENS7_ILi64EEEEEELi256ENS_6half_tEfNS_4arch4Sm90ELb0ELb0ELb1ELb1ELb0ELb0ELb0ELb1ELb0ELb1ELb1ELb0EEENS1_21CollectiveEpilogueFwdINS6_IJSA_NS7_ILi256EEESB_EEES9_SE_SG_Li256ELb1ELb1ELb1ELb0EEENS1_36VarlenDynamicPersistentTileSchedulerILi128ELi96ELi256ELi128ELb1ELb1ELb1ELb0ELb1ELb1EEEEEEEEEvNT_6ParamsE --------------------------
	.section	.nv.constant0._ZN7cutlass13device_kernelIN5flash11enable_sm90INS1_16FlashAttnFwdSm90INS1_25CollectiveMainloopFwdSm90ILi2EN4cute5tupleIJNS5_1CILi1EEES8_S8_EEENS6_IJNS7_ILi128EEENS7_ILi96EEENS7_ILi64EEEEEELi256ENS_6half_tEfNS_4arch4Sm90ELb0ELb0ELb1ELb1ELb0ELb0ELb0ELb1ELb0ELb1ELb1ELb0EEENS1_21CollectiveEpilogueFwdINS6_IJSA_NS7_ILi256EEESB_EEES9_SE_SG_Li256ELb1ELb1ELb1ELb0EEENS1_36VarlenDynamicPersistentTileSchedulerILi128ELi96ELi256ELi128ELb1ELb1ELb1ELb0ELb1ELb1EEEEEEEEEvNT_6ParamsE,"a",@progbits
	.sectionflags	@""
	.align	4
.nv.constant0._ZN7cutlass13device_kernelIN5flash11enable_sm90INS1_16FlashAttnFwdSm90INS1_25CollectiveMainloopFwdSm90ILi2EN4cute5tupleIJNS5_1CILi1EEES8_S8_EEENS6_IJNS7_ILi128EEENS7_ILi96EEENS7_ILi64EEEEEELi256ENS_6half_tEfNS_4arch4Sm90ELb0ELb0ELb1ELb1ELb0ELb0ELb0ELb1ELb0ELb1ELb1ELb0EEENS1_21CollectiveEpilogueFwdINS6_IJSA_NS7_ILi256EEESB_EEES9_SE_SG_Li256ELb1ELb1ELb1ELb0EEENS1_36VarlenDynamicPersistentTileSchedulerILi128ELi96ELi256ELi128ELb1ELb1ELb1ELb0ELb1ELb1EEEEEEEEEvNT_6ParamsE:
	.zero		3584


//--------------------- .nv.constant0._ZN7cutlass13device_kernelIN5flash11enable_sm90INS1_16FlashAttnFwdSm90INS1_25CollectiveMainloopFwdSm90ILi2EN4cute5tupleIJNS5_1CILi1EEES8_S8_EEENS6_IJNS7_ILi128EEENS7_ILi96EEENS7_ILi64EEEEEELi256ENS_6half_tEfNS_4arch4Sm90ELb0ELb0ELb1ELb1ELb0ELb1ELb0ELb1ELb0ELb1ELb1ELb0EEENS1_21CollectiveEpilogueFwdINS6_IJSA_NS7_ILi256EEESB_EEES9_SE_SG_Li256ELb1ELb1ELb1ELb0EEENS1_36VarlenDynamicPersistentTileSchedulerILi128ELi96ELi256ELi128ELb1ELb1ELb1ELb0ELb1ELb1EEEEEEEEEvNT_6ParamsE --------------------------
	.section	.nv.constant0._ZN7cutlass13device_kernelIN5flash11enable_sm90INS1_16FlashAttnFwdSm90INS1_25CollectiveMainloopFwdSm90ILi2EN4cute5tupleIJNS5_1CILi1EEES8_S8_EEENS6_IJNS7_ILi128EEENS7_ILi96EEENS7_ILi64EEEEEELi256ENS_6half_tEfNS_4arch4Sm90ELb0ELb0ELb1ELb1ELb0ELb1ELb0ELb1ELb0ELb1ELb1ELb0EEENS1_21CollectiveEpilogueFwdINS6_IJSA_NS7_ILi256EEESB_EEES9_SE_SG_Li256ELb1ELb1ELb1ELb0EEENS1_36VarlenDynamicPersistentTileSchedulerILi128ELi96ELi256ELi128ELb1ELb1ELb1ELb0ELb1ELb1EEEEEEEEEvNT_6ParamsE,"a",@progbits
	.sectionflags	@""
	.align	4
.nv.constant0._ZN7cutlass13device_kernelIN5flash11enable_sm90INS1_16FlashAttnFwdSm90INS1_25CollectiveMainloopFwdSm90ILi2EN4cute5tupleIJNS5_1CILi1EEES8_S8_EEENS6_IJNS7_ILi128EEENS7_ILi96EEENS7_ILi64EEEEEELi256ENS_6half_tEfNS_4arch4Sm90ELb0ELb0ELb1ELb1ELb0ELb1ELb0ELb1ELb0ELb1ELb1ELb0EEENS1_21CollectiveEpilogueFwdINS6_IJSA_NS7_ILi256EEESB_EEES9_SE_SG_Li256ELb1ELb1ELb1ELb0EEENS1_36VarlenDynamicPersistentTileSchedulerILi128ELi96ELi256ELi128ELb1ELb1ELb1ELb0ELb1ELb1EEEEEEEEEvNT_6ParamsE:
	.zero		3584


//--------------------- .nv.constant0._ZN7cutlass13device_kernelIN5flash11enable_sm90INS1_16FlashAttnFwdSm90INS1_25CollectiveMainloopFwdSm90ILi2EN4cute5tupleIJNS5_1CILi1EEES8_S8_EEENS6_IJNS7_ILi128EEENS7_ILi96EEENS7_ILi64EEEEEELi256ENS_6half_tEfNS_4arch4Sm90ELb0ELb0ELb1ELb1ELb0ELb0ELb1ELb1ELb0ELb1ELb1ELb0EEENS1_21CollectiveEpilogueFwdINS6_IJSA_NS7_ILi256EEESB_EEES9_SE_SG_Li256ELb1ELb1ELb1ELb0EEENS1_36VarlenDynamicPersistentTileSchedulerILi128ELi96ELi256ELi128ELb1ELb1ELb1ELb0ELb1ELb1EEEEEEEEEvNT_6ParamsE --------------------------
	.section	.nv.constant0._ZN7cutlass13device_kernelIN5flash11enable_sm90INS1_16FlashAttnFwdSm90INS1_25CollectiveMainloopFwdSm90ILi2EN4cute5tupleIJNS5_1CILi1EEES8_S8_EEENS6_IJNS7_ILi128EEENS7_ILi96EEENS7_ILi64EEEEEELi256ENS_6half_tEfNS_4arch4Sm90ELb0ELb0ELb1ELb1ELb0ELb0ELb1ELb1ELb0ELb1ELb1ELb0EEENS1_21CollectiveEpilogueFwdINS6_IJSA_NS7_ILi256EEESB_EEES9_SE_SG_Li256ELb1ELb1ELb1ELb0EEENS1_36VarlenDynamicPersistentTileSchedulerILi128ELi96ELi256ELi128ELb1ELb1ELb1ELb0ELb1ELb1EEEEEEEEEvNT_6ParamsE,"a",@progbits
	.sectionflags	@""
	.align	4
.nv.constant0._ZN7cutlass13device_kernelIN5flash11enable_sm90INS1_16FlashAttnFwdSm90INS1_25CollectiveMainloopFwdSm90ILi2EN4cute5tupleIJNS5_1CILi1EEES8_S8_EEENS6_IJNS7_ILi128EEENS7_ILi96EEENS7_ILi64EEEEEELi256ENS_6half_tEfNS_4arch4Sm90ELb0ELb0ELb1ELb1ELb0ELb0ELb1ELb1ELb0ELb1ELb1ELb0EEENS1_21CollectiveEpilogueFwdINS6_IJSA_NS7_ILi256EEESB_EEES9_SE_SG_Li256ELb1ELb1ELb1ELb0EEENS1_36VarlenDynamicPersistentTileSchedulerILi128ELi96ELi256ELi128ELb1ELb1ELb1ELb0ELb1ELb1EEEEEEEEEvNT_6ParamsE:
	.zero		3840


//--------------------- .nv.constant0._ZN7cutlass13device_kernelIN5flash11enable_sm90INS1_16FlashAttnFwdSm90INS1_25CollectiveMainloopFwdSm90ILi2EN4cute5tupleIJNS5_1CILi1EEES8_S8_EEENS6_IJNS7_ILi128EEENS7_ILi96EEENS7_ILi64EEEEEELi256ENS_6half_tEfNS_4arch4Sm90ELb0ELb0ELb1ELb1ELb0ELb1ELb1ELb1ELb0ELb1ELb1ELb0EEENS1_21CollectiveEpilogueFwdINS6_IJSA_NS7_ILi256EEESB_EEES9_SE_SG_Li256ELb1ELb1ELb1ELb0EEENS1_36VarlenDynamicPersistentTileSchedulerILi128ELi96ELi256ELi128ELb1ELb1ELb1ELb0ELb1ELb1EEEEEEEEEvNT_6ParamsE --------------------------
	.section	.nv.constant0._ZN7cutlass13device_kernelIN5flash11enable_sm90INS1_16FlashAttnFwdSm90INS1_25CollectiveMainloopFwdSm90ILi2EN4cute5tupleIJNS5_1CILi1EEES8_S8_EEENS6_IJNS7_ILi128EEENS7_ILi96EEENS7_ILi64EEEEEELi256ENS_6half_tEfNS_4arch4Sm90ELb0ELb0ELb1ELb1ELb0ELb1ELb1ELb1ELb0ELb1ELb1ELb0EEENS1_21CollectiveEpilogueFwdINS6_IJSA_NS7_ILi256EEESB_EEES9_SE_SG_Li256ELb1ELb1ELb1ELb0EEENS1_36VarlenDynamicPersistentTileSchedulerILi128ELi96ELi256ELi128ELb1ELb1ELb1ELb0ELb1ELb1EEEEEEEEEvNT_6ParamsE,"a",@progbits
	.sectionflags	@""
	.align	4
.nv.constant0._ZN7cutlass13device_kernelIN5flash11enable_sm90INS1_16FlashAttnFwdSm90INS1_25CollectiveMainloopFwdSm90ILi2EN4cute5tupleIJNS5_1CILi1EEES8_S8_EEENS6_IJNS7_ILi128EEENS7_ILi96EEENS7_ILi64EEEEEELi256ENS_6half_tEfNS_4arch4Sm90ELb0ELb0ELb1ELb1ELb0ELb1ELb1ELb1ELb0ELb1ELb1ELb0EEENS1_21CollectiveEpilogueFwdINS6_IJSA_NS7_ILi256EEESB_EEES9_SE_SG_Li256ELb1ELb1ELb1ELb0EEENS1_36VarlenDynamicPersistentTileSchedulerILi128ELi96ELi256ELi128ELb1ELb1ELb1ELb0ELb1ELb1EEEEEEEEEvNT_6ParamsE:
	.zero		3840


//--------------------- .nv.constant0._ZN7cutlass13device_kernelIN5flash11enable_sm90INS1_16FlashAttnFwdSm90INS1_25CollectiveMainloopFwdSm90ILi2EN4cute5tupleIJNS5_1CILi1EEES8_S8_EEENS6_IJNS7_ILi128EEENS7_ILi96EEENS7_ILi64EEEEEELi256ENS_6half_tEfNS_4arch4Sm90ELb0ELb1ELb1ELb0ELb0ELb0ELb0ELb1ELb0ELb1ELb1ELb0EEENS1_21CollectiveEpilogueFwdINS6_IJSA_NS7_ILi256EEESB_EEES9_SE_SG_Li256ELb0ELb1ELb1ELb0EEENS1_19SingleTileSchedulerILb0ELb1ELb1ELi128EEEEEEEEEvNT_6ParamsE --------------------------
	.section	.nv.constant0._ZN7cutlass13device_kernelIN5flash11enable_sm90INS1_16FlashAttnFwdSm90INS1_25CollectiveMainloopFwdSm90ILi2EN4cute5tupleIJNS5_1CILi1EEES8_S8_EEENS6_IJNS7_ILi128EEENS7_ILi96EEENS7_ILi64EEEEEELi256ENS_6half_tEfNS_4arch4Sm90ELb0ELb1ELb1ELb0ELb0ELb0ELb0ELb1ELb0ELb1ELb1ELb0EEENS1_21CollectiveEpilogueFwdINS6_IJSA_NS7_ILi256EEESB_EEES9_SE_SG_Li256ELb0ELb1ELb1ELb0EEENS1_19SingleTileSchedulerILb0ELb1ELb1ELi128EEEEEEEEEvNT_6ParamsE,"a",@progbits
	.sectionflags	@""
	.align	4
.nv.constant0._ZN7cutlass13device_kernelIN5flash11enable_sm90INS1_16FlashAttnFwdSm90INS1_25CollectiveMainloopFwdSm90ILi2EN4cute5tupleIJNS5_1CILi1EEES8_S8_EEENS6_IJNS7_ILi128EEENS7_ILi96EEENS7_ILi64EEEEEELi256ENS_6half_tEfNS_4arch4Sm90ELb0ELb1ELb1ELb0ELb0ELb0ELb0ELb1ELb0ELb1ELb1ELb0EEENS1_21CollectiveEpilogueFwdINS6_IJSA_NS7_ILi256EEESB_EEES9_SE_SG_Li256ELb0ELb1ELb1ELb0EEENS1_19SingleTileSchedulerILb0ELb1ELb1ELi128EEEEEEEEEvNT_6ParamsE:
	.zero		3456


//--------------------- .nv.constant0._ZN7cutlass13device_kernelIN5flash11enable_sm90INS1_16FlashAttnFwdSm90INS1_25CollectiveMainloopFwdSm90ILi2EN4cute5tupleIJNS5_1CILi1EEES8_S8_EEENS6_IJNS7_ILi128EEENS7_ILi96EEENS7_ILi64EEEEEELi256ENS_6half_tEfNS_4arch4Sm90ELb0ELb1ELb1ELb0ELb0ELb0ELb1ELb1ELb0ELb1ELb1ELb0EEENS1_21CollectiveEpilogueFwdINS6_IJSA_NS7_ILi256EEESB_EEES9_SE_SG_Li256ELb0ELb1ELb1ELb0EEENS1_19SingleTileSchedulerILb0ELb1ELb1ELi128EEEEEEEEEvNT_6ParamsE --------------------------
	.section	.nv.constant0._ZN7cutlass13device_kernelIN5flash11enable_sm90INS1_16FlashAttnFwdSm90INS1_25CollectiveMainloopFwdSm90ILi2EN4cute5tupleIJNS5_1CILi1EEES8_S8_EEENS6_IJNS7_ILi128EEENS7_ILi96EEENS7_ILi64EEEEEELi256ENS_6half_tEfNS_4arch4Sm90ELb0ELb1ELb1ELb0ELb0ELb0ELb1ELb1ELb0ELb1ELb1ELb0EEENS1_21CollectiveEpilogueFwdINS6_IJSA_NS7_ILi256EEESB_EEES9_SE_SG_Li256ELb0ELb1ELb1ELb0EEENS1_19SingleTileSchedulerILb0ELb1ELb1ELi128EEEEEEEEEvNT_6ParamsE,"a",@progbits
	.sectionflags	@""
	.align	4
.nv.constant0._ZN7cutlass13device_kernelIN5flash11enable_sm90INS1_16FlashAttnFwdSm90INS1_25CollectiveMainloopFwdSm90ILi2EN4cute5tupleIJNS5_1CILi1EEES8_S8_EEENS6_IJNS7_ILi128EEENS7_ILi96EEENS7_ILi64EEEEEELi256ENS_6half_tEfNS_4arch4Sm90ELb0ELb1ELb1ELb0ELb0ELb0ELb1ELb1ELb0ELb1ELb1ELb0EEENS1_21CollectiveEpilogueFwdINS6_IJSA_NS7_ILi256EEESB_EEES9_SE_SG_Li256ELb0ELb1ELb1ELb0EEENS1_19SingleTileSchedulerILb0ELb1ELb1ELi128EEEEEEEEEvNT_6ParamsE:
	.zero		3712


//--------------------- .nv.constant0._ZN7cutlass13device_kernelIN5flash11enable_sm90INS1_16FlashAttnFwdSm90INS1_25CollectiveMainloopFwdSm90ILi2EN4cute5tupleIJNS5_1CILi1EEES8_S8_EEENS6_IJNS7_ILi128EEENS7_ILi96EEENS7_ILi64EEEEEELi256ENS_6half_tEfNS_4arch4Sm90ELb0ELb1ELb1ELb1ELb0ELb0ELb0ELb1ELb0ELb1ELb1ELb0EEENS1_21CollectiveEpilogueFwdINS6_IJSA_NS7_ILi256EEESB_EEES9_SE_SG_Li256ELb1ELb1ELb1ELb0EEENS1_36VarlenDynamicPersistentTileSchedulerILi128ELi96ELi256ELi128ELb1ELb1ELb1ELb1ELb0ELb1EEEEEEEEEvNT_6ParamsE --------------------------
	.section	.nv.constant0._ZN7cutlass13device_kernelIN5flash11enable_sm90INS1_16FlashAttnFwdSm90INS1_25CollectiveMainloopFwdSm90ILi2EN4cute5tupleIJNS5_1CILi1EEES8_S8_EEENS6_IJNS7_ILi128EEENS7_ILi96EEENS7_ILi64EEEEEELi256ENS_6half_tEfNS_4arch4Sm90ELb0ELb1ELb1ELb1ELb0ELb0ELb0ELb1ELb0ELb1ELb1ELb0EEENS1_21CollectiveEpilogueFwdINS6_IJSA_NS7_ILi256EEESB_EEES9_SE_SG_Li256ELb1ELb1ELb1ELb0EEENS1_36VarlenDynamicPersistentTileSchedulerILi128ELi96ELi256ELi128ELb1ELb1ELb1ELb1ELb0ELb1EEEEEEEEEvNT_6ParamsE,"a",@progbits
	.sectionflags	@""
	.align	4
.nv.constant0._ZN7cutlass13device_kernelIN5flash11enable_sm90INS1_16FlashAttnFwdSm90INS1_25CollectiveMainloopFwdSm90ILi2EN4cute5tupleIJNS5_1CILi1EEES8_S8_EEENS6_IJNS7_ILi128EEENS7_ILi96EEENS7_ILi64EEEEEELi256ENS_6half_tEfNS_4arch4Sm90ELb0ELb1ELb1ELb1ELb0ELb0ELb0ELb1ELb0ELb1ELb1ELb0EEENS1_21CollectiveEpilogueFwdINS6_IJSA_NS7_ILi256EEESB_EEES9_SE_SG_Li256ELb1ELb1ELb1ELb0EEENS1_36VarlenDynamicPersistentTileSchedulerILi128ELi96ELi256ELi128ELb1ELb1ELb1ELb1ELb0ELb1EEEEEEEEEvNT_6ParamsE:
	.zero		3584


//--------------------- .nv.constant0._ZN7cutlass13device_kernelIN5flash11enable_sm90INS1_16FlashAttnFwdSm90INS1_25CollectiveMainloopFwdSm90ILi2EN4cute5tupleIJNS5_1CILi1EEES8_S8_EEENS6_IJNS7_ILi128EEENS7_ILi96EEENS7_ILi64EEEEEELi256ENS_6half_tEfNS_4arch4Sm90ELb0ELb1ELb1ELb1ELb0ELb1ELb0ELb1ELb0ELb1ELb1ELb0EEENS1_21CollectiveEpilogueFwdINS6_IJSA_NS7_ILi256EEESB_EEES9_SE_SG_Li256ELb1ELb1ELb1ELb0EEENS1_36VarlenDynamicPersistentTileSchedulerILi128ELi96ELi256ELi128ELb1ELb1ELb1ELb1ELb0ELb1EEEEEEEEEvNT_6ParamsE --------------------------
	.section	.nv.constant0._ZN7cutlass13device_kernelIN5flash11enable_sm90INS1_16FlashAttnFwdSm90INS1_25CollectiveMainloopFwdSm90ILi2EN4cute5tupleIJNS5_1CILi1EEES8_S8_EEENS6_IJNS7_ILi128EEENS7_ILi96EEENS7_ILi64EEEEEELi256ENS_6half_tEfNS_4arch4Sm90ELb0ELb1ELb1ELb1ELb0ELb1ELb0ELb1ELb0ELb1ELb1ELb0EEENS1_21CollectiveEpilogueFwdINS6_IJSA_NS7_ILi256EEESB_EEES9_SE_SG_Li256ELb1ELb1ELb1ELb0EEENS1_36VarlenDynamicPersistentTileSchedulerILi128ELi96ELi256ELi128ELb1ELb1ELb1ELb1ELb0ELb1EEEEEEEEEvNT_6ParamsE,"a",@progbits
	.sectionflags	@""
	.align	4
.nv.constant0._ZN7cutlass13device_kernelIN5flash11enable_sm90INS1_16FlashAttnFwdSm90INS1_25CollectiveMainloopFwdSm90ILi2EN4cute5tupleIJNS5_1CILi1EEES8_S8_EEENS6_IJNS7_ILi128EEENS7_ILi96EEENS7_ILi64EEEEEELi256ENS_6half_tEfNS_4arch4Sm90ELb0ELb1ELb1ELb1ELb0ELb1ELb0ELb1ELb0ELb1ELb1ELb0EEENS1_21CollectiveEpilogueFwdINS6_IJSA_NS7_ILi256EEESB_EEES9_SE_SG_Li256ELb1ELb1ELb1ELb0EEENS1_36VarlenDynamicPersistentTileSchedulerILi128ELi96ELi256ELi128ELb1ELb1ELb1ELb1ELb0ELb1EEEEEEEEEvNT_6ParamsE:
	.zero		3584


//--------------------- .nv.constant0._ZN7cutlass13device_kernelIN5flash11enable_sm90INS1_16FlashAttnFwdSm90INS1_25CollectiveMainloopFwdSm90ILi2EN4cute5tupleIJNS5_1CILi1EEES8_S8_EEENS6_IJNS7_ILi128EEENS7_ILi96EEENS7_ILi64EEEEEELi256ENS_6half_tEfNS_4arch4Sm90ELb0ELb1ELb1ELb1ELb0ELb0ELb1ELb1ELb0ELb1ELb1ELb0EEENS1_21CollectiveEpilogueFwdINS6_IJSA_NS7_ILi256EEESB_EEES9_SE_SG_Li256ELb1ELb1ELb1ELb0EEENS1_36VarlenDynamicPersistentTileSchedulerILi128ELi96ELi256ELi128ELb1ELb1ELb1ELb1ELb0ELb1EEEEEEEEEvNT_6ParamsE --------------------------
	.section	.nv.constant0._ZN7cutlass13device_kernelIN5flash11enable_sm90INS1_16FlashAttnFwdSm90INS1_25CollectiveMainloopFwdSm90ILi2EN4cute5tupleIJNS5_1CILi1EEES8_S8_EEENS6_IJNS7_ILi128EEENS7_ILi96EEENS7_ILi64EEEEEELi256ENS_6half_tEfNS_4arch4Sm90ELb0ELb1ELb1ELb1ELb0ELb0ELb1ELb1ELb0ELb1ELb1ELb0EEENS1_21CollectiveEpilogueFwdINS6_IJSA_NS7_ILi256EEESB_EEES9_SE_SG_Li256ELb1ELb1ELb1ELb0EEENS1_36VarlenDynamicPersistentTileSchedulerILi128ELi96ELi256ELi128ELb1ELb1ELb1ELb1ELb0ELb1EEEEEEEEEvNT_6ParamsE,"a",@progbits
	.sectionflags	@""
	.align	4
.nv.constant0._ZN7cutlass13device_kernelIN5flash11enable_sm90INS1_16FlashAttnFwdSm90INS1_25CollectiveMainloopFwdSm90ILi2EN4cute5tupleIJNS5_1CILi1EEES8_S8_EEENS6_IJNS7_ILi128EEENS7_ILi96EEENS7_ILi64EEEEEELi256ENS_6half_tEfNS_4arch4Sm90ELb0ELb1ELb1ELb1ELb0ELb0ELb1ELb1ELb0ELb1ELb1ELb0EEENS1_21CollectiveEpilogueFwdINS6_IJSA_NS7_ILi256EEESB_EEES9_SE_SG_Li256ELb1ELb1ELb1ELb0EEENS1_36VarlenDynamicPersistentTileSchedulerILi128ELi96ELi256ELi128ELb1ELb1ELb1ELb1ELb0ELb1EEEEEEEEEvNT_6ParamsE:
	.zero		3840


//--------------------- .nv.constant0._ZN7cutlass13device_kernelIN5flash11enable_sm90INS1_16FlashAttnFwdSm90INS1_25CollectiveMainloopFwdSm90ILi2EN4cute5tupleIJNS5_1CILi1EEES8_S8_EEENS6_IJNS7_ILi128EEENS7_ILi96EEENS7_ILi64EEEEEELi256ENS_6half_tEfNS_4arch4Sm90ELb0ELb1ELb1ELb1ELb0ELb1ELb1ELb1ELb0ELb1ELb1ELb0EEENS1_21CollectiveEpilogueFwdINS6_IJSA_NS7_ILi256EEESB_EEES9_SE_SG_Li256ELb1ELb1ELb1ELb0EEENS1_36VarlenDynamicPersistentTileSchedulerILi128ELi96ELi256ELi128ELb1ELb1ELb1ELb1ELb0ELb1EEEEEEEEEvNT_6ParamsE --------------------------
	.section	.nv.constant0._ZN7cutlass13device_kernelIN5flash11enable_sm90INS1_16FlashAttnFwdSm90INS1_25CollectiveMainloopFwdSm90ILi2EN4cute5tupleIJNS5_1CILi1EEES8_S8_EEENS6_IJNS7_ILi128EEENS7_ILi96EEENS7_ILi64EEEEEELi256ENS_6half_tEfNS_4arch4Sm90ELb0ELb1ELb1ELb1ELb0ELb1ELb1ELb1ELb0ELb1ELb1ELb0EEENS1_21CollectiveEpilogueFwdINS6_IJSA_NS7_ILi256EEESB_EEES9_SE_SG_Li256ELb1ELb1ELb1ELb0EEENS1_36VarlenDynamicPersistentTileSchedulerILi128ELi96ELi256ELi128ELb1ELb1ELb1ELb1ELb0ELb1EEEEEEEEEvNT_6ParamsE,"a",@progbits
	.sectionflags	@""
	.align	4
.nv.constant0._ZN7cutlass13device_kernelIN5flash11enable_sm90INS1_16FlashAttnFwdSm90INS1_25CollectiveMainloopFwdSm90ILi2EN4cute5tupleIJNS5_1CILi1EEES8_S8_EEENS6_IJNS7_ILi128EEENS7_ILi96EEENS7_ILi64EEEEEELi256ENS_6half_tEfNS_4arch4Sm90ELb0ELb1ELb1ELb1ELb0ELb1ELb1ELb1ELb0ELb1ELb1ELb0EEENS1_21CollectiveEpilogueFwdINS6_IJSA_NS7_ILi256EEESB_EEES9_SE_SG_Li256ELb1ELb1ELb1ELb0EEENS1_36VarlenDynamicPersistentTileSchedulerILi128ELi96ELi256ELi128ELb1ELb1ELb1ELb1ELb0ELb1EEEEEEEEEvNT_6ParamsE:
	.zero		3840


//--------------------- .nv.constant0._ZN7cutlass13device_kernelIN5flash11enable_sm90INS1_16FlashAttnFwdSm90INS1_25CollectiveMainloopFwdSm90ILi2EN4cute5tupleIJNS5_1CILi1EEES8_S8_EEENS6_IJNS7_ILi128EEENS7_ILi96EEENS7_ILi64EEEEEELi256ENS_6half_tEfNS_4arch4Sm90ELb1ELb0ELb1ELb0ELb0ELb0ELb0ELb1ELb0ELb1ELb1ELb0EEENS1_21CollectiveEpilogueFwdINS6_IJSA_NS7_ILi256EEESB_EEES9_SE_SG_Li256ELb0ELb1ELb1ELb0EEENS1_19SingleTileSchedulerILb0ELb1ELb1ELi128EEEEEEEEEvNT_6ParamsE --------------------------
	.section	.nv.constant0._ZN7cutlass13device_kernelIN5flash11enable_sm90INS1_16FlashAttnFwdSm90INS1_25CollectiveMainloopFwdSm90ILi2EN4cute5tupleIJNS5_1CILi1EEES8_S8_EEENS6_IJNS7_ILi128EEENS7_ILi96EEENS7_ILi64EEEEEELi256ENS_6half_tEfNS_4arch4Sm90ELb1ELb0ELb1ELb0ELb0ELb0ELb0ELb1ELb0ELb1ELb1ELb0EEENS1_21CollectiveEpilogueFwdINS6_IJSA_NS7_ILi256EEESB_EEES9_SE_SG_Li256ELb0ELb1ELb1ELb0EEENS1_19SingleTileSchedulerILb0ELb1ELb1ELi128EEEEEEEEEvNT_6ParamsE,"a",@progbits
	.sectionflags	@""
	.align	4
.nv.constant0._ZN7cutlass13device_kernelIN5flash11enable_sm90INS1_16FlashAttnFwdSm90INS1_25CollectiveMainloopFwdSm90ILi2EN4cute5tupleIJNS5_1CILi1EEES8_S8_EEENS6_IJNS7_ILi128EEENS7_ILi96EEENS7_ILi64EEEEEELi256ENS_6half_tEfNS_4arch4Sm90ELb1ELb0ELb1ELb0ELb0ELb0ELb0ELb1ELb0ELb1ELb1ELb0EEENS1_21CollectiveEpilogueFwdINS6_IJSA_NS7_ILi256EEESB_EEES9_SE_SG_Li256ELb0ELb1ELb1ELb0EEENS1_19SingleTileSchedulerILb0ELb1ELb1ELi128EEEEEEEEEvNT_6ParamsE:
	.zero		3456


//--------------------- .nv.constant0._ZN7cutlass13device_kernelIN5flash11enable_sm90INS1_16FlashAttnFwdSm90INS1_25CollectiveMainloopFwdSm90ILi2EN4cute5tupleIJNS5_1CILi1EEES8_S8_EEENS6_IJNS7_ILi128EEENS7_ILi96EEENS7_ILi64EEEEEELi256ENS_6half_tEfNS_4arch4Sm90ELb1ELb0ELb1ELb0ELb0ELb0ELb1ELb1ELb0ELb1ELb1ELb0EEENS1_21CollectiveEpilogueFwdINS6_IJSA_NS7_ILi256EEESB_EEES9_SE_SG_Li256ELb0ELb1ELb1ELb0EEENS1_19SingleTileSchedulerILb0ELb1ELb1ELi128EEEEEEEEEvNT_6ParamsE --------------------------
	.section	.nv.constant0._ZN7cutlass13device_kernelIN5flash11enable_sm90INS1_16FlashAttnFwdSm90INS1_25CollectiveMainloopFwdSm90ILi2EN4cute5tupleIJNS5_1CILi1EEES8_S8_EEENS6_IJNS7_ILi128EEENS7_ILi96EEENS7_ILi64EEEEEELi256ENS_6half_tEfNS_4arch4Sm90ELb1ELb0ELb1ELb0ELb0ELb0ELb1ELb1ELb0ELb1ELb1ELb0EEENS1_21CollectiveEpilogueFwdINS6_IJSA_NS7_ILi256EEESB_EEES9_SE_SG_Li256ELb0ELb1ELb1ELb0EEENS1_19SingleTileSchedulerILb0ELb1ELb1ELi128EEEEEEEEEvNT_6ParamsE,"a",@progbits
	.sectionflags	@""
	.align	4
.nv.constant0._ZN7cutlass13device_kernelIN5flash11enable_sm90INS1_16FlashAttnFwdSm90INS1_25CollectiveMainloopFwdSm90ILi2EN4cute5tupleIJNS5_1CILi1EEES8_S8_EEENS6_IJNS7_ILi128EEENS7_ILi96EEENS7_ILi64EEEEEELi256ENS_6half_tEfNS_4arch4Sm90ELb1ELb0ELb1ELb0ELb0ELb0ELb1ELb1ELb0ELb1ELb1ELb0EEENS1_21CollectiveEpilogueFwdINS6_IJSA_NS7_ILi256EEESB_EEES9_SE_SG_Li256ELb0ELb1ELb1ELb0EEENS1_19SingleTileSchedulerILb0ELb1ELb1ELi128EEEEEEEEEvNT_6ParamsE:
	.zero		3712


//--------------------- .nv.constant0._ZN7cutlass13device_kernelIN5flash11enable_sm90INS1_16FlashAttnFwdSm90INS1_25CollectiveMainloopFwdSm90ILi2EN4cute5tupleIJNS5_1CILi1EEES8_S8_EEENS6_IJNS7_ILi128EEENS7_ILi96EEENS7_ILi64EEEEEELi256ENS_6half_tEfNS_4arch4Sm90ELb1ELb0ELb1ELb1ELb0ELb0ELb0ELb1ELb0ELb1ELb1ELb0EEENS1_21CollectiveEpilogueFwdINS6_IJSA_NS7_ILi256EEESB_EEES9_SE_SG_Li256ELb1ELb1ELb1ELb0EEENS1_36VarlenDynamicPersistentTileSchedulerILi128ELi96ELi256ELi128ELb1ELb1ELb1ELb1ELb1ELb1EEEEEEEEEvNT_6ParamsE --------------------------
	.section	.nv.constant0._ZN7cutlass13device_kernelIN5flash11enable_sm90INS1_16FlashAttnFwdSm90INS1_25CollectiveMainloopFwdSm90ILi2EN4cute5tupleIJNS5_1CILi1EEES8_S8_EEENS6_IJNS7_ILi128EEENS7_ILi96EEENS7_ILi64EEEEEELi256ENS_6half_tEfNS_4arch4Sm90ELb1ELb0ELb1ELb1ELb0ELb0ELb0ELb1ELb0ELb1ELb1ELb0EEENS1_21CollectiveEpilogueFwdINS6_IJSA_NS7_ILi256EEESB_EEES9_SE_SG_Li256ELb1ELb1ELb1ELb0EEENS1_36VarlenDynamicPersistentTileSchedulerILi128ELi96ELi256ELi128ELb1ELb1ELb1ELb1ELb1ELb1EEEEEEEEEvNT_6ParamsE,"a",@progbits
	.sectionflags	@""
	.align	4
.nv.constant0._ZN7cutlass13device_kernelIN5flash11enable_sm90INS1_16FlashAttnFwdSm90INS1_25CollectiveMainloopFwdSm90ILi2EN4cute5tupleIJNS5_1CILi1EEES8_S8_EEENS6_IJNS7_ILi128EEENS7_ILi96EEENS7_ILi64EEEEEELi256ENS_6half_tEfNS_4arch4Sm90ELb1ELb0ELb1ELb1ELb0ELb0ELb0ELb1ELb0ELb1ELb1ELb0EEENS1_21CollectiveEpilogueFwdINS6_IJSA_NS7_ILi256EEESB_EEES9_SE_SG_Li256ELb1ELb1ELb1ELb0EEENS1_36VarlenDynamicPersistentTileSchedulerILi128ELi96ELi256ELi128ELb1ELb1ELb1ELb1ELb1ELb1EEEEEEEEEvNT_6ParamsE:
	.zero		3584


//--------------------- .nv.constant0._ZN7cutlass13device_kernelIN5flash11enable_sm90INS1_16FlashAttnFwdSm90INS1_25CollectiveMainloopFwdSm90ILi2EN4cute5tupleIJNS5_1CILi1EEES8_S8_EEENS6_IJNS7_ILi128EEENS7_ILi96EEENS7_ILi64EEEEEELi256ENS_6half_tEfNS_4arch4Sm90ELb1ELb0ELb1ELb1ELb0ELb1ELb0ELb1ELb0ELb1ELb1ELb0EEENS1_21CollectiveEpilogueFwdINS6_IJSA_NS7_ILi256EEESB_EEES9_SE_SG_Li256ELb1ELb1ELb1ELb0EEENS1_36VarlenDynamicPersistentTileSchedulerILi128ELi96ELi256ELi128ELb1ELb1ELb1ELb1ELb1ELb1EEEEEEEEEvNT_6ParamsE --------------------------
	.section	.nv.constant0._ZN7cutlass13device_kernelIN5flash11enable_sm90INS1_16FlashAttnFwdSm90INS1_25CollectiveMainloopFwdSm90ILi2EN4cute5tupleIJNS5_1CILi1EEES8_S8_EEENS6_IJNS7_ILi128EEENS7_ILi96EEENS7_ILi64EEEEEELi256ENS_6half_tEfNS_4arch4Sm90ELb1ELb0ELb1ELb1ELb0ELb1ELb0ELb1ELb0ELb1ELb1ELb0EEENS1_21CollectiveEpilogueFwdINS6_IJSA_NS7_ILi256EEESB_EEES9_SE_SG_Li256ELb1ELb1ELb1ELb0EEENS1_36VarlenDynamicPersistentTileSchedulerILi128ELi96ELi256ELi128ELb1ELb1ELb1ELb1ELb1ELb1EEEEEEEEEvNT_6ParamsE,"a",@progbits
	.sectionflags	@""
	.align	4
.nv.constant0._ZN7cutlass13device_kernelIN5flash11enable_sm90INS1_16FlashAttnFwdSm90INS1_25CollectiveMainloopFwdSm90ILi2EN4cute5tupleIJNS5_1CILi1EEES8_S8_EEENS6_IJNS7_ILi128EEENS7_ILi96EEENS7_ILi64EEEEEELi256ENS_6half_tEfNS_4arch4Sm90ELb1ELb0ELb1ELb1ELb0ELb1ELb0ELb1ELb0ELb1ELb1ELb0EEENS1_21CollectiveEpilogueFwdINS6_IJSA_NS7_ILi256EEESB_EEES9_SE_SG_Li256ELb1ELb1ELb1ELb0EEENS1_36VarlenDynamicPersistentTileSchedulerILi128ELi96ELi256ELi128ELb1ELb1ELb1ELb1ELb1ELb1EEEEEEEEEvNT_6ParamsE:
	.zero		3584


//--------------------- .nv.constant0._ZN7cutlass13device_kernelIN5flash11enable_sm90INS1_16FlashAttnFwdSm90INS1_25CollectiveMainloopFwdSm90ILi2EN4cute5tupleIJNS5_1CILi1EEES8_S8_EEENS6_IJNS7_ILi128EEENS7_ILi96EEENS7_ILi64EEEEEELi256ENS_6half_tEfNS_4arch4Sm90ELb1ELb0ELb1ELb1ELb0ELb0ELb1ELb1ELb0ELb1ELb1ELb0EEENS1_21CollectiveEpilogueFwdINS6_IJSA_NS7_ILi256EEESB_EEES9_SE_SG_Li256ELb1ELb1ELb1ELb0EEENS1_36VarlenDynamicPersistentTileSchedulerILi128ELi96ELi256ELi128ELb1ELb1ELb1ELb1ELb1ELb1EEEEEEEEEvNT_6ParamsE --------------------------
	.section	.nv.constant0._ZN7cutlass13device_kernelIN5flash11enable_sm90INS1_16FlashAttnFwdSm90INS1_25CollectiveMainloopFwdSm90ILi2EN4cute5tupleIJNS5_1CILi1EEES8_S8_EEENS6_IJNS7_ILi128EEENS7_ILi96EEENS7_ILi64EEEEEELi256ENS_6half_tEfNS_4arch4Sm90ELb1ELb0ELb1ELb1ELb0ELb0ELb1ELb1ELb0ELb1ELb1ELb0EEENS1_21CollectiveEpilogueFwdINS6_IJSA_NS7_ILi256EEESB_EEES9_SE_SG_Li256ELb1ELb1ELb1ELb0EEENS1_36VarlenDynamicPersistentTileSchedulerILi128ELi96ELi256ELi128ELb1ELb1ELb1ELb1ELb1ELb1EEEEEEEEEvNT_6ParamsE,"a",@progbits
	.sectionflags	@""
	.align	4
.nv.constant0._ZN7cutlass13device_kernelIN5flash11enable_sm90INS1_16FlashAttnFwdSm90INS1_25CollectiveMainloopFwdSm90ILi2EN4cute5tupleIJNS5_1CILi1EEES8_S8_EEENS6_IJNS7_ILi128EEENS7_ILi96EEENS7_ILi64EEEEEELi256ENS_6half_tEfNS_4arch4Sm90ELb1ELb0ELb1ELb1ELb0ELb0ELb1ELb1ELb0ELb1ELb1ELb0EEENS1_21CollectiveEpilogueFwdINS6_IJSA_NS7_ILi256EEESB_EEES9_SE_SG_Li256ELb1ELb1ELb1ELb0EEENS1_36VarlenDynamicPersistentTileSchedulerILi128ELi96ELi256ELi128ELb1ELb1ELb1ELb1ELb1ELb1EEEEEEEEEvNT_6ParamsE:
	.zero		3840


//--------------------- .nv.constant0._ZN7cutlass13device_kernelIN5flash11enable_sm90INS1_16FlashAttnFwdSm90INS1_25CollectiveMainloopFwdSm90ILi2EN4cute5tupleIJNS5_1CILi1EEES8_S8_EEENS6_IJNS7_ILi128EEENS7_ILi96EEENS7_ILi64EEEEEELi256ENS_6half_tEfNS_4arch4Sm90ELb1ELb0ELb1ELb1ELb0ELb1ELb1ELb1ELb0ELb1ELb1ELb0EEENS1_21CollectiveEpilogueFwdINS6_IJSA_NS7_ILi256EEESB_EEES9_SE_SG_Li256ELb1ELb1ELb1ELb0EEENS1_36VarlenDynamicPersistentTileSchedulerILi128ELi96ELi256ELi128ELb1ELb1ELb1ELb1ELb1ELb1EEEEEEEEEvNT_6ParamsE --------------------------
	.section	.nv.constant0._ZN7cutlass13device_kernelIN5flash11enable_sm90INS1_16FlashAttnFwdSm90INS1_25CollectiveMainloopFwdSm90ILi2EN4cute5tupleIJNS5_1CILi1EEES8_S8_EEENS6_IJNS7_ILi128EEENS7_ILi96EEENS7_ILi64EEEEEELi256ENS_6half_tEfNS_4arch4Sm90ELb1ELb0ELb1ELb1ELb0ELb1ELb1ELb1ELb0ELb1ELb1ELb0EEENS1_21CollectiveEpilogueFwdINS6_IJSA_NS7_ILi256EEESB_EEES9_SE_SG_Li256ELb1ELb1ELb1ELb0EEENS1_36VarlenDynamicPersistentTileSchedulerILi128ELi96ELi256ELi128ELb1ELb1ELb1ELb1ELb1ELb1EEEEEEEEEvNT_6ParamsE,"a",@progbits
	.sectionflags	@""
	.align	4
.nv.constant0._ZN7cutlass13device_kernelIN5flash11enable_sm90INS1_16FlashAttnFwdSm90INS1_25CollectiveMainloopFwdSm90ILi2EN4cute5tupleIJNS5_1CILi1EEES8_S8_EEENS6_IJNS7_ILi128EEENS7_ILi96EEENS7_ILi64EEEEEELi256ENS_6half_tEfNS_4arch4Sm90ELb1ELb0ELb1ELb1ELb0ELb1ELb1ELb1ELb0ELb1ELb1ELb0EEENS1_21CollectiveEpilogueFwdINS6_IJSA_NS7_ILi256EEESB_EEES9_SE_SG_Li256ELb1ELb1ELb1ELb0EEENS1_36VarlenDynamicPersistentTileSchedulerILi128ELi96ELi256ELi128ELb1ELb1ELb1ELb1ELb1ELb1EEEEEEEEEvNT_6ParamsE:
	.zero		3840


//--------------------- SYMBOLS --------------------------

	.type		.nv.reservedSmem.offset0,@object
	.size		.nv.reservedSmem.offset0,0x4
